	.target	sm_90a

	.elftype	@"ET_EXEC"


//--------------------- .note.nv.tkinfo           --------------------------
	.section	.note.nv.tkinfo,"",@"SHT_NOTE"
	.sectionflags	@"SHF_NOTE_NV_TKINFO"
	.tkinfo
        /*0018*/ 	.word	0x00000002
        /*0030*/ 	.string	""
        /*0030*/ 	.string	"ptxas"
        /*0030*/ 	.string	"Cuda compilation tools, release 13.0, V13.0.88"
        /*0030*/ 	.string	"Build cuda_13.0.r13.0/compiler.36424714_0"
        /*0030*/ 	.string	"-v  -suppress-debug-info  -lineinfo  -arch sm_90a "



//--------------------- .note.nv.cuinfo           --------------------------
	.section	.note.nv.cuinfo,"",@"SHT_NOTE"
	.sectionflags	@"SHF_NOTE_NV_CUINFO"
        /*0018*/ 	.short	0x0002
        /*001a*/ 	.short	0x005a
        /*001c*/ 	.short	0x0082
	.zero		2


//--------------------- .nv.info                  --------------------------
	.section	.nv.info,"",@"SHT_CUDA_INFO"
	.align	4


	//----- nvinfo : EIATTR_REGCOUNT
	.align		4
        /*0000*/ 	.byte	0x04, 0x2f
        /*0002*/ 	.short	(.L_1 - .L_0)
	.align		4
.L_0:
        /*0004*/ 	.word	index@(matmul_kernel)
        /*0008*/ 	.word	0x000000ff


	//----- nvinfo : EIATTR_FRAME_SIZE
	.align		4
.L_1:
        /*000c*/ 	.byte	0x04, 0x11
        /*000e*/ 	.short	(.L_3 - .L_2)
	.align		4
.L_2:
        /*0010*/ 	.word	index@(matmul_kernel)
        /*0014*/ 	.word	0x00003fa0


	//----- nvinfo : EIATTR_MIN_STACK_SIZE
	.align		4
.L_3:
        /*0018*/ 	.byte	0x04, 0x12
        /*001a*/ 	.short	(.L_5 - .L_4)
	.align		4
.L_4:
        /*001c*/ 	.word	index@(matmul_kernel)
        /*0020*/ 	.word	0x00003fa0
.L_5:


//--------------------- .nv.compat                --------------------------
	.section	.nv.compat,"",@"SHT_CUDA_COMPAT_INFO"
	.align	4
        /*0000*/ 	.byte	0x02, 0x09, 0x01, 0x00, 0x02, 0x02, 0x04, 0x00, 0x02, 0x05, 0x05, 0x00, 0x03, 0x07, 0x01, 0x01
        /*0010*/ 	.byte	0x02, 0x03, 0x00, 0x00, 0x02, 0x06, 0x01, 0x00, 0x04, 0x0b, 0x08, 0x00, 0x00, 0x00, 0x00, 0x00
        /*0020*/ 	.byte	0x00, 0x00, 0x00, 0x00


//--------------------- .nv.info.matmul_kernel    --------------------------
	.section	.nv.info.matmul_kernel,"",@"SHT_CUDA_INFO"
	.sectionflags	@""
	.align	4


	//----- nvinfo : EIATTR_CUDA_API_VERSION
	.align		4
        /*0000*/ 	.byte	0x04, 0x37
        /*0002*/ 	.short	(.L_7 - .L_6)
.L_6:
        /*0004*/ 	.word	0x00000082


	//----- nvinfo : EIATTR_KPARAM_INFO
	.align		4
.L_7:
        /*0008*/ 	.byte	0x04, 0x17
        /*000a*/ 	.short	(.L_9 - .L_8)
.L_8:
        /*000c*/ 	.word	0x00000000
        /*0010*/ 	.short	0x000d
        /*0012*/ 	.short	0x0048
        /*0014*/ 	.byte	0x00, 0xf4, 0x21, 0x00


	//----- nvinfo : EIATTR_KPARAM_INFO
	.align		4
.L_9:
        /*0018*/ 	.byte	0x04, 0x17
        /*001a*/ 	.short	(.L_11 - .L_10)
.L_10:
        /*001c*/ 	.word	0x00000000
        /*0020*/ 	.short	0x000c
        /*0022*/ 	.short	0x0040
        /*0024*/ 	.byte	0x00, 0xf4, 0x21, 0x00


	//----- nvinfo : EIATTR_KPARAM_INFO
	.align		4
.L_11:
        /*0028*/ 	.byte	0x04, 0x17
        /*002a*/ 	.short	(.L_13 - .L_12)
.L_12:
        /*002c*/ 	.word	0x00000000
        /*0030*/ 	.short	0x000b
        /*0032*/ 	.short	0x0038
        /*0034*/ 	.byte	0x00, 0xf0, 0x11, 0x00


	//----- nvinfo : EIATTR_KPARAM_INFO
	.align		4
.L_13:
        /*0038*/ 	.byte	0x04, 0x17
        /*003a*/ 	.short	(.L_15 - .L_14)
.L_14:
        /*003c*/ 	.word	0x00000000
        /*0040*/ 	.short	0x000a
        /*0042*/ 	.short	0x0034
        /*0044*/ 	.byte	0x00, 0xf0, 0x11, 0x00


	//----- nvinfo : EIATTR_KPARAM_INFO
	.align		4
.L_15:
        /*0048*/ 	.byte	0x04, 0x17
        /*004a*/ 	.short	(.L_17 - .L_16)
.L_16:
        /*004c*/ 	.word	0x00000000
        /*0050*/ 	.short	0x0009
        /*0052*/ 	.short	0x0030
        /*0054*/ 	.byte	0x00, 0xf0, 0x11, 0x00


	//----- nvinfo : EIATTR_KPARAM_INFO
	.align		4
.L_17:
        /*0058*/ 	.byte	0x04, 0x17
        /*005a*/ 	.short	(.L_19 - .L_18)
.L_18:
        /*005c*/ 	.word	0x00000000
        /*0060*/ 	.short	0x0008
        /*0062*/ 	.short	0x002c
        /*0064*/ 	.byte	0x00, 0xf0, 0x11, 0x00


	//----- nvinfo : EIATTR_KPARAM_INFO
	.align		4
.L_19:
        /*0068*/ 	.byte	0x04, 0x17
        /*006a*/ 	.short	(.L_21 - .L_20)
.L_20:
        /*006c*/ 	.word	0x00000000
        /*0070*/ 	.short	0x0007
        /*0072*/ 	.short	0x0028
        /*0074*/ 	.byte	0x00, 0xf0, 0x11, 0x00


	//----- nvinfo : EIATTR_KPARAM_INFO
	.align		4
.L_21:
        /*0078*/ 	.byte	0x04, 0x17
        /*007a*/ 	.short	(.L_23 - .L_22)
.L_22:
        /*007c*/ 	.word	0x00000000
        /*0080*/ 	.short	0x0006
        /*0082*/ 	.short	0x0024
        /*0084*/ 	.byte	0x00, 0xf0, 0x11, 0x00


	//----- nvinfo : EIATTR_KPARAM_INFO
	.align		4
.L_23:
        /*0088*/ 	.byte	0x04, 0x17
        /*008a*/ 	.short	(.L_25 - .L_24)
.L_24:
        /*008c*/ 	.word	0x00000000
        /*0090*/ 	.short	0x0005
        /*0092*/ 	.short	0x0020
        /*0094*/ 	.byte	0x00, 0xf0, 0x11, 0x00


	//----- nvinfo : EIATTR_KPARAM_INFO
	.align		4
.L_25:
        /*0098*/ 	.byte	0x04, 0x17
        /*009a*/ 	.short	(.L_27 - .L_26)
.L_26:
        /*009c*/ 	.word	0x00000000
        /*00a0*/ 	.short	0x0004
        /*00a2*/ 	.short	0x001c
        /*00a4*/ 	.byte	0x00, 0xf0, 0x11, 0x00


	//----- nvinfo : EIATTR_KPARAM_INFO
	.align		4
.L_27:
        /*00a8*/ 	.byte	0x04, 0x17
        /*00aa*/ 	.short	(.L_29 - .L_28)
.L_28:
        /*00ac*/ 	.word	0x00000000
        /*00b0*/ 	.short	0x0003
        /*00b2*/ 	.short	0x0018
        /*00b4*/ 	.byte	0x00, 0xf0, 0x11, 0x00


	//----- nvinfo : EIATTR_KPARAM_INFO
	.align		4
.L_29:
        /*00b8*/ 	.byte	0x04, 0x17
        /*00ba*/ 	.short	(.L_31 - .L_30)
.L_30:
        /*00bc*/ 	.word	0x00000000
        /*00c0*/ 	.short	0x0002
        /*00c2*/ 	.short	0x0010
        /*00c4*/ 	.byte	0x00, 0xf4, 0x21, 0x00


	//----- nvinfo : EIATTR_KPARAM_INFO
	.align		4
.L_31:
        /*00c8*/ 	.byte	0x04, 0x17
        /*00ca*/ 	.short	(.L_33 - .L_32)
.L_32:
        /*00cc*/ 	.word	0x00000000
        /*00d0*/ 	.short	0x0001
        /*00d2*/ 	.short	0x0008
        /*00d4*/ 	.byte	0x00, 0xf4, 0x21, 0x00


	//----- nvinfo : EIATTR_KPARAM_INFO
	.align		4
.L_33:
        /*00d8*/ 	.byte	0x04, 0x17
        /*00da*/ 	.short	(.L_35 - .L_34)
.L_34:
        /*00dc*/ 	.word	0x00000000
        /*00e0*/ 	.short	0x0000
        /*00e2*/ 	.short	0x0000
        /*00e4*/ 	.byte	0x00, 0xf4, 0x21, 0x00


	//----- nvinfo : EIATTR_SPARSE_MMA_MASK
	.align		4
.L_35:
        /*00e8*/ 	.byte	0x03, 0x50
        /*00ea*/ 	.short	0x0000


	//----- nvinfo : EIATTR_MAXREG_COUNT
	.align		4
        /*00ec*/ 	.byte	0x03, 0x1b
        /*00ee*/ 	.short	0x00ff


	//----- nvinfo : EIATTR_NUM_BARRIERS
	.align		4
        /*00f0*/ 	.byte	0x02, 0x4c
        /*00f2*/ 	.byte	0x01
	.zero		1


	//----- nvinfo : EIATTR_ANNOTATIONS
	.align		4
        /*00f4*/ 	.byte	0x04, 0x55
        /*00f6*/ 	.short	(.L_37 - .L_36)


	//   ....[0]....
.L_36:
        /*00f8*/ 	.word	0x00000001
        /*00fc*/ 	.byte	0x40, 0x01, 0x00, 0x00, 0x01, 0x00, 0x00, 0x00, 0xf0, 0x07, 0x00, 0x00, 0x01, 0x00, 0x00, 0x00
        /* <DEDUP_REMOVED lines=3416> */
        /*d68c*/ 	.byte	0x20, 0x9a, 0x02, 0x00, 0x01, 0x00, 0x00, 0x00, 0x30, 0x9a, 0x02, 0x00


	//----- nvinfo : EIATTR_MERCURY_ISA_VERSION
	.align		4
.L_37:
        /*d698*/ 	.byte	0x03, 0x5f
        /*d69a*/ 	.short	0x0101


	//----- nvinfo : EIATTR_EXIT_INSTR_OFFSETS
	.align		4
        /*d69c*/ 	.byte	0x04, 0x1c
        /*d69e*/ 	.short	(.L_39 - .L_38)


	//   ....[0]....
.L_38:
        /*d6a0*/ 	.word	0x000921e0


	//   ....[1]....
        /*d6a4*/ 	.word	0x00092200


	//----- nvinfo : EIATTR_REQNTID
	.align		4
.L_39:
        /*d6a8*/ 	.byte	0x04, 0x10
        /*d6aa*/ 	.short	(.L_41 - .L_40)
.L_40:
        /*d6ac*/ 	.word	0x00000080
        /*d6b0*/ 	.word	0x00000001
        /*d6b4*/ 	.word	0x00000001


	//----- nvinfo : EIATTR_CBANK_PARAM_SIZE
	.align		4
.L_41:
        /*d6b8*/ 	.byte	0x03, 0x19
        /*d6ba*/ 	.short	0x0050


	//----- nvinfo : EIATTR_PARAM_CBANK
	.align		4
        /*d6bc*/ 	.byte	0x04, 0x0a
        /*d6be*/ 	.short	(.L_43 - .L_42)
	.align		4
.L_42:
        /*d6c0*/ 	.word	index@(.nv.constant0.matmul_kernel)
        /*d6c4*/ 	.short	0x0210
        /*d6c6*/ 	.short	0x0050


	//----- nvinfo : EIATTR_SW_WAR
	.align		4
.L_43:
        /*d6c8*/ 	.byte	0x04, 0x36
        /*d6ca*/ 	.short	(.L_45 - .L_44)
.L_44:
        /*d6cc*/ 	.word	0x00000008
.L_45:


//--------------------- .nv.callgraph             --------------------------
	.section	.nv.callgraph,"",@"SHT_CUDA_CALLGRAPH"
	.align	4
	.sectionentsize	8
	.align		4
        /*0000*/ 	.word	0x00000000
	.align		4
        /*0004*/ 	.word	0xffffffff
	.align		4
        /*0008*/ 	.word	0x00000000
	.align		4
        /*000c*/ 	.word	0xfffffffe
	.align		4
        /*0010*/ 	.word	0x00000000
	.align		4
        /*0014*/ 	.word	0xfffffffd
	.align		4
        /*0018*/ 	.word	0x00000000
	.align		4
        /*001c*/ 	.word	0xfffffffc


//--------------------- .text.matmul_kernel       --------------------------
	.section	.text.matmul_kernel,"ax",@progbits
	.align	128
        .global         matmul_kernel
        .type           matmul_kernel,@function
        .size           matmul_kernel,(.L_x_3 - matmul_kernel)
        .other          matmul_kernel,@"STO_CUDA_ENTRY STV_DEFAULT"
matmul_kernel:
.text.matmul_kernel:
[----:B------:R-:W1:Y:S08]  /*0000*/  LDC R1, c[0x0][0x28] ;  /* 0x00000a00ff017b82 */ /* 0x000e700000000800 */
[----:B------:R-:W2:Y:S01]  /*0010*/  LDC.64 R2, c[0x0][0x228] ;  /* 0x00008a00ff027b82 */ /* 0x000ea20000000a00 */
[----:B-1----:R-:W-:Y:S01]  /*0020*/  VIADD R1, R1, 0xffffc060 ;  /* 0xffffc06001017836 */ /* 0x002fe20000000000 */
[----:B------:R-:W1:Y:S01]  /*0030*/  S2R R5, SR_CTAID.X ;  /* 0x0000000000057919 */ /* 0x000e620000002500 */
[----:B------:R-:W-:Y:S01]  /*0040*/  ULDC.64 UR6, c[0x0][0x230] ;  /* 0x00008c0000067ab9 */ /* 0x000fe20000000a00 */
[----:B------:R-:W-:Y:S01]  /*0050*/  ULDC UR8, c[0x0][0x230] ;  /* 0x00008c0000087ab9 */ /* 0x000fe20000000800 */
[----:B------:R-:W-:Y:S01]  /*0060*/  UIADD3 UR4, UR6, 0x1f, URZ ;  /* 0x0000001f06047890 */ /* 0x000fe2000fffe03f */
[----:B------:R-:W3:Y:S01]  /*0070*/  S2R R38, SR_TID.X ;  /* 0x0000000000267919 */ /* 0x000ee20000002100 */
[----:B------:R-:W-:Y:S01]  /*0080*/  ULDC.64 UR16, c[0x0][0x218] ;  /* 0x0000860000107ab9 */ /* 0x000fe20000000a00 */
[----:B------:R-:W-:Y:S01]  /*0090*/  UIADD3 UR9, UR6, -0x1, URZ ;  /* 0xffffffff06097890 */ /* 0x000fe2000fffe03f */
[----:B------:R-:W4:Y:S01]  /*00a0*/  LDC R250, c[0x0][0x230] ;  /* 0x00008c00fffa7b82 */ /* 0x000f220000000800 */
[----:B------:R-:W-:Y:S01]  /*00b0*/  UISETP.GT.AND UP0, UPT, UR4, 0x1f, UPT ;  /* 0x0000001f0400788c */ /* 0x000fe2000bf04270 */
[----:B------:R-:W-:Y:S01]  /*00c0*/  ULDC.64 UR22, c[0x0][0x210] ;  /* 0x0000840000167ab9 */ /* 0x000fe20000000a00 */
[----:B------:R-:W-:-:S02]  /*00d0*/  UMOV UR45, 0x400 ;  /* 0x00000400002d7882 */ /* 0x000fc40000000000 */
[----:B------:R-:W-:Y:S02]  /*00e0*/  USEL UR5, URZ, 0x4, !UP0 ;  /* 0x000000043f057887 */ /* 0x000fe4000c000000 */
[----:B------:R-:W-:Y:S02]  /*00f0*/  UIADD3 UR10, UR6, -0x2, URZ ;  /* 0xfffffffe060a7890 */ /* 0x000fe4000fffe03f */
[----:B------:R-:W-:Y:S02]  /*0100*/  UIADD3 UR11, UR6, -0x3, URZ ;  /* 0xfffffffd060b7890 */ /* 0x000fe4000fffe03f */
[----:B------:R-:W-:Y:S02]  /*0110*/  UIADD3 UR12, UR6, -0x4, URZ ;  /* 0xfffffffc060c7890 */ /* 0x000fe4000fffe03f */
[----:B------:R-:W-:Y:S01]  /*0120*/  UIADD3 UR13, UR6, -0x5, URZ ;  /* 0xfffffffb060d7890 */ /* 0x000fe2000fffe03f */
[----:B--2---:R-:W-:Y:S01]  /*0130*/  IMAD.MOV.U32 R42, RZ, RZ, R3 ;  /* 0x000000ffff2a7224 */ /* 0x004fe200078e0003 */
[----:B------:R2:W-:Y:S01]  /*0140*/  STL.64 [R1+0x2668], R2 ;  /* 0x0026680201007387 */ /* 0x0005e20000100a00 */
[----:B------:R-:W-:Y:S01]  /*0150*/  IMAD.MOV.U32 R40, RZ, RZ, R2 ;  /* 0x000000ffff287224 */ /* 0x000fe200078e0002 */
[----:B------:R-:W-:Y:S01]  /*0160*/  UIADD3 UR14, UR6, -0x6, URZ ;  /* 0xfffffffa060e7890 */ /* 0x000fe2000fffe03f */
[----:B------:R-:W-:Y:S01]  /*0170*/  VIADD R0, R42, 0x1ff ;  /* 0x000001ff2a007836 */ /* 0x000fe20000000000 */
[----:B------:R-:W-:Y:S01]  /*0180*/  LOP3.LUT R242, RZ, R42, RZ, 0x33, !PT ;  /* 0x0000002afff27212 */ /* 0x000fe200078e33ff */
[----:B------:R-:W-:Y:S01]  /*0190*/  UIADD3 UR15, UR6, -0x7, URZ ;  /* 0xfffffff9060f7890 */ /* 0x000fe2000fffe03f */
[----:B------:R-:W-:Y:S01]  /*01a0*/  ULDC UR48, c[0x0][0x230] ;  /* 0x00008c0000307ab9 */ /* 0x000fe20000000800 */
[----:B-1----:R-:W-:-:S02]  /*01b0*/  IABS R8, R5 ;  /* 0x0000000500087213 */ /* 0x002fc40000000000 */
[----:B--2---:R-:W-:Y:S02]  /*01c0*/  SHF.R.S32.HI R3, RZ, 0x1f, R0 ;  /* 0x0000001fff037819 */ /* 0x004fe40000011400 */
[----:B---3--:R-:W-:Y:S02]  /*01d0*/  LOP3.LUT R12, R38, 0x7f, RZ, 0xc0, !PT ;  /* 0x0000007f260c7812 */ /* 0x008fe400078ec0ff */
[----:B------:R-:W-:-:S04]  /*01e0*/  LEA.HI R3, R3, R0, RZ, 0x9 ;  /* 0x0000000003037211 */ /* 0x000fc800078f48ff */
[----:B------:R-:W-:-:S05]  /*01f0*/  SHF.R.S32.HI R3, RZ, 0x9, R3 ;  /* 0x00000009ff037819 */ /* 0x000fca0000011403 */
[----:B------:R-:W-:-:S05]  /*0200*/  IMAD.SHL.U32 R4, R3, 0x8, RZ ;  /* 0x0000000803047824 */ /* 0x000fca00078e00ff */
[-C--:B------:R-:W-:Y:S02]  /*0210*/  IABS R7, R4.reuse ;  /* 0x0000000400077213 */ /* 0x080fe40000000000 */
[----:B------:R-:W-:Y:S02]  /*0220*/  IABS R10, R4 ;  /* 0x00000004000a7213 */ /* 0x000fe40000000000 */
[----:B------:R-:W1:Y:S08]  /*0230*/  I2F.RP R0, R7 ;  /* 0x0000000700007306 */ /* 0x000e700000209400 */
[----:B-1----:R-:W1:Y:S02]  /*0240*/  MUFU.RCP R0, R0 ;  /* 0x0000000000007308 */ /* 0x002e640000001000 */
[----:B-1----:R-:W-:-:S02]  /*0250*/  VIADD R2, R0, 0xffffffe ;  /* 0x0ffffffe00027836 */ /* 0x002fc40000000000 */
[----:B------:R-:W-:-:S04]  /*0260*/  IMAD.MOV R0, RZ, RZ, -R10 ;  /* 0x000000ffff007224 */ /* 0x000fc800078e0a0a */
[----:B------:R1:W2:Y:S02]  /*0270*/  F2I.FTZ.U32.TRUNC.NTZ R3, R2 ;  /* 0x0000000200037305 */ /* 0x0002a4000021f000 */
[----:B-1----:R-:W-:Y:S02]  /*0280*/  IMAD.MOV.U32 R2, RZ, RZ, RZ ;  /* 0x000000ffff027224 */ /* 0x002fe400078e00ff */
[----:B--2---:R-:W-:-:S04]  /*0290*/  IMAD.MOV R6, RZ, RZ, -R3 ;  /* 0x000000ffff067224 */ /* 0x004fc800078e0a03 */
[----:B------:R-:W-:Y:S02]  /*02a0*/  IMAD R9, R6, R7, RZ ;  /* 0x0000000706097224 */ /* 0x000fe400078e02ff */
[----:B------:R-:W-:Y:S02]  /*02b0*/  IMAD.MOV.U32 R6, RZ, RZ, R8 ;  /* 0x000000ffff067224 */ /* 0x000fe400078e0008 */
[----:B------:R-:W-:Y:S01]  /*02c0*/  IMAD.HI.U32 R3, R3, R9, R2 ;  /* 0x0000000903037227 */ /* 0x000fe200078e0002 */
[----:B------:R-:W-:-:S05]  /*02d0*/  IABS R9, R40 ;  /* 0x0000002800097213 */ /* 0x000fca0000000000 */
[----:B------:R-:W-:-:S04]  /*02e0*/  IMAD.HI.U32 R3, R3, R6, RZ ;  /* 0x0000000603037227 */ /* 0x000fc800078e00ff */
[----:B------:R-:W-:-:S05]  /*02f0*/  IMAD R0, R3, R0, R6 ;  /* 0x0000000003007224 */ /* 0x000fca00078e0206 */
[----:B------:R-:W-:-:S13]  /*0300*/  ISETP.GT.U32.AND P1, PT, R7, R0, PT ;  /* 0x000000000700720c */ /* 0x000fda0003f24070 */
[----:B------:R-:W-:Y:S02]  /*0310*/  @!P1 IMAD.IADD R0, R0, 0x1, -R7 ;  /* 0x0000000100009824 */ /* 0x000fe400078e0a07 */
[----:B------:R-:W-:Y:S01]  /*0320*/  @!P1 VIADD R3, R3, 0x1 ;  /* 0x0000000103039836 */ /* 0x000fe20000000000 */
[----:B------:R-:W-:Y:S02]  /*0330*/  ISETP.NE.AND P1, PT, R4, RZ, PT ;  /* 0x000000ff0400720c */ /* 0x000fe40003f25270 */
[----:B------:R-:W-:Y:S02]  /*0340*/  ISETP.GE.U32.AND P0, PT, R0, R7, PT ;  /* 0x000000070000720c */ /* 0x000fe40003f06070 */
[----:B------:R-:W-:-:S04]  /*0350*/  LOP3.LUT R0, R5, R4, RZ, 0x3c, !PT ;  /* 0x0000000405007212 */ /* 0x000fc800078e3cff */
[----:B------:R-:W-:Y:S01]  /*0360*/  ISETP.GE.AND P2, PT, R0, RZ, PT ;  /* 0x000000ff0000720c */ /* 0x000fe20003f46270 */
[----:B------:R-:W-:-:S06]  /*0370*/  VIADD R0, R40, 0x1ff ;  /* 0x000001ff28007836 */ /* 0x000fcc0000000000 */
[----:B------:R-:W-:-:S04]  /*0380*/  @P0 VIADD R3, R3, 0x1 ;  /* 0x0000000103030836 */ /* 0x000fc80000000000 */
[----:B------:R-:W-:Y:S01]  /*0390*/  IMAD.MOV.U32 R2, RZ, RZ, R3 ;  /* 0x000000ffff027224 */ /* 0x000fe200078e0003 */
[----:B------:R-:W-:-:S03]  /*03a0*/  SHF.R.S32.HI R3, RZ, 0x1f, R0 ;  /* 0x0000001fff037819 */ /* 0x000fc60000011400 */
[----:B------:R-:W-:Y:S01]  /*03b0*/  @!P2 IMAD.MOV R2, RZ, RZ, -R2 ;  /* 0x000000ffff02a224 */ /* 0x000fe200078e0a02 */
[----:B------:R-:W-:Y:S02]  /*03c0*/  @!P1 LOP3.LUT R2, RZ, R4, RZ, 0x33, !PT ;  /* 0x00000004ff029212 */ /* 0x000fe400078e33ff */
[----:B------:R-:W-:-:S03]  /*03d0*/  LEA.HI R3, R3, R0, RZ, 0x9 ;  /* 0x0000000003037211 */ /* 0x000fc600078f48ff */
[----:B------:R-:W-:Y:S02]  /*03e0*/  IMAD.SHL.U32 R11, R2, 0x8, RZ ;  /* 0x00000008020b7824 */ /* 0x000fe400078e00ff */
[----:B------:R-:W-:-:S03]  /*03f0*/  IMAD.MOV R2, RZ, RZ, -R2 ;  /* 0x000000ffff027224 */ /* 0x000fc600078e0a02 */
[----:B------:R-:W-:Y:S01]  /*0400*/  LEA.HI.SX32 R3, R3, -R11, 0x17 ;  /* 0x8000000b03037211 */ /* 0x000fe200078fbaff */
[----:B------:R-:W-:Y:S02]  /*0410*/  IMAD R10, R4, R2, R5 ;  /* 0x00000002040a7224 */ /* 0x000fe400078e0205 */
[----:B------:R-:W-:Y:S01]  /*0420*/  IMAD.MOV.U32 R2, RZ, RZ, RZ ;  /* 0x000000ffff027224 */ /* 0x000fe200078e00ff */
[----:B------:R-:W-:Y:S02]  /*0430*/  VIMNMX R13, R3, 0x8, PT ;  /* 0x00000008030d7848 */ /* 0x000fe40003fe0100 */
[----:B------:R-:W-:Y:S02]  /*0440*/  IABS R7, R10 ;  /* 0x0000000a00077213 */ /* 0x000fe40000000000 */
[-C--:B------:R-:W-:Y:S02]  /*0450*/  IABS R8, R13.reuse ;  /* 0x0000000d00087213 */ /* 0x080fe40000000000 */
[----:B------:R-:W-:-:S02]  /*0460*/  IABS R4, R13 ;  /* 0x0000000d00047213 */ /* 0x000fc40000000000 */
[----:B------:R-:W1:Y:S08]  /*0470*/  I2F.RP R0, R8 ;  /* 0x0000000800007306 */ /* 0x000e700000209400 */
[----:B-1----:R-:W1:Y:S02]  /*0480*/  MUFU.RCP R0, R0 ;  /* 0x0000000000007308 */ /* 0x002e640000001000 */
[----:B-1----:R-:W-:-:S06]  /*0490*/  VIADD R3, R0, 0xffffffe ;  /* 0x0ffffffe00037836 */ /* 0x002fcc0000000000 */
[----:B------:R-:W1:Y:S02]  /*04a0*/  F2I.FTZ.U32.TRUNC.NTZ R3, R3 ;  /* 0x0000000300037305 */ /* 0x000e64000021f000 */
[----:B-1----:R-:W-:-:S04]  /*04b0*/  IMAD.MOV R6, RZ, RZ, -R3 ;  /* 0x000000ffff067224 */ /* 0x002fc800078e0a03 */
[----:B------:R-:W-:Y:S02]  /*04c0*/  IMAD.MOV.U32 R5, RZ, RZ, R6 ;  /* 0x000000ffff057224 */ /* 0x000fe400078e0006 */
[----:B------:R-:W1:Y:S02]  /*04d0*/  I2F.RP R6, R9 ;  /* 0x0000000900067306 */ /* 0x000e640000209400 */
[----:B------:R-:W-:-:S04]  /*04e0*/  IMAD R5, R5, R8, RZ ;  /* 0x0000000805057224 */ /* 0x000fc800078e02ff */
[----:B------:R-:W-:-:S04]  /*04f0*/  IMAD.HI.U32 R2, R3, R5, R2 ;  /* 0x0000000503027227 */ /* 0x000fc800078e0002 */
[----:B------:R-:W-:Y:S01]  /*0500*/  IMAD.MOV R3, RZ, RZ, -R4 ;  /* 0x000000ffff037224 */ /* 0x000fe200078e0a04 */
[----:B------:R-:W-:Y:S01]  /*0510*/  IABS R4, R42 ;  /* 0x0000002a00047213 */ /* 0x000fe20000000000 */
[----:B------:R-:W-:Y:S01]  /*0520*/  IMAD.HI.U32 R0, R2, R7, RZ ;  /* 0x0000000702007227 */ /* 0x000fe200078e00ff */
[----:B-1----:R-:W1:Y:S03]  /*0530*/  MUFU.RCP R6, R6 ;  /* 0x0000000600067308 */ /* 0x002e660000001000 */
[----:B------:R-:W-:Y:S02]  /*0540*/  IMAD.MOV.U32 R2, RZ, RZ, R4 ;  /* 0x000000ffff027224 */ /* 0x000fe400078e0004 */
[----:B------:R-:W-:-:S03]  /*0550*/  IMAD R3, R0, R3, R7 ;  /* 0x0000000300037224 */ /* 0x000fc600078e0207 */
[----:B------:R-:W2:Y:S02]  /*0560*/  I2F.RP R4, R2 ;  /* 0x0000000200047306 */ /* 0x000ea40000209400 */
[----:B------:R-:W-:Y:S01]  /*0570*/  ISETP.GT.U32.AND P1, PT, R8, R3, PT ;  /* 0x000000030800720c */ /* 0x000fe20003f24070 */
[----:B-1----:R-:W-:-:S12]  /*0580*/  VIADD R7, R6, 0xffffffe ;  /* 0x0ffffffe06077836 */ /* 0x002fd80000000000 */
[----:B------:R-:W-:Y:S01]  /*0590*/  @!P1 IMAD.IADD R3, R3, 0x1, -R8 ;  /* 0x0000000103039824 */ /* 0x000fe200078e0a08 */
[----:B--2---:R-:W1:Y:S01]  /*05a0*/  MUFU.RCP R4, R4 ;  /* 0x0000000400047308 */ /* 0x004e620000001000 */
[----:B------:R-:W-:Y:S01]  /*05b0*/  @!P1 VIADD R0, R0, 0x1 ;  /* 0x0000000100009836 */ /* 0x000fe20000000000 */
[----:B------:R-:W-:Y:S02]  /*05c0*/  ISETP.NE.AND P1, PT, R13, RZ, PT ;  /* 0x000000ff0d00720c */ /* 0x000fe40003f25270 */
[----:B------:R-:W-:Y:S02]  /*05d0*/  ISETP.GE.U32.AND P0, PT, R3, R8, PT ;  /* 0x000000080300720c */ /* 0x000fe40003f06070 */
[----:B------:R-:W-:Y:S02]  /*05e0*/  LOP3.LUT R3, R10, R13, RZ, 0x3c, !PT ;  /* 0x0000000d0a037212 */ /* 0x000fe400078e3cff */
[----:B------:R-:W2:Y:S02]  /*05f0*/  F2I.FTZ.U32.TRUNC.NTZ R7, R7 ;  /* 0x0000000700077305 */ /* 0x000ea4000021f000 */
[----:B------:R-:W-:-:S02]  /*0600*/  ISETP.GE.AND P2, PT, R3, RZ, PT ;  /* 0x000000ff0300720c */ /* 0x000fc40003f46270 */
[----:B------:R-:W-:-:S04]  /*0610*/  SHF.R.U32.HI R3, RZ, 0x5, R38 ;  /* 0x00000005ff037819 */ /* 0x000fc80000011626 */
[----:B------:R-:W-:Y:S01]  /*0620*/  SGXT.U32 R3, R3, 0x2 ;  /* 0x000000020303781a */ /* 0x000fe20000000000 */
[----:B-1----:R-:W-:Y:S02]  /*0630*/  VIADD R5, R4, 0xffffffe ;  /* 0x0ffffffe04057836 */ /* 0x002fe40000000000 */
[----:B------:R-:W-:-:S04]  /*0640*/  @P0 VIADD R0, R0, 0x1 ;  /* 0x0000000100000836 */ /* 0x000fc80000000000 */
[----:B------:R-:W1:Y:S01]  /*0650*/  F2I.FTZ.U32.TRUNC.NTZ R5, R5 ;  /* 0x0000000500057305 */ /* 0x000e62000021f000 */
[----:B------:R-:W-:Y:S02]  /*0660*/  IMAD.MOV.U32 R4, RZ, RZ, R0 ;  /* 0x000000ffff047224 */ /* 0x000fe400078e0000 */
[----:B--2---:R-:W-:Y:S02]  /*0670*/  IMAD.MOV R6, RZ, RZ, -R7 ;  /* 0x000000ffff067224 */ /* 0x004fe400078e0a07 */
[----:B------:R-:W-:Y:S01]  /*0680*/  @!P2 IMAD.MOV R4, RZ, RZ, -R4 ;  /* 0x000000ffff04a224 */ /* 0x000fe200078e0a04 */
[----:B------:R-:W-:-:S05]  /*0690*/  @!P1 LOP3.LUT R4, RZ, R13, RZ, 0x33, !PT ;  /* 0x0000000dff049212 */ /* 0x000fca00078e33ff */
[----:B------:R-:W-:-:S04]  /*06a0*/  IMAD.MOV R0, RZ, RZ, -R4 ;  /* 0x000000ffff007224 */ /* 0x000fc800078e0a04 */
[----:B------:R-:W-:Y:S02]  /*06b0*/  IMAD R0, R13, R0, R10 ;  /* 0x000000000d007224 */ /* 0x000fe400078e020a */
[----:B-1----:R-:W-:Y:S02]  /*06c0*/  IMAD.MOV R13, RZ, RZ, -R5 ;  /* 0x000000ffff0d7224 */ /* 0x002fe400078e0a05 */
[----:B------:R-:W-:Y:S02]  /*06d0*/  IMAD.SHL.U32 R10, R4, 0x200, RZ ;  /* 0x00000200040a7824 */ /* 0x000fe400078e00ff */
[----:B------:R-:W-:Y:S02]  /*06e0*/  IMAD R13, R13, R2, RZ ;  /* 0x000000020d0d7224 */ /* 0x000fe400078e02ff */
[----:B------:R-:W-:Y:S01]  /*06f0*/  IMAD.MOV.U32 R4, RZ, RZ, RZ ;  /* 0x000000ffff047224 */ /* 0x000fe200078e00ff */
[----:B------:R-:W-:Y:S01]  /*0700*/  LOP3.LUT R3, R10, R3, RZ, 0xfc, !PT ;  /* 0x000000030a037212 */ /* 0x000fe200078efcff */
[----:B------:R-:W-:-:S02]  /*0710*/  IMAD.IADD R0, R11, 0x1, R0 ;  /* 0x000000010b007824 */ /* 0x000fc400078e0200 */
[----:B------:R-:W-:Y:S01]  /*0720*/  IMAD.HI.U32 R4, R5, R13, R4 ;  /* 0x0000000d05047227 */ /* 0x000fe200078e0004 */
[C---:B------:R-:W-:Y:S02]  /*0730*/  LOP3.LUT R8, R3.reuse, 0x1fc, RZ, 0xfc, !PT ;  /* 0x000001fc03087812 */ /* 0x040fe400078efcff */
[----:B------:R-:W-:Y:S01]  /*0740*/  IABS R231, R3 ;  /* 0x0000000300e77213 */ /* 0x000fe20000000000 */
[----:B------:R-:W-:Y:S01]  /*0750*/  IMAD R5, R6, R9, RZ ;  /* 0x0000000906057224 */ /* 0x000fe200078e02ff */
[----:B------:R-:W-:Y:S01]  /*0760*/  IABS R37, R8 ;  /* 0x0000000800257213 */ /* 0x000fe20000000000 */
[----:B------:R-:W-:Y:S01]  /*0770*/  IMAD R11, R0, 0x200, R12 ;  /* 0x00000200000b7824 */ /* 0x000fe200078e020c */
[----:B------:R-:W-:Y:S01]  /*0780*/  ISETP.GE.AND P0, PT, R8, RZ, PT ;  /* 0x000000ff0800720c */ /* 0x000fe20003f06270 */
[----:B------:R-:W-:Y:S01]  /*0790*/  IMAD.MOV.U32 R6, RZ, RZ, RZ ;  /* 0x000000ffff067224 */ /* 0x000fe200078e00ff */
[----:B------:R-:W-:Y:S01]  /*07a0*/  LOP3.LUT R17, R3, 0x14, RZ, 0xfc, !PT ;  /* 0x0000001403117812 */ /* 0x000fe200078efcff */
[----:B------:R-:W-:Y:S01]  /*07b0*/  VIADD R12, R11, 0x80 ;  /* 0x000000800b0c7836 */ /* 0x000fe20000000000 */
[----:B------:R-:W-:Y:S01]  /*07c0*/  IABS R18, R11 ;  /* 0x0000000b00127213 */ /* 0x000fe20000000000 */
[----:B------:R-:W-:Y:S01]  /*07d0*/  IMAD.HI.U32 R6, R7, R5, R6 ;  /* 0x0000000507067227 */ /* 0x000fe200078e0006 */
[----:B------:R-:W-:Y:S01]  /*07e0*/  LOP3.LUT R7, R38, 0x60, RZ, 0xc0, !PT ;  /* 0x0000006026077812 */ /* 0x000fe200078ec0ff */
[----:B------:R1:W-:Y:S01]  /*07f0*/  STL.64 [R1+0x2888], R10 ;  /* 0x0028880a01007387 */ /* 0x0003e20000100a00 */
[----:B------:R-:W-:Y:S01]  /*0800*/  IABS R16, R12 ;  /* 0x0000000c00107213 */ /* 0x000fe20000000000 */
[----:B------:R-:W-:Y:S01]  /*0810*/  IMAD.HI.U32 R5, R4, R37, RZ ;  /* 0x0000002504057227 */ /* 0x000fe200078e00ff */
[----:B------:R-:W-:-:S02]  /*0820*/  R2UR UR49, R7 ;  /* 0x00000000073172ca */ /* 0x000fc400000e0000 */
[----:B------:R-:W-:Y:S01]  /*0830*/  IABS R219, R17 ;  /* 0x0000001100db7213 */ /* 0x000fe20000000000 */
[C---:B------:R-:W-:Y:S01]  /*0840*/  IMAD.HI.U32 R0, R6.reuse, R18, RZ ;  /* 0x0000001206007227 */ /* 0x040fe200078e00ff */
[C---:B------:R-:W-:Y:S02]  /*0850*/  LOP3.LUT R19, R3.reuse, 0x3c, RZ, 0xfc, !PT ;  /* 0x0000003c03137812 */ /* 0x040fe400078efcff */
[----:B------:R-:W-:Y:S01]  /*0860*/  LOP3.LUT R21, R3, 0x44, RZ, 0xfc, !PT ;  /* 0x0000004403157812 */ /* 0x000fe200078efcff */
[----:B------:R-:W-:Y:S01]  /*0870*/  IMAD.MOV R0, RZ, RZ, -R0 ;  /* 0x000000ffff007224 */ /* 0x000fe200078e0a00 */
[----:B------:R-:W-:Y:S01]  /*0880*/  IABS R151, R19 ;  /* 0x0000001300977213 */ /* 0x000fe20000000000 */
[----:B------:R-:W-:Y:S01]  /*0890*/  IMAD.MOV R5, RZ, RZ, -R5 ;  /* 0x000000ffff057224 */ /* 0x000fe200078e0a05 */
[----:B------:R-:W-:Y:S01]  /*08a0*/  IABS R135, R21 ;  /* 0x0000001500877213 */ /* 0x000fe20000000000 */
[----:B------:R-:W-:Y:S01]  /*08b0*/  IMAD R18, R9, R0, R18 ;  /* 0x0000000009127224 */ /* 0x000fe200078e0212 */
[----:B------:R-:W-:Y:S01]  /*08c0*/  LOP3.LUT R20, R3, 0x40, RZ, 0xfc, !PT ;  /* 0x0000004003147812 */ /* 0x000fe200078efcff */
[----:B------:R-:W-:Y:S01]  /*08d0*/  VIADD R13, R11, 0x100 ;  /* 0x000001000b0d7836 */ /* 0x000fe20000000000 */
[----:B------:R-:W-:Y:S01]  /*08e0*/  LOP3.LUT R22, R3, 0x128, RZ, 0xfc, !PT ;  /* 0x0000012803167812 */ /* 0x000fe200078efcff */
[----:B------:R-:W-:Y:S01]  /*08f0*/  IMAD.HI.U32 R0, R6, R16, RZ ;  /* 0x0000001006007227 */ /* 0x000fe200078e00ff */
[----:B------:R-:W-:-:S02]  /*0900*/  ISETP.GT.U32.AND P2, PT, R9, R18, PT ;  /* 0x000000120900720c */ /* 0x000fc40003f44070 */
[----:B------:R-:W-:Y:S01]  /*0910*/  IABS R8, R13 ;  /* 0x0000000d00087213 */ /* 0x000fe20000000000 */
[C---:B------:R-:W-:Y:S01]  /*0920*/  IMAD R37, R2.reuse, R5, R37 ;  /* 0x0000000502257224 */ /* 0x040fe200078e0225 */
[----:B------:R-:W-:Y:S01]  /*0930*/  LOP3.LUT R5, R3, 0x4, RZ, 0xfc, !PT ;  /* 0x0000000403057812 */ /* 0x000fe200078efcff */
[----:B------:R-:W-:Y:S01]  /*0940*/  IMAD.MOV R0, RZ, RZ, -R0 ;  /* 0x000000ffff007224 */ /* 0x000fe200078e0a00 */
[----:B------:R-:W-:Y:S01]  /*0950*/  IABS R121, R20 ;  /* 0x0000001400797213 */ /* 0x000fe20000000000 */
[----:B------:R-:W-:Y:S01]  /*0960*/  VIADD R14, R11, 0x180 ;  /* 0x000001800b0e7836 */ /* 0x000fe20000000000 */
[----:B------:R-:W-:Y:S01]  /*0970*/  ISETP.GT.U32.AND P1, PT, R2, R37, PT ;  /* 0x000000250200720c */ /* 0x000fe20003f24070 */
[C---:B------:R-:W-:Y:S01]  /*0980*/  IMAD R16, R9.reuse, R0, R16 ;  /* 0x0000000009107224 */ /* 0x040fe200078e0210 */
[----:B------:R-:W-:Y:S01]  /*0990*/  IABS R227, R5 ;  /* 0x0000000500e37213 */ /* 0x000fe20000000000 */
[----:B------:R-:W-:Y:S01]  /*09a0*/  IMAD.HI.U32 R0, R6, R8, RZ ;  /* 0x0000000806007227 */ /* 0x000fe200078e00ff */
[----:B------:R-:W-:Y:S01]  /*09b0*/  IABS R15, R14 ;  /* 0x0000000e000f7213 */ /* 0x000fe20000000000 */
[----:B------:R2:W-:Y:S01]  /*09c0*/  STL.64 [R1+0x2890], R12 ;  /* 0x0028900c01007387 */ /* 0x0005e20000100a00 */
[----:B------:R-:W-:Y:S01]  /*09d0*/  ISETP.GT.U32.AND P4, PT, R9, R16, PT ;  /* 0x000000100900720c */ /* 0x000fe20003f84070 */
[----:B------:R-:W-:Y:S01]  /*09e0*/  IMAD.MOV R0, RZ, RZ, -R0 ;  /* 0x000000ffff007224 */ /* 0x000fe200078e0a00 */
[----:B------:R-:W-:Y:S01]  /*09f0*/  ISETP.GE.AND P3, PT, R5, RZ, PT ;  /* 0x000000ff0500720c */ /* 0x000fe20003f66270 */
[----:B------:R-:W-:Y:S01]  /*0a00*/  IMAD.HI.U32 R7, R4, R227, RZ ;  /* 0x000000e304077227 */ /* 0x000fe200078e00ff */
[----:B------:R-:W-:-:S02]  /*0a10*/  IABS R93, R22 ;  /* 0x00000016005d7213 */ /* 0x000fc40000000000 */
[----:B------:R-:W-:Y:S01]  /*0a20*/  LOP3.LUT R24, R3, 0x168, RZ, 0xfc, !PT ;  /* 0x0000016803187812 */ /* 0x000fe200078efcff */
[----:B------:R-:W-:Y:S01]  /*0a30*/  IMAD R8, R9, R0, R8 ;  /* 0x0000000009087224 */ /* 0x000fe200078e0208 */
[----:B------:R-:W-:Y:S01]  /*0a40*/  LOP3.LUT R27, R3, 0x194, RZ, 0xfc, !PT ;  /* 0x00000194031b7812 */ /* 0x000fe200078efcff */
[----:B------:R-:W-:Y:S01]  /*0a50*/  @!P1 IMAD.IADD R37, R37, 0x1, -R2 ;  /* 0x0000000125259824 */ /* 0x000fe200078e0a02 */
[----:B------:R-:W-:Y:S01]  /*0a60*/  IABS R105, R24 ;  /* 0x0000001800697213 */ /* 0x000fe20000000000 */
[----:B------:R-:W-:Y:S01]  /*0a70*/  IMAD.MOV R7, RZ, RZ, -R7 ;  /* 0x000000ffff077224 */ /* 0x000fe200078e0a07 */
[----:B------:R-:W-:Y:S01]  /*0a80*/  ISETP.GT.U32.AND P1, PT, R9, R8, PT ;  /* 0x000000080900720c */ /* 0x000fe20003f24070 */
[----:B------:R-:W-:Y:S01]  /*0a90*/  @!P4 IMAD.IADD R16, R16, 0x1, -R9 ;  /* 0x000000011010c824 */ /* 0x000fe200078e0a09 */
[----:B------:R-:W-:Y:S01]  /*0aa0*/  ISETP.GT.U32.AND P6, PT, R2, R37, PT ;  /* 0x000000250200720c */ /* 0x000fe20003fc4070 */
[----:B------:R-:W-:Y:S01]  /*0ab0*/  IMAD.HI.U32 R6, R6, R15, RZ ;  /* 0x0000000f06067227 */ /* 0x000fe200078e00ff */
[----:B------:R-:W-:-:S02]  /*0ac0*/  LOP3.LUT R28, R3, 0x198, RZ, 0xfc, !PT ;  /* 0x00000198031c7812 */ /* 0x000fc400078efcff */
[C---:B------:R-:W-:Y:S01]  /*0ad0*/  LOP3.LUT R32, R3.reuse, 0x1e0, RZ, 0xfc, !PT ;  /* 0x000001e003207812 */ /* 0x040fe200078efcff */
[----:B------:R-:W-:Y:S01]  /*0ae0*/  IMAD R227, R2, R7, R227 ;  /* 0x0000000702e37224 */ /* 0x000fe200078e02e3 */
[C---:B------:R-:W-:Y:S01]  /*0af0*/  LOP3.LUT R7, R3.reuse, 0xc, RZ, 0xfc, !PT ;  /* 0x0000000c03077812 */ /* 0x040fe200078efcff */
[----:B------:R-:W-:Y:S01]  /*0b00*/  IMAD.HI.U32 R5, R4, R231, RZ ;  /* 0x000000e704057227 */ /* 0x000fe200078e00ff */
[----:B------:R-:W-:Y:S02]  /*0b10*/  LOP3.LUT R34, R3, 0x1e4, RZ, 0xfc, !PT ;  /* 0x000001e403227812 */ /* 0x000fe400078efcff */
[----:B------:R-:W-:Y:S01]  /*0b20*/  IABS R223, R7 ;  /* 0x0000000700df7213 */ /* 0x000fe20000000000 */
[----:B------:R-:W-:Y:S01]  /*0b30*/  @!P1 IMAD.IADD R8, R8, 0x1, -R9 ;  /* 0x0000000108089824 */ /* 0x000fe200078e0a09 */
[C---:B------:R-:W-:Y:S01]  /*0b40*/  ISETP.GT.U32.AND P1, PT, R9.reuse, R16, PT ;  /* 0x000000100900720c */ /* 0x040fe20003f24070 */
[----:B------:R-:W-:Y:S01]  /*0b50*/  IMAD.MOV R6, RZ, RZ, -R6 ;  /* 0x000000ffff067224 */ /* 0x000fe200078e0a06 */
[----:B------:R-:W-:Y:S01]  /*0b60*/  IABS R147, R32 ;  /* 0x0000002000937213 */ /* 0x000fe20000000000 */
[----:B------:R-:W-:Y:S01]  /*0b70*/  IMAD.MOV R5, RZ, RZ, -R5 ;  /* 0x000000ffff057224 */ /* 0x000fe200078e0a05 */
[----:B------:R-:W-:Y:S01]  /*0b80*/  IABS R237, R34 ;  /* 0x0000002200ed7213 */ /* 0x000fe20000000000 */
[----:B------:R-:W-:Y:S01]  /*0b90*/  IMAD R0, R9, R6, R15 ;  /* 0x0000000609007224 */ /* 0x000fe200078e020f */
[C---:B------:R-:W-:Y:S01]  /*0ba0*/  LOP3.LUT R15, R3.reuse, 0x10, RZ, 0xfc, !PT ;  /* 0x00000010030f7812 */ /* 0x040fe200078efcff */
[----:B------:R-:W-:Y:S01]  /*0bb0*/  IMAD R231, R2, R5, R231 ;  /* 0x0000000502e77224 */ /* 0x000fe200078e02e7 */
[----:B------:R-:W-:Y:S01]  /*0bc0*/  LOP3.LUT R5, R3, 0x8, RZ, 0xfc, !PT ;  /* 0x0000000803057812 */ /* 0x000fe200078efcff */
[--C-:B------:R-:W-:Y:S01]  /*0bd0*/  @!P2 IMAD.IADD R18, R18, 0x1, -R9.reuse ;  /* 0x000000011212a824 */ /* 0x100fe200078e0a09 */
[----:B------:R-:W-:Y:S01]  /*0be0*/  ISETP.GT.U32.AND P5, PT, R9, R0, PT ;  /* 0x000000000900720c */ /* 0x000fe20003fa4070 */
[----:B------:R-:W-:Y:S01]  /*0bf0*/  @!P6 IMAD.IADD R37, R37, 0x1, -R2 ;  /* 0x000000012525e824 */ /* 0x000fe200078e0a02 */
[----:B------:R-:W-:Y:S01]  /*0c00*/  ISETP.GT.U32.AND P2, PT, R2, R231, PT ;  /* 0x000000e70200720c */ /* 0x000fe20003f44070 */
[----:B------:R-:W-:Y:S01]  /*0c10*/  @!P1 IMAD.IADD R16, R16, 0x1, -R9 ;  /* 0x0000000110109824 */ /* 0x000fe200078e0a09 */
[----:B------:R-:W-:Y:S01]  /*0c20*/  ISETP.GT.U32.AND P1, PT, R2, R227, PT ;  /* 0x000000e30200720c */ /* 0x000fe20003f24070 */
[----:B------:R-:W-:Y:S01]  /*0c30*/  IMAD.HI.U32 R6, R4, R223, RZ ;  /* 0x000000df04067227 */ /* 0x000fe200078e00ff */
[----:B------:R-:W-:-:S02]  /*0c40*/  ISETP.GT.U32.AND P4, PT, R9, R18, PT ;  /* 0x000000120900720c */ /* 0x000fc40003f84070 */
[----:B------:R-:W-:Y:S01]  /*0c50*/  IABS R225, R5 ;  /* 0x0000000500e17213 */ /* 0x000fe20000000000 */
[----:B------:R-:W-:Y:S01]  /*0c60*/  @!P0 IMAD.MOV R37, RZ, RZ, -R37 ;  /* 0x000000ffff258224 */ /* 0x000fe200078e0a25 */
[----:B------:R-:W-:Y:S01]  /*0c70*/  ISETP.GE.AND P6, PT, R5, RZ, PT ;  /* 0x000000ff0500720c */ /* 0x000fe20003fc6270 */
[----:B------:R-:W-:Y:S01]  /*0c80*/  IMAD.MOV R6, RZ, RZ, -R6 ;  /* 0x000000ffff067224 */ /* 0x000fe200078e0a06 */
[----:B------:R-:W-:Y:S01]  /*0c90*/  IABS R221, R15 ;  /* 0x0000000f00dd7213 */ /* 0x000fe20000000000 */
[----:B------:R-:W-:Y:S01]  /*0ca0*/  @!P5 IMAD.IADD R0, R0, 0x1, -R9 ;  /* 0x000000010000d824 */ /* 0x000fe200078e0a09 */
[----:B------:R-:W-:Y:S01]  /*0cb0*/  ISETP.GT.U32.AND P5, PT, R9, R8, PT ;  /* 0x000000080900720c */ /* 0x000fe20003fa4070 */
[----:B------:R-:W-:Y:S01]  /*0cc0*/  IMAD R223, R2, R6, R223 ;  /* 0x0000000602df7224 */ /* 0x000fe200078e02df */
[----:B------:R-:W-:Y:S01]  /*0cd0*/  LOP3.LUT R30, R3, 0x1dc, RZ, 0xfc, !PT ;  /* 0x000001dc031e7812 */ /* 0x000fe200078efcff */
[----:B------:R-:W-:Y:S01]  /*0ce0*/  @!P1 IMAD.IADD R227, R227, 0x1, -R2 ;  /* 0x00000001e3e39824 */ /* 0x000fe200078e0a02 */
[----:B------:R-:W-:Y:S01]  /*0cf0*/  LOP3.LUT R36, R3, 0x1f4, RZ, 0xfc, !PT ;  /* 0x000001f403247812 */ /* 0x000fe200078efcff */
[----:B------:R-:W-:Y:S01]  /*0d00*/  IMAD.HI.U32 R6, R4, R219, RZ ;  /* 0x000000db04067227 */ /* 0x000fe200078e00ff */
[----:B------:R-:W-:-:S02]  /*0d10*/  ISETP.GT.U32.AND P1, PT, R2, R223, PT ;  /* 0x000000df0200720c */ /* 0x000fc40003f24070 */
[----:B------:R-:W-:Y:S01]  /*0d20*/  ISETP.GT.U32.AND P0, PT, R2, R227, PT ;  /* 0x000000e30200720c */ /* 0x000fe20003f04070 */
[----:B------:R-:W-:Y:S01]  /*0d30*/  @!P2 IMAD.IADD R231, R231, 0x1, -R2 ;  /* 0x00000001e7e7a824 */ /* 0x000fe200078e0a02 */
[----:B------:R-:W-:Y:S01]  /*0d40*/  IABS R243, R36 ;  /* 0x0000002400f37213 */ /* 0x000fe20000000000 */
[----:B------:R-:W-:Y:S01]  /*0d50*/  IMAD.MOV R6, RZ, RZ, -R6 ;  /* 0x000000ffff067224 */ /* 0x000fe200078e0a06 */
[----:B------:R-:W-:Y:S01]  /*0d60*/  LOP3.LUT R38, R38, 0x1f, RZ, 0xc0, !PT ;  /* 0x0000001f26267812 */ /* 0x000fe200078ec0ff */
[----:B------:R-:W-:Y:S01]  /*0d70*/  IMAD.HI.U32 R5, R4, R225, RZ ;  /* 0x000000e104057227 */ /* 0x000fe200078e00ff */
[----:B------:R-:W-:-:S03]  /*0d80*/  ISETP.GT.U32.AND P2, PT, R2, R231, PT ;  /* 0x000000e70200720c */ /* 0x000fc60003f44070 */
[----:B------:R-:W-:Y:S01]  /*0d90*/  @!P4 IMAD.IADD R18, R18, 0x1, -R9 ;  /* 0x000000011212c824 */ /* 0x000fe200078e0a09 */
[----:B------:R-:W-:Y:S01]  /*0da0*/  ISETP.GT.U32.AND P4, PT, R9, R0, PT ;  /* 0x000000000900720c */ /* 0x000fe20003f84070 */
[----:B------:R-:W-:Y:S02]  /*0db0*/  IMAD R219, R2, R6, R219 ;  /* 0x0000000602db7224 */ /* 0x000fe400078e02db */
[----:B------:R-:W-:Y:S02]  /*0dc0*/  @!P0 IMAD.IADD R227, R227, 0x1, -R2 ;  /* 0x00000001e3e38824 */ /* 0x000fe400078e0a02 */
[----:B------:R-:W-:Y:S02]  /*0dd0*/  IMAD.MOV R5, RZ, RZ, -R5 ;  /* 0x000000ffff057224 */ /* 0x000fe400078e0a05 */
[----:B------:R-:W-:Y:S01]  /*0de0*/  @!P5 IMAD.IADD R8, R8, 0x1, -R9 ;  /* 0x000000010808d824 */ /* 0x000fe200078e0a09 */
[----:B------:R-:W-:Y:S01]  /*0df0*/  ISETP.GE.AND P5, PT, R7, RZ, PT ;  /* 0x000000ff0700720c */ /* 0x000fe20003fa6270 */
[----:B------:R-:W-:Y:S01]  /*0e00*/  @!P3 IMAD.MOV R227, RZ, RZ, -R227 ;  /* 0x000000ffffe3b224 */ /* 0x000fe200078e0ae3 */
[C---:B------:R-:W-:Y:S01]  /*0e10*/  ISETP.GT.U32.AND P3, PT, R2.reuse, R219, PT ;  /* 0x000000db0200720c */ /* 0x040fe20003f64070 */
[----:B------:R-:W-:Y:S01]  /*0e20*/  IMAD R225, R2, R5, R225 ;  /* 0x0000000502e17224 */ /* 0x000fe200078e02e1 */
[----:B------:R-:W-:Y:S01]  /*0e30*/  LOP3.LUT R7, R3, 0x18, RZ, 0xfc, !PT ;  /* 0x0000001803077812 */ /* 0x000fe200078efcff */
[----:B------:R-:W-:-:S03]  /*0e40*/  IMAD.HI.U32 R5, R4, R221, RZ ;  /* 0x000000dd04057227 */ /* 0x000fc600078e00ff */
[----:B------:R-:W-:Y:S01]  /*0e50*/  IABS R217, R7 ;  /* 0x0000000700d97213 */ /* 0x000fe20000000000 */
[----:B------:R-:W-:Y:S02]  /*0e60*/  IMAD.MOV R5, RZ, RZ, -R5 ;  /* 0x000000ffff057224 */ /* 0x000fe400078e0a05 */
[----:B------:R-:W-:Y:S01]  /*0e70*/  @!P2 IMAD.IADD R231, R231, 0x1, -R2 ;  /* 0x00000001e7e7a824 */ /* 0x000fe200078e0a02 */
[----:B------:R-:W-:Y:S01]  /*0e80*/  ISETP.GT.U32.AND P2, PT, R2, R225, PT ;  /* 0x000000e10200720c */ /* 0x000fe20003f44070 */
[----:B------:R-:W-:Y:S01]  /*0e90*/  @!P4 IMAD.IADD R0, R0, 0x1, -R9 ;  /* 0x000000010000c824 */ /* 0x000fe200078e0a09 */
[C---:B------:R-:W-:Y:S01]  /*0ea0*/  LOP3.LUT R9, R3.reuse, 0x1c, RZ, 0xfc, !PT ;  /* 0x0000001c03097812 */ /* 0x040fe200078efcff */
[----:B------:R-:W-:Y:S01]  /*0eb0*/  IMAD R221, R2, R5, R221 ;  /* 0x0000000502dd7224 */ /* 0x000fe200078e02dd */
[----:B------:R-:W-:Y:S01]  /*0ec0*/  ISETP.GE.AND P4, PT, R3, RZ, PT ;  /* 0x000000ff0300720c */ /* 0x000fe20003f86270 */
[----:B------:R-:W-:Y:S01]  /*0ed0*/  IMAD.HI.U32 R5, R4, R217, RZ ;  /* 0x000000d904057227 */ /* 0x000fe200078e00ff */
[----:B------:R-:W-:-:S02]  /*0ee0*/  IABS R215, R9 ;  /* 0x0000000900d77213 */ /* 0x000fc40000000000 */
[C---:B------:R-:W-:Y:S01]  /*0ef0*/  ISETP.GT.U32.AND P0, PT, R2.reuse, R221, PT ;  /* 0x000000dd0200720c */ /* 0x040fe20003f04070 */
[--C-:B------:R-:W-:Y:S02]  /*0f00*/  @!P1 IMAD.IADD R223, R223, 0x1, -R2.reuse ;  /* 0x00000001dfdf9824 */ /* 0x100fe400078e0a02 */
[--C-:B------:R-:W-:Y:S02]  /*0f10*/  @!P3 IMAD.IADD R219, R219, 0x1, -R2.reuse ;  /* 0x00000001dbdbb824 */ /* 0x100fe400078e0a02 */
[----:B------:R-:W-:Y:S01]  /*0f20*/  IMAD.MOV R5, RZ, RZ, -R5 ;  /* 0x000000ffff057224 */ /* 0x000fe200078e0a05 */
[C---:B------:R-:W-:Y:S01]  /*0f30*/  ISETP.GT.U32.AND P1, PT, R2.reuse, R223, PT ;  /* 0x000000df0200720c */ /* 0x040fe20003f24070 */
[----:B------:R-:W-:Y:S01]  /*0f40*/  @!P2 IMAD.IADD R225, R225, 0x1, -R2 ;  /* 0x00000001e1e1a824 */ /* 0x000fe200078e0a02 */
[C---:B------:R-:W-:Y:S01]  /*0f50*/  ISETP.GT.U32.AND P3, PT, R2.reuse, R219, PT ;  /* 0x000000db0200720c */ /* 0x040fe20003f64070 */
[----:B------:R-:W-:Y:S02]  /*0f60*/  IMAD R217, R2, R5, R217 ;  /* 0x0000000502d97224 */ /* 0x000fe400078e02d9 */
[----:B------:R-:W-:Y:S01]  /*0f70*/  IMAD.HI.U32 R5, R4, R215, RZ ;  /* 0x000000d704057227 */ /* 0x000fe200078e00ff */
[----:B------:R-:W-:-:S03]  /*0f80*/  ISETP.GT.U32.AND P2, PT, R2, R225, PT ;  /* 0x000000e10200720c */ /* 0x000fc60003f44070 */
[----:B------:R-:W-:Y:S02]  /*0f90*/  IMAD.MOV R5, RZ, RZ, -R5 ;  /* 0x000000ffff057224 */ /* 0x000fe400078e0a05 */
[----:B------:R-:W-:Y:S01]  /*0fa0*/  @!P4 IMAD.MOV R231, RZ, RZ, -R231 ;  /* 0x000000ffffe7c224 */ /* 0x000fe200078e0ae7 */
[----:B------:R-:W-:Y:S01]  /*0fb0*/  ISETP.GE.AND P4, PT, R15, RZ, PT ;  /* 0x000000ff0f00720c */ /* 0x000fe20003f86270 */
[--C-:B------:R-:W-:Y:S01]  /*0fc0*/  @!P0 IMAD.IADD R221, R221, 0x1, -R2.reuse ;  /* 0x00000001dddd8824 */ /* 0x100fe200078e0a02 */
[C---:B------:R-:W-:Y:S01]  /*0fd0*/  LOP3.LUT R15, R3.reuse, 0x20, RZ, 0xfc, !PT ;  /* 0x00000020030f7812 */ /* 0x040fe200078efcff */
[C---:B------:R-:W-:Y:S01]  /*0fe0*/  IMAD R215, R2.reuse, R5, R215 ;  /* 0x0000000502d77224 */ /* 0x040fe200078e02d7 */
[----:B------:R-:W-:Y:S01]  /*0ff0*/  LOP3.LUT R5, R3, 0x24, RZ, 0xfc, !PT ;  /* 0x0000002403057812 */ /* 0x000fe200078efcff */
[--C-:B------:R-:W-:Y:S01]  /*1000*/  @!P1 IMAD.IADD R223, R223, 0x1, -R2.reuse ;  /* 0x00000001dfdf9824 */ /* 0x100fe200078e0a02 */
[----:B------:R-:W-:Y:S01]  /*1010*/  IABS R213, R15 ;  /* 0x0000000f00d57213 */ /* 0x000fe20000000000 */
[--C-:B------:R-:W-:Y:S01]  /*1020*/  @!P3 IMAD.IADD R219, R219, 0x1, -R2.reuse ;  /* 0x00000001dbdbb824 */ /* 0x100fe200078e0a02 */
[C---:B------:R-:W-:Y:S01]  /*1030*/  ISETP.GT.U32.AND P0, PT, R2.reuse, R221, PT ;  /* 0x000000dd0200720c */ /* 0x040fe20003f04070 */
[----:B------:R-:W-:Y:S01]  /*1040*/  @!P2 IMAD.IADD R225, R225, 0x1, -R2 ;  /* 0x00000001e1e1a824 */ /* 0x000fe200078e0a02 */
[----:B------:R-:W-:Y:S01]  /*1050*/  ISETP.GT.U32.AND P1, PT, R2, R217, PT ;  /* 0x000000d90200720c */ /* 0x000fe20003f24070 */
[----:B------:R-:W-:Y:S01]  /*1060*/  IMAD.HI.U32 R6, R4, R213, RZ ;  /* 0x000000d504067227 */ /* 0x000fe200078e00ff */
[----:B------:R-:W-:-:S02]  /*1070*/  ISETP.GT.U32.AND P3, PT, R2, R215, PT ;  /* 0x000000d70200720c */ /* 0x000fc40003f64070 */
[----:B------:R-:W-:Y:S01]  /*1080*/  ISETP.GE.AND P2, PT, R17, RZ, PT ;  /* 0x000000ff1100720c */ /* 0x000fe20003f46270 */
[----:B------:R-:W-:Y:S01]  /*1090*/  IMAD.MOV R6, RZ, RZ, -R6 ;  /* 0x000000ffff067224 */ /* 0x000fe200078e0a06 */
[----:B------:R-:W-:Y:S01]  /*10a0*/  IABS R211, R5 ;  /* 0x0000000500d37213 */ /* 0x000fe20000000000 */
[----:B------:R-:W-:Y:S01]  /*10b0*/  @!P6 IMAD.MOV R225, RZ, RZ, -R225 ;  /* 0x000000ffffe1e224 */ /* 0x000fe200078e0ae1 */
[----:B------:R-:W-:Y:S01]  /*10c0*/  ISETP.GE.AND P6, PT, R7, RZ, PT ;  /* 0x000000ff0700720c */ /* 0x000fe20003fc6270 */
[C---:B------:R-:W-:Y:S01]  /*10d0*/  IMAD R213, R2.reuse, R6, R213 ;  /* 0x0000000602d57224 */ /* 0x040fe200078e02d5 */
[----:B------:R-:W-:Y:S01]  /*10e0*/  LOP3.LUT R6, R3, 0x28, RZ, 0xfc, !PT ;  /* 0x0000002803067812 */ /* 0x000fe200078efcff */
[--C-:B------:R-:W-:Y:S01]  /*10f0*/  @!P0 IMAD.IADD R221, R221, 0x1, -R2.reuse ;  /* 0x00000001dddd8824 */ /* 0x100fe200078e0a02 */
[----:B------:R-:W-:Y:S01]  /*1100*/  LOP3.LUT R7, R3, 0x2c, RZ, 0xfc, !PT ;  /* 0x0000002c03077812 */ /* 0x000fe200078efcff */
[--C-:B------:R-:W-:Y:S01]  /*1110*/  @!P1 IMAD.IADD R217, R217, 0x1, -R2.reuse ;  /* 0x00000001d9d99824 */ /* 0x100fe200078e0a02 */
[----:B------:R-:W-:Y:S01]  /*1120*/  IABS R209, R6 ;  /* 0x0000000600d17213 */ /* 0x000fe20000000000 */
[----:B------:R-:W-:Y:S01]  /*1130*/  @!P3 IMAD.IADD R215, R215, 0x1, -R2 ;  /* 0x00000001d7d7b824 */ /* 0x000fe200078e0a02 */
[----:B------:R-:W-:Y:S01]  /*1140*/  IABS R207, R7 ;  /* 0x0000000700cf7213 */ /* 0x000fe20000000000 */
[----:B------:R-:W-:Y:S01]  /*1150*/  @!P4 IMAD.MOV R221, RZ, RZ, -R221 ;  /* 0x000000ffffddc224 */ /* 0x000fe200078e0add */
[----:B------:R-:W-:Y:S01]  /*1160*/  ISETP.GT.U32.AND P1, PT, R2, R217, PT ;  /* 0x000000d90200720c */ /* 0x000fe20003f24070 */
[----:B------:R-:W-:Y:S01]  /*1170*/  @!P2 IMAD.MOV R219, RZ, RZ, -R219 ;  /* 0x000000ffffdba224 */ /* 0x000fe200078e0adb */
[----:B------:R-:W-:Y:S01]  /*1180*/  ISETP.GE.AND P4, PT, R5, RZ, PT ;  /* 0x000000ff0500720c */ /* 0x000fe20003f86270 */
[----:B------:R-:W-:Y:S01]  /*1190*/  IMAD.HI.U32 R5, R4, R211, RZ ;  /* 0x000000d304057227 */ /* 0x000fe200078e00ff */
[----:B------:R-:W-:-:S02]  /*11a0*/  ISETP.GT.U32.AND P3, PT, R2, R215, PT ;  /* 0x000000d70200720c */ /* 0x000fc40003f64070 */
[----:B------:R-:W-:Y:S01]  /*11b0*/  ISETP.GE.AND P2, PT, R6, RZ, PT ;  /* 0x000000ff0600720c */ /* 0x000fe20003f46270 */
[----:B------:R-:W-:Y:S01]  /*11c0*/  IMAD.HI.U32 R6, R4, R209, RZ ;  /* 0x000000d104067227 */ /* 0x000fe200078e00ff */
[----:B------:R-:W-:Y:S02]  /*11d0*/  ISETP.GE.AND P0, PT, R15, RZ, PT ;  /* 0x000000ff0f00720c */ /* 0x000fe40003f06270 */
[C---:B------:R-:W-:Y:S01]  /*11e0*/  LOP3.LUT R15, R3.reuse, 0x34, RZ, 0xfc, !PT ;  /* 0x00000034030f7812 */ /* 0x040fe200078efcff */
[----:B------:R-:W-:Y:S01]  /*11f0*/  IMAD.MOV R5, RZ, RZ, -R5 ;  /* 0x000000ffff057224 */ /* 0x000fe200078e0a05 */
[----:B------:R-:W-:Y:S01]  /*1200*/  LOP3.LUT R17, R3, 0x38, RZ, 0xfc, !PT ;  /* 0x0000003803117812 */ /* 0x000fe200078efcff */
[----:B------:R-:W-:Y:S01]  /*1210*/  IMAD.MOV R6, RZ, RZ, -R6 ;  /* 0x000000ffff067224 */ /* 0x000fe200078e0a06 */
[----:B------:R-:W-:Y:S01]  /*1220*/  IABS R203, R15 ;  /* 0x0000000f00cb7213 */ /* 0x000fe20000000000 */
[C---:B------:R-:W-:Y:S01]  /*1230*/  IMAD R211, R2.reuse, R5, R211 ;  /* 0x0000000502d37224 */ /* 0x040fe200078e02d3 */
[----:B------:R-:W-:Y:S01]  /*1240*/  IABS R201, R17 ;  /* 0x0000001100c97213 */ /* 0x000fe20000000000 */
[----:B------:R-:W-:Y:S01]  /*1250*/  @!P1 IMAD.IADD R217, R217, 0x1, -R2 ;  /* 0x00000001d9d99824 */ /* 0x000fe200078e0a02 */
[C---:B------:R-:W-:Y:S01]  /*1260*/  ISETP.GT.U32.AND P1, PT, R2.reuse, R213, PT ;  /* 0x000000d50200720c */ /* 0x040fe20003f24070 */
[----:B------:R-:W-:-:S02]  /*1270*/  IMAD R209, R2, R6, R209 ;  /* 0x0000000602d17224 */ /* 0x000fc400078e02d1 */
[----:B------:R-:W-:Y:S01]  /*1280*/  @!P3 IMAD.IADD R215, R215, 0x1, -R2 ;  /* 0x00000001d7d7b824 */ /* 0x000fe200078e0a02 */
[C---:B------:R-:W-:Y:S01]  /*1290*/  ISETP.GT.U32.AND P3, PT, R2.reuse, R211, PT ;  /* 0x000000d30200720c */ /* 0x040fe20003f64070 */
[----:B------:R-:W-:Y:S01]  /*12a0*/  @!P6 IMAD.MOV R217, RZ, RZ, -R217 ;  /* 0x000000ffffd9e224 */ /* 0x000fe200078e0ad9 */
[----:B------:R-:W-:Y:S01]  /*12b0*/  ISETP.GT.U32.AND P6, PT, R2, R209, PT ;  /* 0x000000d10200720c */ /* 0x000fe20003fc4070 */
[----:B------:R-:W-:Y:S01]  /*12c0*/  @!P5 IMAD.MOV R223, RZ, RZ, -R223 ;  /* 0x000000ffffdfd224 */ /* 0x000fe200078e0adf */
[----:B------:R-:W-:Y:S01]  /*12d0*/  ISETP.GE.AND P5, PT, R9, RZ, PT ;  /* 0x000000ff0900720c */ /* 0x000fe20003fa6270 */
[----:B------:R-:W-:Y:S01]  /*12e0*/  IMAD.HI.U32 R5, R4, R207, RZ ;  /* 0x000000cf04057227 */ /* 0x000fe200078e00ff */
[----:B------:R-:W-:-:S03]  /*12f0*/  LOP3.LUT R9, R3, 0x30, RZ, 0xfc, !PT ;  /* 0x0000003003097812 */ /* 0x000fc600078efcff */
[--C-:B------:R-:W-:Y:S01]  /*1300*/  @!P1 IMAD.IADD R213, R213, 0x1, -R2.reuse ;  /* 0x00000001d5d59824 */ /* 0x100fe200078e0a02 */
[----:B------:R-:W-:Y:S01]  /*1310*/  IABS R205, R9 ;  /* 0x0000000900cd7213 */ /* 0x000fe20000000000 */
[----:B------:R-:W-:Y:S02]  /*1320*/  IMAD.MOV R5, RZ, RZ, -R5 ;  /* 0x000000ffff057224 */ /* 0x000fe400078e0a05 */
[--C-:B------:R-:W-:Y:S01]  /*1330*/  @!P3 IMAD.IADD R211, R211, 0x1, -R2.reuse ;  /* 0x00000001d3d3b824 */ /* 0x100fe200078e0a02 */
[----:B------:R-:W-:Y:S01]  /*1340*/  ISETP.GT.U32.AND P1, PT, R2, R213, PT ;  /* 0x000000d50200720c */ /* 0x000fe20003f24070 */
[----:B------:R-:W-:Y:S02]  /*1350*/  @!P6 IMAD.IADD R209, R209, 0x1, -R2 ;  /* 0x00000001d1d1e824 */ /* 0x000fe400078e0a02 */
[----:B------:R-:W-:Y:S01]  /*1360*/  IMAD.HI.U32 R6, R4, R205, RZ ;  /* 0x000000cd04067227 */ /* 0x000fe200078e00ff */
[C---:B------:R-:W-:Y:S02]  /*1370*/  ISETP.GT.U32.AND P3, PT, R2.reuse, R211, PT ;  /* 0x000000d30200720c */ /* 0x040fe40003f64070 */
[----:B------:R-:W-:Y:S01]  /*1380*/  ISETP.GT.U32.AND P6, PT, R2, R209, PT ;  /* 0x000000d10200720c */ /* 0x000fe20003fc4070 */
[----:B------:R-:W-:-:S02]  /*1390*/  IMAD.MOV R6, RZ, RZ, -R6 ;  /* 0x000000ffff067224 */ /* 0x000fc400078e0a06 */
[C---:B------:R-:W-:Y:S02]  /*13a0*/  IMAD R207, R2.reuse, R5, R207 ;  /* 0x0000000502cf7224 */ /* 0x040fe400078e02cf */
[----:B------:R-:W-:Y:S02]  /*13b0*/  IMAD R205, R2, R6, R205 ;  /* 0x0000000602cd7224 */ /* 0x000fe400078e02cd */
[----:B------:R-:W-:-:S04]  /*13c0*/  IMAD.HI.U32 R5, R4, R203, RZ ;  /* 0x000000cb04057227 */ /* 0x000fc800078e00ff */
[--C-:B------:R-:W-:Y:S01]  /*13d0*/  @!P3 IMAD.IADD R211, R211, 0x1, -R2.reuse ;  /* 0x00000001d3d3b824 */ /* 0x100fe200078e0a02 */
[C---:B------:R-:W-:Y:S01]  /*13e0*/  ISETP.GT.U32.AND P3, PT, R2.reuse, R207, PT ;  /* 0x000000cf0200720c */ /* 0x040fe20003f64070 */
[----:B------:R-:W-:Y:S01]  /*13f0*/  @!P5 IMAD.MOV R215, RZ, RZ, -R215 ;  /* 0x000000ffffd7d224 */ /* 0x000fe200078e0ad7 */
[----:B------:R-:W-:Y:S01]  /*1400*/  ISETP.GE.AND P5, PT, R7, RZ, PT ;  /* 0x000000ff0700720c */ /* 0x000fe20003fa6270 */
[----:B------:R-:W-:Y:S01]  /*1410*/  @!P6 IMAD.IADD R209, R209, 0x1, -R2 ;  /* 0x00000001d1d1e824 */ /* 0x000fe200078e0a02 */
[----:B------:R-:W-:Y:S01]  /*1420*/  ISETP.GT.U32.AND P6, PT, R2, R205, PT ;  /* 0x000000cd0200720c */ /* 0x000fe20003fc4070 */
[----:B------:R-:W-:Y:S02]  /*1430*/  IMAD.MOV R7, RZ, RZ, -R5 ;  /* 0x000000ffff077224 */ /* 0x000fe400078e0a05 */
[----:B------:R-:W-:-:S04]  /*1440*/  IMAD.HI.U32 R5, R4, R201, RZ ;  /* 0x000000c904057227 */ /* 0x000fc800078e00ff */
[--C-:B------:R-:W-:Y:S01]  /*1450*/  @!P1 IMAD.IADD R213, R213, 0x1, -R2.reuse ;  /* 0x00000001d5d59824 */ /* 0x100fe200078e0a02 */
[----:B------:R-:W-:Y:S01]  /*1460*/  ISETP.GE.AND P1, PT, R9, RZ, PT ;  /* 0x000000ff0900720c */ /* 0x000fe20003f26270 */
[C---:B------:R-:W-:Y:S02]  /*1470*/  IMAD R203, R2.reuse, R7, R203 ;  /* 0x0000000702cb7224 */ /* 0x040fe400078e02cb */
[----:B------:R-:W-:Y:S02]  /*1480*/  IMAD.MOV R9, RZ, RZ, -R5 ;  /* 0x000000ffff097224 */ /* 0x000fe400078e0a05 */
[--C-:B------:R-:W-:Y:S01]  /*1490*/  @!P3 IMAD.IADD R207, R207, 0x1, -R2.reuse ;  /* 0x00000001cfcfb824 */ /* 0x100fe200078e0a02 */
[C---:B------:R-:W-:Y:S01]  /*14a0*/  ISETP.GT.U32.AND P3, PT, R2.reuse, R203, PT ;  /* 0x000000cb0200720c */ /* 0x040fe20003f64070 */
[----:B------:R-:W-:Y:S01]  /*14b0*/  IMAD R201, R2, R9, R201 ;  /* 0x0000000902c97224 */ /* 0x000fe200078e02c9 */
[----:B------:R-:W-:Y:S01]  /*14c0*/  LOP3.LUT R9, R3, 0x4c, RZ, 0xfc, !PT ;  /* 0x0000004c03097812 */ /* 0x000fe200078efcff */
[----:B------:R-:W-:-:S02]  /*14d0*/  @!P6 IMAD.IADD R205, R205, 0x1, -R2 ;  /* 0x00000001cdcde824 */ /* 0x000fc400078e0a02 */
[----:B------:R-:W-:Y:S01]  /*14e0*/  IMAD.HI.U32 R6, R4, R151, RZ ;  /* 0x0000009704067227 */ /* 0x000fe200078e00ff */
[----:B------:R-:W-:Y:S02]  /*14f0*/  ISETP.GT.U32.AND P6, PT, R2, R201, PT ;  /* 0x000000c90200720c */ /* 0x000fe40003fc4070 */
[----:B------:R-:W-:Y:S01]  /*1500*/  IABS R145, R9 ;  /* 0x0000000900917213 */ /* 0x000fe20000000000 */
[----:B------:R-:W-:Y:S02]  /*1510*/  IMAD.MOV R6, RZ, RZ, -R6 ;  /* 0x000000ffff067224 */ /* 0x000fe400078e0a06 */
[----:B------:R-:W-:-:S04]  /*1520*/  IMAD.HI.U32 R5, R4, R135, RZ ;  /* 0x0000008704057227 */ /* 0x000fc800078e00ff */
[--C-:B------:R-:W-:Y:S01]  /*1530*/  @!P3 IMAD.IADD R203, R203, 0x1, -R2.reuse ;  /* 0x00000001cbcbb824 */ /* 0x100fe200078e0a02 */
[C---:B------:R-:W-:Y:S01]  /*1540*/  ISETP.GT.U32.AND P3, PT, R2.reuse, R207, PT ;  /* 0x000000cf0200720c */ /* 0x040fe20003f64070 */
[C---:B------:R-:W-:Y:S02]  /*1550*/  IMAD R151, R2.reuse, R6, R151 ;  /* 0x0000000602977224 */ /* 0x040fe400078e0297 */
[----:B------:R-:W-:Y:S01]  /*1560*/  @!P6 IMAD.IADD R201, R201, 0x1, -R2 ;  /* 0x00000001c9c9e824 */ /* 0x000fe200078e0a02 */
[C---:B------:R-:W-:Y:S01]  /*1570*/  ISETP.GT.U32.AND P6, PT, R2.reuse, R203, PT ;  /* 0x000000cb0200720c */ /* 0x040fe20003fc4070 */
[----:B------:R-:W-:Y:S01]  /*1580*/  @!P2 IMAD.MOV R209, RZ, RZ, -R209 ;  /* 0x000000ffffd1a224 */ /* 0x000fe200078e0ad1 */
[C---:B------:R-:W-:Y:S01]  /*1590*/  ISETP.GT.U32.AND P2, PT, R2.reuse, R151, PT ;  /* 0x000000970200720c */ /* 0x040fe20003f44070 */
[----:B------:R-:W-:Y:S02]  /*15a0*/  IMAD.MOV R5, RZ, RZ, -R5 ;  /* 0x000000ffff057224 */ /* 0x000fe400078e0a05 */
[----:B------:R-:W-:Y:S01]  /*15b0*/  @!P4 IMAD.MOV R211, RZ, RZ, -R211 ;  /* 0x000000ffffd3c224 */ /* 0x000fe200078e0ad3 */
[----:B------:R-:W-:Y:S01]  /*15c0*/  ISETP.GT.U32.AND P4, PT, R2, R201, PT ;  /* 0x000000c90200720c */ /* 0x000fe20003f84070 */
[----:B------:R-:W-:-:S04]  /*15d0*/  IMAD.HI.U32 R7, R4, R121, RZ ;  /* 0x0000007904077227 */ /* 0x000fc800078e00ff */
[C---:B------:R-:W-:Y:S02]  /*15e0*/  IMAD R135, R2.reuse, R5, R135 ;  /* 0x0000000502877224 */ /* 0x040fe400078e0287 */
[----:B------:R-:W-:Y:S01]  /*15f0*/  @!P0 IMAD.MOV R213, RZ, RZ, -R213 ;  /* 0x000000ffffd58224 */ /* 0x000fe200078e0ad5 */
[C---:B------:R-:W-:Y:S01]  /*1600*/  ISETP.GT.U32.AND P0, PT, R2.reuse, R205, PT ;  /* 0x000000cd0200720c */ /* 0x040fe20003f04070 */
[----:B------:R-:W-:Y:S02]  /*1610*/  IMAD.MOV R7, RZ, RZ, -R7 ;  /* 0x000000ffff077224 */ /* 0x000fe400078e0a07 */
[--C-:B------:R-:W-:Y:S01]  /*1620*/  @!P6 IMAD.IADD R203, R203, 0x1, -R2.reuse ;  /* 0x00000001cbcbe824 */ /* 0x100fe200078e0a02 */
[C---:B------:R-:W-:Y:S01]  /*1630*/  ISETP.GT.U32.AND P6, PT, R2.reuse, R135, PT ;  /* 0x000000870200720c */ /* 0x040fe20003fc4070 */
[----:B------:R-:W-:Y:S01]  /*1640*/  IMAD R121, R2, R7, R121 ;  /* 0x0000000702797224 */ /* 0x000fe200078e0279 */
[----:B------:R-:W-:Y:S01]  /*1650*/  LOP3.LUT R7, R3, 0x48, RZ, 0xfc, !PT ;  /* 0x0000004803077812 */ /* 0x000fe200078efcff */
[----:B------:R-:W-:-:S02]  /*1660*/  @!P3 IMAD.IADD R207, R207, 0x1, -R2 ;  /* 0x00000001cfcfb824 */ /* 0x000fc400078e0a02 */
[--C-:B------:R-:W-:Y:S01]  /*1670*/  @!P2 IMAD.IADD R151, R151, 0x1, -R2.reuse ;  /* 0x000000019797a824 */ /* 0x100fe200078e0a02 */
[----:B------:R-:W-:Y:S01]  /*1680*/  IABS R43, R7 ;  /* 0x00000007002b7213 */ /* 0x000fe20000000000 */
[----:B------:R-:W-:Y:S01]  /*1690*/  IMAD.HI.U32 R6, R4, R145, RZ ;  /* 0x0000009104067227 */ /* 0x000fe200078e00ff */
[C---:B------:R-:W-:Y:S02]  /*16a0*/  ISETP.GT.U32.AND P3, PT, R2.reuse, R121, PT ;  /* 0x000000790200720c */ /* 0x040fe40003f64070 */
[----:B------:R-:W-:Y:S01]  /*16b0*/  ISETP.GE.AND P2, PT, R19, RZ, PT ;  /* 0x000000ff1300720c */ /* 0x000fe20003f46270 */
[----:B------:R-:W-:Y:S01]  /*16c0*/  @!P4 IMAD.IADD R201, R201, 0x1, -R2 ;  /* 0x00000001c9c9c824 */ /* 0x000fe200078e0a02 */
[----:B------:R-:W-:Y:S01]  /*16d0*/  ISETP.GE.AND P4, PT, R17, RZ, PT ;  /* 0x000000ff1100720c */ /* 0x000fe20003f86270 */
[----:B------:R-:W-:Y:S01]  /*16e0*/  @!P5 IMAD.MOV R207, RZ, RZ, -R207 ;  /* 0x000000ffffcfd224 */ /* 0x000fe200078e0acf */
[----:B------:R-:W-:Y:S01]  /*16f0*/  ISETP.GT.U32.AND P5, PT, R2, R151, PT ;  /* 0x000000970200720c */ /* 0x000fe20003fa4070 */
[----:B------:R-:W-:Y:S01]  /*1700*/  IMAD.MOV R6, RZ, RZ, -R6 ;  /* 0x000000ffff067224 */ /* 0x000fe200078e0a06 */
[----:B------:R-:W-:Y:S01]  /*1710*/  LOP3.LUT R17, R3, 0x70, RZ, 0xfc, !PT ;  /* 0x0000007003117812 */ /* 0x000fe200078efcff */
[----:B------:R-:W-:Y:S01]  /*1720*/  @!P0 IMAD.IADD R205, R205, 0x1, -R2 ;  /* 0x00000001cdcd8824 */ /* 0x000fe200078e0a02 */
[----:B------:R-:W-:Y:S01]  /*1730*/  ISETP.GE.AND P0, PT, R15, RZ, PT ;  /* 0x000000ff0f00720c */ /* 0x000fe20003f06270 */
[----:B------:R-:W-:Y:S01]  /*1740*/  IMAD.HI.U32 R5, R4, R43, RZ ;  /* 0x0000002b04057227 */ /* 0x000fe200078e00ff */
[----:B------:R-:W-:-:S02]  /*1750*/  LOP3.LUT R15, R3, 0x54, RZ, 0xfc, !PT ;  /* 0x00000054030f7812 */ /* 0x000fc400078efcff */
[----:B------:R-:W-:Y:S01]  /*1760*/  IABS R41, R17 ;  /* 0x0000001100297213 */ /* 0x000fe20000000000 */
[C---:B------:R-:W-:Y:S01]  /*1770*/  IMAD R145, R2.reuse, R6, R145 ;  /* 0x0000000602917224 */ /* 0x040fe200078e0291 */
[----:B------:R-:W-:Y:S01]  /*1780*/  LOP3.LUT R6, R3, 0x50, RZ, 0xfc, !PT ;  /* 0x0000005003067812 */ /* 0x000fe200078efcff */
[--C-:B------:R-:W-:Y:S01]  /*1790*/  @!P6 IMAD.IADD R135, R135, 0x1, -R2.reuse ;  /* 0x000000018787e824 */ /* 0x100fe200078e0a02 */
[----:B------:R-:W-:Y:S01]  /*17a0*/  IABS R167, R15 ;  /* 0x0000000f00a77213 */ /* 0x000fe20000000000 */
[----:B------:R-:W-:Y:S01]  /*17b0*/  IMAD.MOV R5, RZ, RZ, -R5 ;  /* 0x000000ffff057224 */ /* 0x000fe200078e0a05 */
[----:B------:R-:W-:Y:S01]  /*17c0*/  IABS R39, R6 ;  /* 0x0000000600277213 */ /* 0x000fe20000000000 */
[----:B------:R-:W-:Y:S01]  /*17d0*/  @!P4 IMAD.MOV R201, RZ, RZ, -R201 ;  /* 0x000000ffffc9c224 */ /* 0x000fe200078e0ac9 */
[C---:B------:R-:W-:Y:S01]  /*17e0*/  ISETP.GT.U32.AND P6, PT, R2.reuse, R135, PT ;  /* 0x000000870200720c */ /* 0x040fe20003fc4070 */
[C---:B------:R-:W-:Y:S01]  /*17f0*/  IMAD R43, R2.reuse, R5, R43 ;  /* 0x00000005022b7224 */ /* 0x040fe200078e022b */
[----:B------:R-:W-:Y:S01]  /*1800*/  ISETP.GE.AND P4, PT, R21, RZ, PT ;  /* 0x000000ff1500720c */ /* 0x000fe20003f86270 */
[----:B------:R-:W-:Y:S01]  /*1810*/  @!P5 IMAD.IADD R151, R151, 0x1, -R2 ;  /* 0x000000019797d824 */ /* 0x000fe200078e0a02 */
[----:B------:R-:W-:Y:S01]  /*1820*/  ISETP.GT.U32.AND P5, PT, R2, R145, PT ;  /* 0x000000910200720c */ /* 0x000fe20003fa4070 */
[----:B------:R-:W-:Y:S01]  /*1830*/  IMAD.HI.U32 R5, R4, R39, RZ ;  /* 0x0000002704057227 */ /* 0x000fe200078e00ff */
[----:B------:R-:W-:-:S02]  /*1840*/  LOP3.LUT R19, R3, 0x84, RZ, 0xfc, !PT ;  /* 0x0000008403137812 */ /* 0x000fc400078efcff */
[----:B------:R-:W-:Y:S01]  /*1850*/  LOP3.LUT R21, R3, 0x118, RZ, 0xfc, !PT ;  /* 0x0000011803157812 */ /* 0x000fe200078efcff */
[----:B------:R-:W-:Y:S01]  /*1860*/  @!P0 IMAD.MOV R203, RZ, RZ, -R203 ;  /* 0x000000ffffcb8224 */ /* 0x000fe200078e0acb */
[C---:B------:R-:W-:Y:S01]  /*1870*/  ISETP.GT.U32.AND P0, PT, R2.reuse, R43, PT ;  /* 0x0000002b0200720c */ /* 0x040fe20003f04070 */
[----:B------:R-:W-:Y:S01]  /*1880*/  IMAD.MOV R5, RZ, RZ, -R5 ;  /* 0x000000ffff057224 */ /* 0x000fe200078e0a05 */
[----:B------:R-:W-:Y:S01]  /*1890*/  IABS R153, R19 ;  /* 0x0000001300997213 */ /* 0x000fe20000000000 */
[--C-:B------:R-:W-:Y:S01]  /*18a0*/  @!P6 IMAD.IADD R135, R135, 0x1, -R2.reuse ;  /* 0x000000018787e824 */ /* 0x100fe200078e0a02 */
[----:B------:R-:W-:Y:S01]  /*18b0*/  ISETP.GE.AND P6, PT, R9, RZ, PT ;  /* 0x000000ff0900720c */ /* 0x000fe20003fc6270 */
[C---:B------:R-:W-:Y:S01]  /*18c0*/  IMAD R39, R2.reuse, R5, R39 ;  /* 0x0000000502277224 */ /* 0x040fe200078e0227 */
[----:B------:R-:W-:Y:S01]  /*18d0*/  LOP3.LUT R5, R3, 0x58, RZ, 0xfc, !PT ;  /* 0x0000005803057812 */ /* 0x000fe200078efcff */
[--C-:B------:R-:W-:Y:S01]  /*18e0*/  @!P5 IMAD.IADD R145, R145, 0x1, -R2.reuse ;  /* 0x000000019191d824 */ /* 0x100fe200078e0a02 */
[----:B------:R-:W-:Y:S01]  /*18f0*/  LOP3.LUT R9, R3, 0x60, RZ, 0xfc, !PT ;  /* 0x0000006003097812 */ /* 0x000fe200078efcff */
[----:B------:R-:W-:Y:S01]  /*1900*/  @!P4 IMAD.MOV R135, RZ, RZ, -R135 ;  /* 0x000000ffff87c224 */ /* 0x000fe200078e0a87 */
[C---:B------:R-:W-:Y:S01]  /*1910*/  ISETP.GT.U32.AND P4, PT, R2.reuse, R39, PT ;  /* 0x000000270200720c */ /* 0x040fe20003f84070 */
[--C-:B------:R-:W-:Y:S01]  /*1920*/  @!P3 IMAD.IADD R121, R121, 0x1, -R2.reuse ;  /* 0x000000017979b824 */ /* 0x100fe200078e0a02 */
[----:B------:R-:W-:Y:S01]  /*1930*/  ISETP.GT.U32.AND P5, PT, R2, R145, PT ;  /* 0x000000910200720c */ /* 0x000fe20003fa4070 */
[----:B------:R-:W-:Y:S01]  /*1940*/  @!P0 IMAD.IADD R43, R43, 0x1, -R2 ;  /* 0x000000012b2b8824 */ /* 0x000fe200078e0a02 */
[----:B------:R-:W-:Y:S01]  /*1950*/  ISETP.GE.AND P0, PT, R6, RZ, PT ;  /* 0x000000ff0600720c */ /* 0x000fe20003f06270 */
[----:B------:R-:W-:Y:S01]  /*1960*/  IMAD.HI.U32 R6, R4, R167, RZ ;  /* 0x000000a704067227 */ /* 0x000fe200078e00ff */
[----:B------:R-:W-:-:S02]  /*1970*/  IABS R45, R5 ;  /* 0x00000005002d7213 */ /* 0x000fc40000000000 */
[----:B------:R-:W-:Y:S01]  /*1980*/  IABS R47, R9 ;  /* 0x00000009002f7213 */ /* 0x000fe20000000000 */
[----:B------:R-:W-:Y:S01]  /*1990*/  @!P1 IMAD.MOV R205, RZ, RZ, -R205 ;  /* 0x000000ffffcd9224 */ /* 0x000fe200078e0acd */
[C---:B------:R-:W-:Y:S01]  /*19a0*/  ISETP.GT.U32.AND P1, PT, R2.reuse, R121, PT ;  /* 0x000000790200720c */ /* 0x040fe20003f24070 */
[----:B------:R-:W-:Y:S01]  /*19b0*/  @!P2 IMAD.MOV R151, RZ, RZ, -R151 ;  /* 0x000000ffff97a224 */ /* 0x000fe200078e0a97 */
[----:B------:R-:W-:Y:S01]  /*19c0*/  ISETP.GT.U32.AND P2, PT, R2, R43, PT ;  /* 0x0000002b0200720c */ /* 0x000fe20003f44070 */
[----:B------:R-:W-:Y:S01]  /*19d0*/  IMAD.MOV R6, RZ, RZ, -R6 ;  /* 0x000000ffff067224 */ /* 0x000fe200078e0a06 */
[----:B------:R-:W-:Y:S01]  /*19e0*/  ISETP.GE.AND P3, PT, R20, RZ, PT ;  /* 0x000000ff1400720c */ /* 0x000fe20003f66270 */
[--C-:B------:R-:W-:Y:S01]  /*19f0*/  @!P4 IMAD.IADD R39, R39, 0x1, -R2.reuse ;  /* 0x000000012727c824 */ /* 0x100fe200078e0a02 */
[C---:B------:R-:W-:Y:S01]  /*1a00*/  LOP3.LUT R20, R3.reuse, 0x98, RZ, 0xfc, !PT ;  /* 0x0000009803147812 */ /* 0x040fe200078efcff */
[C---:B------:R-:W-:Y:S01]  /*1a10*/  IMAD R167, R2.reuse, R6, R167 ;  /* 0x0000000602a77224 */ /* 0x040fe200078e02a7 */
[----:B------:R-:W-:Y:S01]  /*1a20*/  LOP3.LUT R6, R3, 0x5c, RZ, 0xfc, !PT ;  /* 0x0000005c03067812 */ /* 0x000fe200078efcff */
[----:B------:R-:W-:Y:S01]  /*1a30*/  @!P5 IMAD.IADD R145, R145, 0x1, -R2 ;  /* 0x000000019191d824 */ /* 0x000fe200078e0a02 */
[----:B------:R-:W-:-:S02]  /*1a40*/  ISETP.GT.U32.AND P4, PT, R2, R39, PT ;  /* 0x000000270200720c */ /* 0x000fc40003f84070 */
[----:B------:R-:W-:Y:S01]  /*1a50*/  ISETP.GT.U32.AND P5, PT, R2, R167, PT ;  /* 0x000000a70200720c */ /* 0x000fe20003fa4070 */
[--C-:B------:R-:W-:Y:S01]  /*1a60*/  @!P1 IMAD.IADD R121, R121, 0x1, -R2.reuse ;  /* 0x0000000179799824 */ /* 0x100fe200078e0a02 */
[----:B------:R-:W-:Y:S01]  /*1a70*/  ISETP.GE.AND P1, PT, R7, RZ, PT ;  /* 0x000000ff0700720c */ /* 0x000fe20003f26270 */
[----:B------:R-:W-:Y:S01]  /*1a80*/  @!P2 IMAD.IADD R43, R43, 0x1, -R2 ;  /* 0x000000012b2ba824 */ /* 0x000fe200078e0a02 */
[----:B------:R-:W-:Y:S01]  /*1a90*/  ISETP.GE.AND P2, PT, R5, RZ, PT ;  /* 0x000000ff0500720c */ /* 0x000fe20003f46270 */
[C---:B------:R-:W-:Y:S01]  /*1aa0*/  IMAD.HI.U32 R5, R4.reuse, R45, RZ ;  /* 0x0000002d04057227 */ /* 0x040fe200078e00ff */
[----:B------:R-:W-:Y:S02]  /*1ab0*/  IABS R155, R6 ;  /* 0x00000006009b7213 */ /* 0x000fe40000000000 */
[----:B------:R-:W-:Y:S01]  /*1ac0*/  IABS R33, R20 ;  /* 0x0000001400217213 */ /* 0x000fe20000000000 */
[----:B------:R-:W-:Y:S01]  /*1ad0*/  IMAD.HI.U32 R7, R4, R47, RZ ;  /* 0x0000002f04077227 */ /* 0x000fe200078e00ff */
[----:B------:R-:W-:-:S03]  /*1ae0*/  IABS R85, R21 ;  /* 0x0000001500557213 */ /* 0x000fc60000000000 */
[----:B------:R-:W-:Y:S02]  /*1af0*/  IMAD.MOV R5, RZ, RZ, -R5 ;  /* 0x000000ffff057224 */ /* 0x000fe400078e0a05 */
[----:B------:R-:W-:Y:S02]  /*1b00*/  IMAD.MOV R7, RZ, RZ, -R7 ;  /* 0x000000ffff077224 */ /* 0x000fe400078e0a07 */
[--C-:B------:R-:W-:Y:S02]  /*1b10*/  @!P5 IMAD.IADD R167, R167, 0x1, -R2.reuse ;  /* 0x00000001a7a7d824 */ /* 0x100fe400078e0a02 */
[C---:B------:R-:W-:Y:S02]  /*1b20*/  IMAD R45, R2.reuse, R5, R45 ;  /* 0x00000005022d7224 */ /* 0x040fe400078e022d */
[----:B------:R-:W-:Y:S01]  /*1b30*/  @!P4 IMAD.IADD R39, R39, 0x1, -R2 ;  /* 0x000000012727c824 */ /* 0x000fe200078e0a02 */
[C---:B------:R-:W-:Y:S01]  /*1b40*/  ISETP.GT.U32.AND P5, PT, R2.reuse, R167, PT ;  /* 0x000000a70200720c */ /* 0x040fe20003fa4070 */
[C---:B------:R-:W-:Y:S01]  /*1b50*/  IMAD R47, R2.reuse, R7, R47 ;  /* 0x00000007022f7224 */ /* 0x040fe200078e022f */
[----:B------:R-:W-:Y:S01]  /*1b60*/  ISETP.GT.U32.AND P4, PT, R2, R45, PT ;  /* 0x0000002d0200720c */ /* 0x000fe20003f84070 */
[----:B------:R-:W-:Y:S01]  /*1b70*/  @!P1 IMAD.MOV R43, RZ, RZ, -R43 ;  /* 0x000000ffff2b9224 */ /* 0x000fe200078e0a2b */
[----:B------:R-:W-:Y:S01]  /*1b80*/  ISETP.GE.AND P1, PT, R6, RZ, PT ;  /* 0x000000ff0600720c */ /* 0x000fe20003f26270 */
[----:B------:R-:W-:Y:S01]  /*1b90*/  @!P0 IMAD.MOV R39, RZ, RZ, -R39 ;  /* 0x000000ffff278224 */ /* 0x000fe200078e0a27 */
[----:B------:R-:W-:Y:S01]  /*1ba0*/  ISETP.GT.U32.AND P0, PT, R2, R47, PT ;  /* 0x0000002f0200720c */ /* 0x000fe20003f04070 */
[----:B------:R-:W-:-:S04]  /*1bb0*/  IMAD.HI.U32 R6, R4, R155, RZ ;  /* 0x0000009b04067227 */ /* 0x000fc800078e00ff */
[----:B------:R-:W-:Y:S01]  /*1bc0*/  @!P3 IMAD.MOV R121, RZ, RZ, -R121 ;  /* 0x000000ffff79b224 */ /* 0x000fe200078e0a79 */
[----:B------:R-:W-:Y:S01]  /*1bd0*/  ISETP.GE.AND P3, PT, R15, RZ, PT ;  /* 0x000000ff0f00720c */ /* 0x000fe20003f66270 */
[----:B------:R-:W-:Y:S01]  /*1be0*/  IMAD.MOV R6, RZ, RZ, -R6 ;  /* 0x000000ffff067224 */ /* 0x000fe200078e0a06 */
[----:B------:R-:W-:Y:S01]  /*1bf0*/  LOP3.LUT R15, R3, 0x6c, RZ, 0xfc, !PT ;  /* 0x0000006c030f7812 */ /* 0x000fe200078efcff */
[--C-:B------:R-:W-:Y:S02]  /*1c00*/  @!P5 IMAD.IADD R167, R167, 0x1, -R2.reuse ;  /* 0x00000001a7a7d824 */ /* 0x100fe400078e0a02 */
[C---:B------:R-:W-:Y:S01]  /*1c10*/  IMAD R155, R2.reuse, R6, R155 ;  /* 0x00000006029b7224 */ /* 0x040fe200078e029b */
        /* <DEDUP_REMOVED lines=13> */
[----:B------:R-:W-:Y:S02]  /*1cf0*/  LOP3.LUT R9, R3, 0x68, RZ, 0xfc, !PT ;  /* 0x0000006803097812 */ /* 0x000fe400078efcff */
[----:B------:R-:W-:Y:S01]  /*1d00*/  ISETP.GT.U32.AND P5, PT, R2, R155, PT ;  /* 0x0000009b0200720c */ /* 0x000fe20003fa4070 */
[----:B------:R-:W-:Y:S01]  /*1d10*/  IMAD.MOV R5, RZ, RZ, -R5 ;  /* 0x000000ffff057224 */ /* 0x000fe200078e0a05 */
[----:B------:R-:W-:Y:S01]  /*1d20*/  IABS R49, R9 ;  /* 0x0000000900317213 */ /* 0x000fe20000000000 */
[----:B------:R-:W-:-:S04]  /*1d30*/  IMAD.HI.U32 R7, R4, R41, RZ ;  /* 0x0000002904077227 */ /* 0x000fc800078e00ff */
[----:B------:R-:W-:Y:S02]  /*1d40*/  IMAD.MOV R6, RZ, RZ, -R6 ;  /* 0x000000ffff067224 */ /* 0x000fe400078e0a06 */
[C---:B------:R-:W-:Y:S02]  /*1d50*/  IMAD R137, R2.reuse, R5, R137 ;  /* 0x0000000502897224 */ /* 0x040fe400078e0289 */
[----:B------:R-:W-:Y:S02]  /*1d60*/  IMAD.MOV R7, RZ, RZ, -R7 ;  /* 0x000000ffff077224 */ /* 0x000fe400078e0a07 */
[C---:B------:R-:W-:Y:S01]  /*1d70*/  IMAD R149, R2.reuse, R6, R149 ;  /* 0x0000000602957224 */ /* 0x040fe200078e0295 */
[----:B------:R-:W-:Y:S01]  /*1d80*/  LOP3.LUT R6, R3, 0x74, RZ, 0xfc, !PT ;  /* 0x0000007403067812 */ /* 0x000fe200078efcff */
[--C-:B------:R-:W-:Y:S01]  /*1d90*/  @!P4 IMAD.IADD R45, R45, 0x1, -R2.reuse ;  /* 0x000000012d2dc824 */ /* 0x100fe200078e0a02 */
[C---:B------:R-:W-:Y:S01]  /*1da0*/  ISETP.GT.U32.AND P4, PT, R2.reuse, R137, PT ;  /* 0x000000890200720c */ /* 0x040fe20003f84070 */
[C---:B------:R-:W-:Y:S01]  /*1db0*/  IMAD R41, R2.reuse, R7, R41 ;  /* 0x0000000702297224 */ /* 0x040fe200078e0229 */
[----:B------:R-:W-:Y:S01]  /*1dc0*/  IABS R173, R6 ;  /* 0x0000000600ad7213 */ /* 0x000fe20000000000 */
[----:B------:R-:W-:Y:S01]  /*1dd0*/  @!P0 IMAD.IADD R47, R47, 0x1, -R2 ;  /* 0x000000012f2f8824 */ /* 0x000fe200078e0a02 */
[----:B------:R-:W-:Y:S01]  /*1de0*/  ISETP.GT.U32.AND P0, PT, R2, R149, PT ;  /* 0x000000950200720c */ /* 0x000fe20003f04070 */
[----:B------:R-:W-:Y:S01]  /*1df0*/  IMAD.HI.U32 R5, R4, R49, RZ ;  /* 0x0000003104057227 */ /* 0x000fe200078e00ff */
[----:B------:R-:W-:-:S03]  /*1e00*/  LOP3.LUT R7, R3, 0x78, RZ, 0xfc, !PT ;  /* 0x0000007803077812 */ /* 0x000fc600078efcff */
[----:B------:R-:W-:Y:S01]  /*1e10*/  @!P6 IMAD.MOV R47, RZ, RZ, -R47 ;  /* 0x000000ffff2fe224 */ /* 0x000fe200078e0a2f */
[C---:B------:R-:W-:Y:S01]  /*1e20*/  ISETP.GT.U32.AND P6, PT, R2.reuse, R41, PT ;  /* 0x000000290200720c */ /* 0x040fe20003fc4070 */
[----:B------:R-:W-:Y:S01]  /*1e30*/  IMAD.MOV R5, RZ, RZ, -R5 ;  /* 0x000000ffff057224 */ /* 0x000fe200078e0a05 */
[----:B------:R-:W-:Y:S01]  /*1e40*/  IABS R51, R7 ;  /* 0x0000000700337213 */ /* 0x000fe20000000000 */
[----:B------:R-:W-:Y:S02]  /*1e50*/  @!P5 IMAD.IADD R155, R155, 0x1, -R2 ;  /* 0x000000019b9bd824 */ /* 0x000fe400078e0a02 */
[----:B------:R-:W-:Y:S02]  /*1e60*/  IMAD R49, R2, R5, R49 ;  /* 0x0000000502317224 */ /* 0x000fe400078e0231 */
[----:B------:R-:W-:Y:S01]  /*1e70*/  IMAD.HI.U32 R5, R4, R173, RZ ;  /* 0x000000ad04057227 */ /* 0x000fe200078e00ff */
[----:B------:R-:W-:-:S03]  /*1e80*/  ISETP.GT.U32.AND P5, PT, R2, R155, PT ;  /* 0x0000009b0200720c */ /* 0x000fc60003fa4070 */
[--C-:B------:R-:W-:Y:S02]  /*1e90*/  @!P4 IMAD.IADD R137, R137, 0x1, -R2.reuse ;  /* 0x000000018989c824 */ /* 0x100fe400078e0a02 */
[--C-:B------:R-:W-:Y:S02]  /*1ea0*/  @!P0 IMAD.IADD R149, R149, 0x1, -R2.reuse ;  /* 0x0000000195958824 */ /* 0x100fe400078e0a02 */
[----:B------:R-:W-:Y:S01]  /*1eb0*/  IMAD.MOV R5, RZ, RZ, -R5 ;  /* 0x000000ffff057224 */ /* 0x000fe200078e0a05 */
[C---:B------:R-:W-:Y:S01]  /*1ec0*/  ISETP.GT.U32.AND P4, PT, R2.reuse, R137, PT ;  /* 0x000000890200720c */ /* 0x040fe20003f84070 */
[----:B------:R-:W-:Y:S01]  /*1ed0*/  @!P6 IMAD.IADD R41, R41, 0x1, -R2 ;  /* 0x000000012929e824 */ /* 0x000fe200078e0a02 */
[C---:B------:R-:W-:Y:S01]  /*1ee0*/  ISETP.GT.U32.AND P6, PT, R2.reuse, R149, PT ;  /* 0x000000950200720c */ /* 0x040fe20003fc4070 */
[----:B------:R-:W-:Y:S02]  /*1ef0*/  IMAD R173, R2, R5, R173 ;  /* 0x0000000502ad7224 */ /* 0x000fe400078e02ad */
[----:B------:R-:W-:-:S04]  /*1f00*/  IMAD.HI.U32 R5, R4, R51, RZ ;  /* 0x0000003304057227 */ /* 0x000fc800078e00ff */
[----:B------:R-:W-:Y:S01]  /*1f10*/  @!P2 IMAD.MOV R45, RZ, RZ, -R45 ;  /* 0x000000ffff2da224 */ /* 0x000fe200078e0a2d */
[C---:B------:R-:W-:Y:S01]  /*1f20*/  ISETP.GT.U32.AND P2, PT, R2.reuse, R49, PT ;  /* 0x000000310200720c */ /* 0x040fe20003f44070 */
[----:B------:R-:W-:Y:S02]  /*1f30*/  IMAD.MOV R5, RZ, RZ, -R5 ;  /* 0x000000ffff057224 */ /* 0x000fe400078e0a05 */
[--C-:B------:R-:W-:Y:S01]  /*1f40*/  @!P5 IMAD.IADD R155, R155, 0x1, -R2.reuse ;  /* 0x000000019b9bd824 */ /* 0x100fe200078e0a02 */
[----:B------:R-:W-:Y:S01]  /*1f50*/  ISETP.GE.AND P5, PT, R9, RZ, PT ;  /* 0x000000ff0900720c */ /* 0x000fe20003fa6270 */
[C---:B------:R-:W-:Y:S02]  /*1f60*/  IMAD R51, R2.reuse, R5, R51 ;  /* 0x0000000502337224 */ /* 0x040fe400078e0233 */
[--C-:B------:R-:W-:Y:S01]  /*1f70*/  @!P4 IMAD.IADD R137, R137, 0x1, -R2.reuse ;  /* 0x000000018989c824 */ /* 0x100fe200078e0a02 */
[----:B------:R-:W-:Y:S01]  /*1f80*/  ISETP.GE.AND P4, PT, R17, RZ, PT ;  /* 0x000000ff1100720c */ /* 0x000fe20003f86270 */
[--C-:B------:R-:W-:Y:S01]  /*1f90*/  @!P6 IMAD.IADD R149, R149, 0x1, -R2.reuse ;  /* 0x000000019595e824 */ /* 0x100fe200078e0a02 */
[C---:B------:R-:W-:Y:S01]  /*1fa0*/  ISETP.GT.U32.AND P6, PT, R2.reuse, R51, PT ;  /* 0x000000330200720c */ /* 0x040fe20003fc4070 */
[----:B------:R-:W-:Y:S01]  /*1fb0*/  @!P1 IMAD.MOV R155, RZ, RZ, -R155 ;  /* 0x000000ffff9b9224 */ /* 0x000fe200078e0a9b */
[----:B------:R-:W-:Y:S01]  /*1fc0*/  ISETP.GE.AND P1, PT, R15, RZ, PT ;  /* 0x000000ff0f00720c */ /* 0x000fe20003f26270 */
[----:B------:R-:W-:Y:S01]  /*1fd0*/  @!P3 IMAD.MOV R137, RZ, RZ, -R137 ;  /* 0x000000ffff89b224 */ /* 0x000fe200078e0a89 */
[----:B------:R-:W-:Y:S01]  /*1fe0*/  LOP3.LUT R15, R3, 0x7c, RZ, 0xfc, !PT ;  /* 0x0000007c030f7812 */ /* 0x000fe200078efcff */
[----:B------:R-:W-:Y:S01]  /*1ff0*/  @!P2 IMAD.IADD R49, R49, 0x1, -R2 ;  /* 0x000000013131a824 */ /* 0x000fe200078e0a02 */
[----:B------:R-:W-:-:S02]  /*2000*/  ISETP.GT.U32.AND P3, PT, R2, R41, PT ;  /* 0x000000290200720c */ /* 0x000fc40003f64070 */
[----:B------:R-:W-:Y:S02]  /*2010*/  LOP3.LUT R17, R3, 0x80, RZ, 0xfc, !PT ;  /* 0x0000008003117812 */ /* 0x000fe400078efcff */
[----:B------:R-:W-:Y:S02]  /*2020*/  IABS R139, R15 ;  /* 0x0000000f008b7213 */ /* 0x000fe40000000000 */
[----:B------:R-:W-:Y:S01]  /*2030*/  ISETP.GT.U32.AND P0, PT, R2, R49, PT ;  /* 0x000000310200720c */ /* 0x000fe20003f04070 */
[----:B------:R-:W-:Y:S01]  /*2040*/  @!P6 IMAD.IADD R51, R51, 0x1, -R2 ;  /* 0x000000013333e824 */ /* 0x000fe200078e0a02 */
[----:B------:R-:W-:Y:S01]  /*2050*/  IABS R9, R17 ;  /* 0x0000001100097213 */ /* 0x000fe20000000000 */
[----:B------:R-:W-:Y:S01]  /*2060*/  IMAD.HI.U32 R5, R4, R139, RZ ;  /* 0x0000008b04057227 */ /* 0x000fe200078e00ff */
[----:B------:R-:W-:Y:S02]  /*2070*/  ISETP.GE.AND P2, PT, R6, RZ, PT ;  /* 0x000000ff0600720c */ /* 0x000fe40003f46270 */
[----:B------:R-:W-:Y:S01]  /*2080*/  ISETP.GT.U32.AND P6, PT, R2, R51, PT ;  /* 0x000000330200720c */ /* 0x000fe20003fc4070 */
[----:B------:R-:W-:-:S04]  /*2090*/  IMAD.HI.U32 R6, R4, R9, RZ ;  /* 0x0000000904067227 */ /* 0x000fc800078e00ff */
[----:B------:R-:W-:Y:S02]  /*20a0*/  IMAD.MOV R5, RZ, RZ, -R5 ;  /* 0x000000ffff057224 */ /* 0x000fe400078e0a05 */
[----:B------:R-:W-:Y:S01]  /*20b0*/  @!P3 IMAD.IADD R41, R41, 0x1, -R2 ;  /* 0x000000012929b824 */ /* 0x000fe200078e0a02 */
[----:B------:R-:W-:Y:S01]  /*20c0*/  ISETP.GE.AND P3, PT, R7, RZ, PT ;  /* 0x000000ff0700720c */ /* 0x000fe20003f66270 */
[----:B------:R-:W-:-:S04]  /*20d0*/  IMAD.HI.U32 R7, R4, R153, RZ ;  /* 0x0000009904077227 */ /* 0x000fc800078e00ff */
[----:B------:R-:W-:Y:S02]  /*20e0*/  IMAD.MOV R6, RZ, RZ, -R6 ;  /* 0x000000ffff067224 */ /* 0x000fe400078e0a06 */
[C---:B------:R-:W-:Y:S02]  /*20f0*/  IMAD R139, R2.reuse, R5, R139 ;  /* 0x00000005028b7224 */ /* 0x040fe400078e028b */
[--C-:B------:R-:W-:Y:S01]  /*2100*/  @!P0 IMAD.IADD R49, R49, 0x1, -R2.reuse ;  /* 0x0000000131318824 */ /* 0x100fe200078e0a02 */
[C---:B------:R-:W-:Y:S01]  /*2110*/  ISETP.GT.U32.AND P0, PT, R2.reuse, R173, PT ;  /* 0x000000ad0200720c */ /* 0x040fe20003f04070 */
[----:B------:R-:W-:Y:S02]  /*2120*/  IMAD.MOV R7, RZ, RZ, -R7 ;  /* 0x000000ffff077224 */ /* 0x000fe400078e0a07 */
[C---:B------:R-:W-:Y:S02]  /*2130*/  IMAD R9, R2.reuse, R6, R9 ;  /* 0x0000000602097224 */ /* 0x040fe400078e0209 */
[----:B------:R-:W-:Y:S01]  /*2140*/  @!P1 IMAD.MOV R149, RZ, RZ, -R149 ;  /* 0x000000ffff959224 */ /* 0x000fe200078e0a95 */
[C---:B------:R-:W-:Y:S01]  /*2150*/  ISETP.GT.U32.AND P1, PT, R2.reuse, R139, PT ;  /* 0x0000008b0200720c */ /* 0x040fe20003f24070 */
[C---:B------:R-:W-:Y:S01]  /*2160*/  IMAD R153, R2.reuse, R7, R153 ;  /* 0x0000000702997224 */ /* 0x040fe200078e0299 */
[----:B------:R-:W-:Y:S01]  /*2170*/  LOP3.LUT R7, R3, 0x88, RZ, 0xfc, !PT ;  /* 0x0000008803077812 */ /* 0x000fe200078efcff */
[----:B------:R-:W-:Y:S01]  /*2180*/  @!P4 IMAD.MOV R41, RZ, RZ, -R41 ;  /* 0x000000ffff29c224 */ /* 0x000fe200078e0a29 */
[C---:B------:R-:W-:Y:S01]  /*2190*/  ISETP.GT.U32.AND P4, PT, R2.reuse, R9, PT ;  /* 0x000000090200720c */ /* 0x040fe20003f84070 */
[--C-:B------:R-:W-:Y:S01]  /*21a0*/  @!P6 IMAD.IADD R51, R51, 0x1, -R2.reuse ;  /* 0x000000013333e824 */ /* 0x100fe200078e0a02 */
[C---:B------:R-:W-:Y:S01]  /*21b0*/  ISETP.GT.U32.AND P6, PT, R2.reuse, R153, PT ;  /* 0x000000990200720c */ /* 0x040fe20003fc4070 */
[--C-:B------:R-:W-:Y:S01]  /*21c0*/  @!P0 IMAD.IADD R173, R173, 0x1, -R2.reuse ;  /* 0x00000001adad8824 */ /* 0x100fe200078e0a02 */
[----:B------:R-:W-:Y:S01]  /*21d0*/  ISETP.GE.AND P0, PT, R15, RZ, PT ;  /* 0x000000ff0f00720c */ /* 0x000fe20003f06270 */
[----:B------:R-:W-:Y:S01]  /*21e0*/  @!P5 IMAD.MOV R49, RZ, RZ, -R49 ;  /* 0x000000ffff31d224 */ /* 0x000fe200078e0a31 */
[----:B------:R-:W-:Y:S01]  /*21f0*/  IABS R53, R7 ;  /* 0x0000000700357213 */ /* 0x000fe20000000000 */
[----:B------:R-:W-:Y:S01]  /*2200*/  @!P3 IMAD.MOV R51, RZ, RZ, -R51 ;  /* 0x000000ffff33b224 */ /* 0x000fe200078e0a33 */
[----:B------:R-:W-:Y:S01]  /*2210*/  LOP3.LUT R15, R3, 0x8c, RZ, 0xfc, !PT ;  /* 0x0000008c030f7812 */ /* 0x000fe200078efcff */
[----:B------:R-:W-:Y:S01]  /*2220*/  @!P1 IMAD.IADD R139, R139, 0x1, -R2 ;  /* 0x000000018b8b9824 */ /* 0x000fe200078e0a02 */
[----:B------:R-:W-:Y:S01]  /*2230*/  ISETP.GT.U32.AND P5, PT, R2, R173, PT ;  /* 0x000000ad0200720c */ /* 0x000fe20003fa4070 */
[----:B------:R-:W-:Y:S01]  /*2240*/  IMAD.HI.U32 R5, R4, R53, RZ ;  /* 0x0000003504057227 */ /* 0x000fe200078e00ff */
[----:B------:R-:W-:-:S02]  /*2250*/  IABS R23, R15 ;  /* 0x0000000f00177213 */ /* 0x000fc40000000000 */
[----:B------:R-:W-:Y:S01]  /*2260*/  ISETP.GE.AND P1, PT, R19, RZ, PT ;  /* 0x000000ff1300720c */ /* 0x000fe20003f26270 */
[--C-:B------:R-:W-:Y:S01]  /*2270*/  @!P4 IMAD.IADD R9, R9, 0x1, -R2.reuse ;  /* 0x000000010909c824 */ /* 0x100fe200078e0a02 */
[C---:B------:R-:W-:Y:S01]  /*2280*/  ISETP.GT.U32.AND P4, PT, R2.reuse, R139, PT ;  /* 0x0000008b0200720c */ /* 0x040fe20003f84070 */
[----:B------:R-:W-:Y:S01]  /*2290*/  @!P6 IMAD.IADD R153, R153, 0x1, -R2 ;  /* 0x000000019999e824 */ /* 0x000fe200078e0a02 */
[----:B------:R-:W-:Y:S01]  /*22a0*/  LOP3.LUT R19, R3, 0x94, RZ, 0xfc, !PT ;  /* 0x0000009403137812 */ /* 0x000fe200078efcff */
[----:B------:R-:W-:Y:S01]  /*22b0*/  IMAD.MOV R6, RZ, RZ, -R5 ;  /* 0x000000ffff067224 */ /* 0x000fe200078e0a05 */
[----:B------:R-:W-:Y:S01]  /*22c0*/  ISETP.GT.U32.AND P6, PT, R2, R9, PT ;  /* 0x000000090200720c */ /* 0x000fe20003fc4070 */
[----:B------:R-:W-:Y:S01]  /*22d0*/  IMAD.HI.U32 R5, R4, R23, RZ ;  /* 0x0000001704057227 */ /* 0x000fe200078e00ff */
[----:B------:R-:W-:-:S03]  /*22e0*/  IABS R165, R19 ;  /* 0x0000001300a57213 */ /* 0x000fc60000000000 */
[C---:B------:R-:W-:Y:S02]  /*22f0*/  IMAD R53, R2.reuse, R6, R53 ;  /* 0x0000000602357224 */ /* 0x040fe400078e0235 */
[----:B------:R-:W-:Y:S02]  /*2300*/  IMAD.MOV R5, RZ, RZ, -R5 ;  /* 0x000000ffff057224 */ /* 0x000fe400078e0a05 */
[--C-:B------:R-:W-:Y:S01]  /*2310*/  @!P4 IMAD.IADD R139, R139, 0x1, -R2.reuse ;  /* 0x000000018b8bc824 */ /* 0x100fe200078e0a02 */
[C---:B------:R-:W-:Y:S01]  /*2320*/  ISETP.GT.U32.AND P4, PT, R2.reuse, R53, PT ;  /* 0x000000350200720c */ /* 0x040fe20003f84070 */
[C---:B------:R-:W-:Y:S02]  /*2330*/  IMAD R23, R2.reuse, R5, R23 ;  /* 0x0000000502177224 */ /* 0x040fe400078e0217 */
[--C-:B------:R-:W-:Y:S01]  /*2340*/  @!P5 IMAD.IADD R173, R173, 0x1, -R2.reuse ;  /* 0x00000001adadd824 */ /* 0x100fe200078e0a02 */
[----:B------:R-:W-:Y:S01]  /*2350*/  ISETP.GE.AND P5, PT, R17, RZ, PT ;  /* 0x000000ff1100720c */ /* 0x000fe20003fa6270 */
[----:B------:R-:W-:Y:S01]  /*2360*/  @!P6 IMAD.IADD R9, R9, 0x1, -R2 ;  /* 0x000000010909e824 */ /* 0x000fe200078e0a02 */
[C---:B------:R-:W-:Y:S01]  /*2370*/  ISETP.GT.U32.AND P6, PT, R2.reuse, R23, PT ;  /* 0x000000170200720c */ /* 0x040fe20003fc4070 */
[----:B------:R-:W-:Y:S01]  /*2380*/  @!P2 IMAD.MOV R173, RZ, RZ, -R173 ;  /* 0x000000ffffada224 */ /* 0x000fe200078e0aad */
[----:B------:R-:W-:Y:S01]  /*2390*/  LOP3.LUT R17, R3, 0x90, RZ, 0xfc, !PT ;  /* 0x0000009003117812 */ /* 0x000fe200078efcff */
[----:B------:R-:W-:Y:S01]  /*23a0*/  @!P0 IMAD.MOV R139, RZ, RZ, -R139 ;  /* 0x000000ffff8b8224 */ /* 0x000fe200078e0a8b */
[----:B------:R-:W-:-:S02]  /*23b0*/  ISETP.GT.U32.AND P2, PT, R2, R153, PT ;  /* 0x000000990200720c */ /* 0x000fc40003f44070 */
[----:B------:R-:W-:Y:S01]  /*23c0*/  IABS R55, R17 ;  /* 0x0000001100377213 */ /* 0x000fe20000000000 */
[----:B------:R-:W-:Y:S01]  /*23d0*/  @!P4 IMAD.IADD R53, R53, 0x1, -R2 ;  /* 0x000000013535c824 */ /* 0x000fe200078e0a02 */
[----:B------:R-:W-:Y:S02]  /*23e0*/  ISETP.GE.AND P4, PT, R15, RZ, PT ;  /* 0x000000ff0f00720c */ /* 0x000fe40003f86270 */
[----:B------:R-:W-:Y:S01]  /*23f0*/  LOP3.LUT R15, R3, 0xa4, RZ, 0xfc, !PT ;  /* 0x000000a4030f7812 */ /* 0x000fe200078efcff */
[----:B------:R-:W-:-:S03]  /*2400*/  IMAD.HI.U32 R5, R4, R55, RZ ;  /* 0x0000003704057227 */ /* 0x000fc600078e00ff */
[----:B------:R-:W-:Y:S01]  /*2410*/  IABS R171, R15 ;  /* 0x0000000f00ab7213 */ /* 0x000fe20000000000 */
[----:B------:R-:W-:Y:S01]  /*2420*/  @!P6 IMAD.IADD R23, R23, 0x1, -R2 ;  /* 0x000000011717e824 */ /* 0x000fe200078e0a02 */
[----:B------:R-:W-:Y:S01]  /*2430*/  ISETP.GT.U32.AND P6, PT, R2, R53, PT ;  /* 0x000000350200720c */ /* 0x000fe20003fc4070 */
[----:B------:R-:W-:Y:S02]  /*2440*/  IMAD.MOV R6, RZ, RZ, -R5 ;  /* 0x000000ffff067224 */ /* 0x000fe400078e0a05 */
[----:B------:R-:W-:Y:S01]  /*2450*/  IMAD.HI.U32 R5, R4, R165, RZ ;  /* 0x000000a504057227 */ /* 0x000fe200078e00ff */
[----:B------:R-:W-:-:S03]  /*2460*/  ISETP.GT.U32.AND P0, PT, R2, R23, PT ;  /* 0x000000170200720c */ /* 0x000fc60003f04070 */
[----:B------:R-:W-:Y:S02]  /*2470*/  IMAD R55, R2, R6, R55 ;  /* 0x0000000602377224 */ /* 0x000fe400078e0237 */
[----:B------:R-:W-:Y:S02]  /*2480*/  IMAD.MOV R6, RZ, RZ, -R5 ;  /* 0x000000ffff067224 */ /* 0x000fe400078e0a05 */
[----:B------:R-:W-:Y:S01]  /*2490*/  IMAD.HI.U32 R5, R4, R33, RZ ;  /* 0x0000002104057227 */ /* 0x000fe200078e00ff */
[----:B------:R-:W-:-:S03]  /*24a0*/  ISETP.GT.U32.AND P3, PT, R2, R55, PT ;  /* 0x000000370200720c */ /* 0x000fc60003f64070 */
[C---:B------:R-:W-:Y:S01]  /*24b0*/  IMAD R165, R2.reuse, R6, R165 ;  /* 0x0000000602a57224 */ /* 0x040fe200078e02a5 */
[----:B------:R-:W-:Y:S01]  /*24c0*/  LOP3.LUT R6, R3, 0x9c, RZ, 0xfc, !PT ;  /* 0x0000009c03067812 */ /* 0x000fe200078efcff */
[--C-:B------:R-:W-:Y:S02]  /*24d0*/  @!P6 IMAD.IADD R53, R53, 0x1, -R2.reuse ;  /* 0x000000013535e824 */ /* 0x100fe400078e0a02 */
[----:B------:R-:W-:Y:S01]  /*24e0*/  IMAD.MOV R5, RZ, RZ, -R5 ;  /* 0x000000ffff057224 */ /* 0x000fe200078e0a05 */
[C---:B------:R-:W-:Y:S01]  /*24f0*/  ISETP.GT.U32.AND P6, PT, R2.reuse, R165, PT ;  /* 0x000000a50200720c */ /* 0x040fe20003fc4070 */
[--C-:B------:R-:W-:Y:S01]  /*2500*/  @!P2 IMAD.IADD R153, R153, 0x1, -R2.reuse ;  /* 0x000000019999a824 */ /* 0x100fe200078e0a02 */
[----:B------:R-:W-:Y:S01]  /*2510*/  IABS R179, R6 ;  /* 0x0000000600b37213 */ /* 0x000fe20000000000 */
[----:B------:R-:W-:Y:S01]  /*2520*/  IMAD R33, R2, R5, R33 ;  /* 0x0000000502217224 */ /* 0x000fe200078e0221 */
[----:B------:R-:W-:Y:S01]  /*2530*/  ISETP.GE.AND P2, PT, R7, RZ, PT ;  /* 0x000000ff0700720c */ /* 0x000fe20003f46270 */
[----:B------:R-:W-:Y:S01]  /*2540*/  @!P3 IMAD.IADD R55, R55, 0x1, -R2 ;  /* 0x000000013737b824 */ /* 0x000fe200078e0a02 */
[----:B------:R-:W-:Y:S01]  /*2550*/  LOP3.LUT R7, R3, 0xa0, RZ, 0xfc, !PT ;  /* 0x000000a003077812 */ /* 0x000fe200078efcff */
[----:B------:R-:W-:Y:S01]  /*2560*/  IMAD.HI.U32 R5, R4, R179, RZ ;  /* 0x000000b304057227 */ /* 0x000fe200078e00ff */
[----:B------:R-:W-:-:S02]  /*2570*/  ISETP.GE.AND P3, PT, R6, RZ, PT ;  /* 0x000000ff0600720c */ /* 0x000fc40003f66270 */
[----:B------:R-:W-:Y:S01]  /*2580*/  IABS R63, R7 ;  /* 0x00000007003f7213 */ /* 0x000fe20000000000 */
[--C-:B------:R-:W-:Y:S01]  /*2590*/  @!P0 IMAD.IADD R23, R23, 0x1, -R2.reuse ;  /* 0x0000000117178824 */ /* 0x100fe200078e0a02 */
[----:B------:R-:W-:Y:S01]  /*25a0*/  ISETP.GE.AND P0, PT, R20, RZ, PT ;  /* 0x000000ff1400720c */ /* 0x000fe20003f06270 */
[----:B------:R-:W-:Y:S01]  /*25b0*/  @!P6 IMAD.IADD R165, R165, 0x1, -R2 ;  /* 0x00000001a5a5e824 */ /* 0x000fe200078e0a02 */
[C---:B------:R-:W-:Y:S01]  /*25c0*/  ISETP.GT.U32.AND P6, PT, R2.reuse, R55, PT ;  /* 0x000000370200720c */ /* 0x040fe20003fc4070 */
[----:B------:R-:W-:Y:S01]  /*25d0*/  IMAD.MOV R5, RZ, RZ, -R5 ;  /* 0x000000ffff057224 */ /* 0x000fe200078e0a05 */
[----:B------:R-:W-:Y:S01]  /*25e0*/  LOP3.LUT R20, R3, 0xb8, RZ, 0xfc, !PT ;  /* 0x000000b803147812 */ /* 0x000fe200078efcff */
[----:B------:R-:W-:Y:S01]  /*25f0*/  @!P4 IMAD.MOV R23, RZ, RZ, -R23 ;  /* 0x000000ffff17c224 */ /* 0x000fe200078e0a17 */
[C---:B------:R-:W-:Y:S01]  /*2600*/  ISETP.GT.U32.AND P4, PT, R2.reuse, R33, PT ;  /* 0x000000210200720c */ /* 0x040fe20003f84070 */
[C---:B------:R-:W-:Y:S01]  /*2610*/  IMAD R179, R2.reuse, R5, R179 ;  /* 0x0000000502b37224 */ /* 0x040fe200078e02b3 */
[----:B------:R-:W-:Y:S01]  /*2620*/  IABS R57, R20 ;  /* 0x0000001400397213 */ /* 0x000fe20000000000 */
[----:B------:R-:W-:Y:S01]  /*2630*/  @!P2 IMAD.MOV R53, RZ, RZ, -R53 ;  /* 0x000000ffff35a224 */ /* 0x000fe200078e0a35 */
[----:B------:R-:W-:Y:S01]  /*2640*/  ISETP.GT.U32.AND P2, PT, R2, R165, PT ;  /* 0x000000a50200720c */ /* 0x000fe20003f44070 */
[----:B------:R-:W-:Y:S01]  /*2650*/  @!P1 IMAD.MOV R153, RZ, RZ, -R153 ;  /* 0x000000ffff999224 */ /* 0x000fe200078e0a99 */
[----:B------:R-:W-:Y:S01]  /*2660*/  ISETP.GE.AND P1, PT, R19, RZ, PT ;  /* 0x000000ff1300720c */ /* 0x000fe20003f26270 */
[----:B------:R-:W-:Y:S01]  /*2670*/  IMAD.HI.U32 R5, R4, R63, RZ ;  /* 0x0000003f04057227 */ /* 0x000fe200078e00ff */
[----:B------:R-:W-:-:S03]  /*2680*/  LOP3.LUT R19, R3, 0xb4, RZ, 0xfc, !PT ;  /* 0x000000b403137812 */ /* 0x000fc600078efcff */
[--C-:B------:R-:W-:Y:S01]  /*2690*/  @!P6 IMAD.IADD R55, R55, 0x1, -R2.reuse ;  /* 0x000000013737e824 */ /* 0x100fe200078e0a02 */
[----:B------:R-:W-:Y:S01]  /*26a0*/  ISETP.GT.U32.AND P6, PT, R2, R179, PT ;  /* 0x000000b30200720c */ /* 0x000fe20003fc4070 */
[--C-:B------:R-:W-:Y:S01]  /*26b0*/  @!P4 IMAD.IADD R33, R33, 0x1, -R2.reuse ;  /* 0x000000012121c824 */ /* 0x100fe200078e0a02 */
[----:B------:R-:W-:Y:S01]  /*26c0*/  ISETP.GE.AND P4, PT, R15, RZ, PT ;  /* 0x000000ff0f00720c */ /* 0x000fe20003f86270 */
[----:B------:R-:W-:Y:S01]  /*26d0*/  @!P5 IMAD.MOV R9, RZ, RZ, -R9 ;  /* 0x000000ffff09d224 */ /* 0x000fe200078e0a09 */
[----:B------:R-:W-:Y:S01]  /*26e0*/  ISETP.GE.AND P5, PT, R17, RZ, PT ;  /* 0x000000ff1100720c */ /* 0x000fe20003fa6270 */
[--C-:B------:R-:W-:Y:S01]  /*26f0*/  @!P2 IMAD.IADD R165, R165, 0x1, -R2.reuse ;  /* 0x00000001a5a5a824 */ /* 0x100fe200078e0a02 */
[----:B------:R-:W-:Y:S01]  /*2700*/  ISETP.GE.AND P2, PT, R7, RZ, PT ;  /* 0x000000ff0700720c */ /* 0x000fe20003f46270 */
[----:B------:R-:W-:Y:S01]  /*2710*/  IMAD.HI.U32 R6, R4, R171, RZ ;  /* 0x000000ab04067227 */ /* 0x000fe200078e00ff */
[C---:B------:R-:W-:Y:S02]  /*2720*/  LOP3.LUT R17, R3.reuse, 0xa8, RZ, 0xfc, !PT ;  /* 0x000000a803117812 */ /* 0x040fe400078efcff */
[----:B------:R-:W-:Y:S01]  /*2730*/  LOP3.LUT R15, R3, 0xb0, RZ, 0xfc, !PT ;  /* 0x000000b0030f7812 */ /* 0x000fe200078efcff */
[----:B------:R-:W-:Y:S01]  /*2740*/  IMAD.MOV R7, RZ, RZ, -R5 ;  /* 0x000000ffff077224 */ /* 0x000fe200078e0a05 */
[----:B------:R-:W-:Y:S01]  /*2750*/  IABS R65, R17 ;  /* 0x0000001100417213 */ /* 0x000fe20000000000 */
[----:B------:R-:W-:Y:S01]  /*2760*/  @!P6 IMAD.IADD R179, R179, 0x1, -R2 ;  /* 0x00000001b3b3e824 */ /* 0x000fe200078e0a02 */
[C---:B------:R-:W-:Y:S01]  /*2770*/  ISETP.GT.U32.AND P6, PT, R2.reuse, R33, PT ;  /* 0x000000210200720c */ /* 0x040fe20003fc4070 */
[----:B------:R-:W-:Y:S01]  /*2780*/  IMAD.MOV R6, RZ, RZ, -R6 ;  /* 0x000000ffff067224 */ /* 0x000fe200078e0a06 */
[----:B------:R-:W-:Y:S01]  /*2790*/  IABS R67, R15 ;  /* 0x0000000f00437213 */ /* 0x000fe20000000000 */
[C---:B------:R-:W-:Y:S01]  /*27a0*/  IMAD R63, R2.reuse, R7, R63 ;  /* 0x00000007023f7224 */ /* 0x040fe200078e023f */
[----:B------:R-:W-:Y:S01]  /*27b0*/  LOP3.LUT R7, R3, 0xac, RZ, 0xfc, !PT ;  /* 0x000000ac03077812 */ /* 0x000fe200078efcff */
[C---:B------:R-:W-:Y:S01]  /*27c0*/  IMAD R171, R2.reuse, R6, R171 ;  /* 0x0000000602ab7224 */ /* 0x040fe200078e02ab */
[----:B------:R-:W-:Y:S01]  /*27d0*/  IABS R35, R19 ;  /* 0x0000001300237213 */ /* 0x000fe20000000000 */
[----:B------:R-:W-:Y:S01]  /*27e0*/  @!P1 IMAD.MOV R165, RZ, RZ, -R165 ;  /* 0x000000ffffa59224 */ /* 0x000fe200078e0aa5 */
[C---:B------:R-:W-:Y:S01]  /*27f0*/  ISETP.GT.U32.AND P1, PT, R2.reuse, R63, PT ;  /* 0x0000003f0200720c */ /* 0x040fe20003f24070 */
[----:B------:R-:W-:Y:S01]  /*2800*/  @!P5 IMAD.MOV R55, RZ, RZ, -R55 ;  /* 0x000000ffff37d224 */ /* 0x000fe200078e0a37 */
[----:B------:R-:W-:Y:S01]  /*2810*/  ISETP.GT.U32.AND P5, PT, R2, R179, PT ;  /* 0x000000b30200720c */ /* 0x000fe20003fa4070 */
[----:B------:R-:W-:Y:S01]  /*2820*/  IMAD.HI.U32 R5, R4, R65, RZ ;  /* 0x0000004104057227 */ /* 0x000fe200078e00ff */
[----:B------:R-:W-:-:S03]  /*2830*/  IABS R187, R7 ;  /* 0x0000000700bb7213 */ /* 0x000fc60000000000 */
[----:B------:R-:W-:Y:S01]  /*2840*/  @!P6 IMAD.IADD R33, R33, 0x1, -R2 ;  /* 0x000000012121e824 */ /* 0x000fe200078e0a02 */
[----:B------:R-:W-:Y:S01]  /*2850*/  ISETP.GT.U32.AND P6, PT, R2, R171, PT ;  /* 0x000000ab0200720c */ /* 0x000fe20003fc4070 */
[----:B------:R-:W-:Y:S02]  /*2860*/  IMAD.MOV R5, RZ, RZ, -R5 ;  /* 0x000000ffff057224 */ /* 0x000fe400078e0a05 */
[----:B------:R-:W-:-:S04]  /*2870*/  IMAD.HI.U32 R6, R4, R67, RZ ;  /* 0x0000004304067227 */ /* 0x000fc800078e00ff */
[C---:B------:R-:W-:Y:S02]  /*2880*/  IMAD R65, R2.reuse, R5, R65 ;  /* 0x0000000502417224 */ /* 0x040fe400078e0241 */
[--C-:B------:R-:W-:Y:S01]  /*2890*/  @!P1 IMAD.IADD R63, R63, 0x1, -R2.reuse ;  /* 0x000000013f3f9824 */ /* 0x100fe200078e0a02 */
[----:B------:R-:W-:Y:S01]  /*28a0*/  ISETP.GE.AND P1, PT, R17, RZ, PT ;  /* 0x000000ff1100720c */ /* 0x000fe20003f26270 */
[--C-:B------:R-:W-:Y:S01]  /*28b0*/  @!P5 IMAD.IADD R179, R179, 0x1, -R2.reuse ;  /* 0x00000001b3b3d824 */ /* 0x100fe200078e0a02 */
[C---:B------:R-:W-:Y:S01]  /*28c0*/  ISETP.GT.U32.AND P5, PT, R2.reuse, R65, PT ;  /* 0x000000410200720c */ /* 0x040fe20003fa4070 */
[----:B------:R-:W-:Y:S01]  /*28d0*/  @!P6 IMAD.IADD R171, R171, 0x1, -R2 ;  /* 0x00000001ababe824 */ /* 0x000fe200078e0a02 */
[----:B------:R-:W-:Y:S01]  /*28e0*/  ISETP.GT.U32.AND P6, PT, R2, R63, PT ;  /* 0x0000003f0200720c */ /* 0x000fe20003fc4070 */
[----:B------:R-:W-:Y:S01]  /*28f0*/  IMAD.HI.U32 R5, R4, R187, RZ ;  /* 0x000000bb04057227 */ /* 0x000fe200078e00ff */
[----:B------:R-:W-:-:S03]  /*2900*/  LOP3.LUT R17, R3, 0xdc, RZ, 0xfc, !PT ;  /* 0x000000dc03117812 */ /* 0x000fc600078efcff */
[----:B------:R-:W-:Y:S01]  /*2910*/  IMAD.MOV R5, RZ, RZ, -R5 ;  /* 0x000000ffff057224 */ /* 0x000fe200078e0a05 */
[----:B------:R-:W-:Y:S01]  /*2920*/  IABS R169, R17 ;  /* 0x0000001100a97213 */ /* 0x000fe20000000000 */
[----:B------:R-:W-:Y:S02]  /*2930*/  IMAD.MOV R6, RZ, RZ, -R6 ;  /* 0x000000ffff067224 */ /* 0x000fe400078e0a06 */
[C---:B------:R-:W-:Y:S02]  /*2940*/  IMAD R187, R2.reuse, R5, R187 ;  /* 0x0000000502bb7224 */ /* 0x040fe400078e02bb */
[--C-:B------:R-:W-:Y:S01]  /*2950*/  @!P5 IMAD.IADD R65, R65, 0x1, -R2.reuse ;  /* 0x000000014141d824 */ /* 0x100fe200078e0a02 */
[C---:B------:R-:W-:Y:S01]  /*2960*/  ISETP.GT.U32.AND P5, PT, R2.reuse, R171, PT ;  /* 0x000000ab0200720c */ /* 0x040fe20003fa4070 */
[----:B------:R-:W-:Y:S01]  /*2970*/  @!P6 IMAD.IADD R63, R63, 0x1, -R2 ;  /* 0x000000013f3fe824 */ /* 0x000fe200078e0a02 */
[C---:B------:R-:W-:Y:S01]  /*2980*/  ISETP.GT.U32.AND P6, PT, R2.reuse, R187, PT ;  /* 0x000000bb0200720c */ /* 0x040fe20003fc4070 */
[----:B------:R-:W-:-:S02]  /*2990*/  IMAD R67, R2, R6, R67 ;  /* 0x0000000602437224 */ /* 0x000fc400078e0243 */
[----:B------:R-:W-:-:S04]  /*29a0*/  IMAD.HI.U32 R6, R4, R57, RZ ;  /* 0x0000003904067227 */ /* 0x000fc800078e00ff */
[----:B------:R-:W-:Y:S02]  /*29b0*/  IMAD.MOV R6, RZ, RZ, -R6 ;  /* 0x000000ffff067224 */ /* 0x000fe400078e0a06 */
[----:B------:R-:W-:Y:S01]  /*29c0*/  @!P3 IMAD.MOV R179, RZ, RZ, -R179 ;  /* 0x000000ffffb3b224 */ /* 0x000fe200078e0ab3 */
[----:B------:R-:W-:Y:S01]  /*29d0*/  ISETP.GE.AND P3, PT, R7, RZ, PT ;  /* 0x000000ff0700720c */ /* 0x000fe20003f66270 */
[--C-:B------:R-:W-:Y:S01]  /*29e0*/  @!P5 IMAD.IADD R171, R171, 0x1, -R2.reuse ;  /* 0x00000001ababd824 */ /* 0x100fe200078e0a02 */
[C---:B------:R-:W-:Y:S01]  /*29f0*/  ISETP.GT.U32.AND P5, PT, R2.reuse, R67, PT ;  /* 0x000000430200720c */ /* 0x040fe20003fa4070 */
[C---:B------:R-:W-:Y:S01]  /*2a00*/  IMAD R57, R2.reuse, R6, R57 ;  /* 0x0000000602397224 */ /* 0x040fe200078e0239 */
[----:B------:R-:W-:Y:S01]  /*2a10*/  LOP3.LUT R7, R3, 0xbc, RZ, 0xfc, !PT ;  /* 0x000000bc03077812 */ /* 0x000fe200078efcff */
[----:B------:R-:W-:Y:S01]  /*2a20*/  @!P6 IMAD.IADD R187, R187, 0x1, -R2 ;  /* 0x00000001bbbbe824 */ /* 0x000fe200078e0a02 */
[----:B------:R-:W-:Y:S01]  /*2a30*/  LOP3.LUT R6, R3, 0xc0, RZ, 0xfc, !PT ;  /* 0x000000c003067812 */ /* 0x000fe200078efcff */
[----:B------:R-:W-:Y:S01]  /*2a40*/  @!P2 IMAD.MOV R63, RZ, RZ, -R63 ;  /* 0x000000ffff3fa224 */ /* 0x000fe200078e0a3f */
[----:B------:R-:W-:Y:S01]  /*2a50*/  IABS R163, R7 ;  /* 0x0000000700a37213 */ /* 0x000fe20000000000 */
[----:B------:R-:W-:Y:S01]  /*2a60*/  @!P4 IMAD.MOV R171, RZ, RZ, -R171 ;  /* 0x000000ffffabc224 */ /* 0x000fe200078e0aab */
[----:B------:R-:W-:Y:S01]  /*2a70*/  ISETP.GT.U32.AND P2, PT, R2, R187, PT ;  /* 0x000000bb0200720c */ /* 0x000fe20003f44070 */
[----:B------:R-:W-:Y:S01]  /*2a80*/  IMAD.HI.U32 R5, R4, R35, RZ ;  /* 0x0000002304057227 */ /* 0x000fe200078e00ff */
[----:B------:R-:W-:-:S02]  /*2a90*/  ISETP.GT.U32.AND P4, PT, R2, R57, PT ;  /* 0x000000390200720c */ /* 0x000fc40003f84070 */
[----:B------:R-:W-:Y:S01]  /*2aa0*/  IABS R69, R6 ;  /* 0x0000000600457213 */ /* 0x000fe20000000000 */
[----:B------:R-:W-:Y:S02]  /*2ab0*/  IMAD.MOV R5, RZ, RZ, -R5 ;  /* 0x000000ffff057224 */ /* 0x000fe400078e0a05 */
[--C-:B------:R-:W-:Y:S02]  /*2ac0*/  @!P5 IMAD.IADD R67, R67, 0x1, -R2.reuse ;  /* 0x000000014343d824 */ /* 0x100fe400078e0a02 */
[----:B------:R-:W-:Y:S02]  /*2ad0*/  IMAD R35, R2, R5, R35 ;  /* 0x0000000502237224 */ /* 0x000fe400078e0223 */
[----:B------:R-:W-:Y:S01]  /*2ae0*/  IMAD.HI.U32 R5, R4, R163, RZ ;  /* 0x000000a304057227 */ /* 0x000fe200078e00ff */
[C---:B------:R-:W-:Y:S02]  /*2af0*/  ISETP.GT.U32.AND P5, PT, R2.reuse, R67, PT ;  /* 0x000000430200720c */ /* 0x040fe40003fa4070 */
[----:B------:R-:W-:Y:S01]  /*2b00*/  ISETP.GT.U32.AND P6, PT, R2, R35, PT ;  /* 0x000000230200720c */ /* 0x000fe20003fc4070 */
[--C-:B------:R-:W-:Y:S01]  /*2b10*/  @!P2 IMAD.IADD R187, R187, 0x1, -R2.reuse ;  /* 0x00000001bbbba824 */ /* 0x100fe200078e0a02 */
[----:B------:R-:W-:Y:S01]  /*2b20*/  ISETP.GE.AND P2, PT, R20, RZ, PT ;  /* 0x000000ff1400720c */ /* 0x000fe20003f46270 */
[----:B------:R-:W-:Y:S01]  /*2b30*/  @!P4 IMAD.IADD R57, R57, 0x1, -R2 ;  /* 0x000000013939c824 */ /* 0x000fe200078e0a02 */
[----:B------:R-:W-:Y:S01]  /*2b40*/  ISETP.GE.AND P4, PT, R7, RZ, PT ;  /* 0x000000ff0700720c */ /* 0x000fe20003f86270 */
[----:B------:R-:W-:Y:S01]  /*2b50*/  IMAD.MOV R5, RZ, RZ, -R5 ;  /* 0x000000ffff057224 */ /* 0x000fe200078e0a05 */
[C---:B------:R-:W-:Y:S01]  /*2b60*/  LOP3.LUT R7, R3.reuse, 0xcc, RZ, 0xfc, !PT ;  /* 0x000000cc03077812 */ /* 0x040fe200078efcff */
[----:B------:R-:W-:Y:S01]  /*2b70*/  @!P3 IMAD.MOV R187, RZ, RZ, -R187 ;  /* 0x000000ffffbbb224 */ /* 0x000fe200078e0abb */
[C---:B------:R-:W-:Y:S01]  /*2b80*/  ISETP.GT.U32.AND P3, PT, R2.reuse, R57, PT ;  /* 0x000000390200720c */ /* 0x040fe20003f64070 */
[----:B------:R-:W-:Y:S01]  /*2b90*/  IMAD R163, R2, R5, R163 ;  /* 0x0000000502a37224 */ /* 0x000fe200078e02a3 */
[----:B------:R-:W-:Y:S01]  /*2ba0*/  IABS R177, R7 ;  /* 0x0000000700b17213 */ /* 0x000fe20000000000 */
[----:B------:R-:W-:Y:S01]  /*2bb0*/  IMAD.HI.U32 R5, R4, R69, RZ ;  /* 0x0000004504057227 */ /* 0x000fe200078e00ff */
[----:B------:R-:W-:-:S03]  /*2bc0*/  LOP3.LUT R20, R3, 0xe4, RZ, 0xfc, !PT ;  /* 0x000000e403147812 */ /* 0x000fc600078efcff */
[----:B------:R-:W-:Y:S01]  /*2bd0*/  @!P0 IMAD.MOV R33, RZ, RZ, -R33 ;  /* 0x000000ffff218224 */ /* 0x000fe200078e0a21 */
[C---:B------:R-:W-:Y:S01]  /*2be0*/  ISETP.GT.U32.AND P0, PT, R2.reuse, R65, PT ;  /* 0x000000410200720c */ /* 0x040fe20003f04070 */
[----:B------:R-:W-:Y:S01]  /*2bf0*/  IMAD.MOV R5, RZ, RZ, -R5 ;  /* 0x000000ffff057224 */ /* 0x000fe200078e0a05 */
[----:B------:R-:W-:Y:S01]  /*2c00*/  IABS R199, R20 ;  /* 0x0000001400c77213 */ /* 0x000fe20000000000 */
[--C-:B------:R-:W-:Y:S01]  /*2c10*/  @!P5 IMAD.IADD R67, R67, 0x1, -R2.reuse ;  /* 0x000000014343d824 */ /* 0x100fe200078e0a02 */
[C---:B------:R-:W-:Y:S01]  /*2c20*/  ISETP.GT.U32.AND P5, PT, R2.reuse, R163, PT ;  /* 0x000000a30200720c */ /* 0x040fe20003fa4070 */
[C---:B------:R-:W-:Y:S01]  /*2c30*/  IMAD R69, R2.reuse, R5, R69 ;  /* 0x0000000502457224 */ /* 0x040fe200078e0245 */
[----:B------:R-:W-:Y:S01]  /*2c40*/  LOP3.LUT R5, R3, 0xc4, RZ, 0xfc, !PT ;  /* 0x000000c403057812 */ /* 0x000fe200078efcff */
[--C-:B------:R-:W-:Y:S02]  /*2c50*/  @!P6 IMAD.IADD R35, R35, 0x1, -R2.reuse ;  /* 0x000000012323e824 */ /* 0x100fe400078e0a02 */
[----:B------:R-:W-:Y:S01]  /*2c60*/  @!P3 IMAD.IADD R57, R57, 0x1, -R2 ;  /* 0x000000013939b824 */ /* 0x000fe200078e0a02 */
[----:B------:R-:W-:-:S02]  /*2c70*/  ISETP.GT.U32.AND P3, PT, R2, R69, PT ;  /* 0x000000450200720c */ /* 0x000fc40003f64070 */
[C---:B------:R-:W-:Y:S01]  /*2c80*/  ISETP.GT.U32.AND P6, PT, R2.reuse, R35, PT ;  /* 0x000000230200720c */ /* 0x040fe20003fc4070 */
[--C-:B------:R-:W-:Y:S01]  /*2c90*/  @!P0 IMAD.IADD R65, R65, 0x1, -R2.reuse ;  /* 0x0000000141418824 */ /* 0x100fe200078e0a02 */
[----:B------:R-:W-:Y:S01]  /*2ca0*/  ISETP.GE.AND P0, PT, R15, RZ, PT ;  /* 0x000000ff0f00720c */ /* 0x000fe20003f06270 */
[----:B------:R-:W-:Y:S01]  /*2cb0*/  @!P2 IMAD.MOV R57, RZ, RZ, -R57 ;  /* 0x000000ffff39a224 */ /* 0x000fe200078e0a39 */
[----:B------:R-:W-:Y:S01]  /*2cc0*/  IABS R197, R5 ;  /* 0x0000000500c57213 */ /* 0x000fe20000000000 */
[----:B------:R-:W-:Y:S01]  /*2cd0*/  @!P1 IMAD.MOV R65, RZ, RZ, -R65 ;  /* 0x000000ffff419224 */ /* 0x000fe200078e0a41 */
[----:B------:R-:W-:Y:S01]  /*2ce0*/  ISETP.GE.AND P1, PT, R19, RZ, PT ;  /* 0x000000ff1300720c */ /* 0x000fe20003f26270 */
[--C-:B------:R-:W-:Y:S01]  /*2cf0*/  @!P5 IMAD.IADD R163, R163, 0x1, -R2.reuse ;  /* 0x00000001a3a3d824 */ /* 0x100fe200078e0a02 */
[----:B------:R-:W-:Y:S02]  /*2d00*/  ISETP.GE.AND P2, PT, R7, RZ, PT ;  /* 0x000000ff0700720c */ /* 0x000fe40003f46270 */
[----:B------:R-:W-:Y:S01]  /*2d10*/  LOP3.LUT R15, R3, 0xd0, RZ, 0xfc, !PT ;  /* 0x000000d0030f7812 */ /* 0x000fe200078efcff */
[--C-:B------:R-:W-:Y:S01]  /*2d20*/  @!P3 IMAD.IADD R69, R69, 0x1, -R2.reuse ;  /* 0x000000014545b824 */ /* 0x100fe200078e0a02 */
[----:B------:R-:W-:Y:S01]  /*2d30*/  ISETP.GT.U32.AND P5, PT, R2, R163, PT ;  /* 0x000000a30200720c */ /* 0x000fe20003fa4070 */
[----:B------:R-:W-:Y:S01]  /*2d40*/  @!P6 IMAD.IADD R35, R35, 0x1, -R2 ;  /* 0x000000012323e824 */ /* 0x000fe200078e0a02 */
[----:B------:R-:W-:Y:S01]  /*2d50*/  ISETP.GE.AND P6, PT, R6, RZ, PT ;  /* 0x000000ff0600720c */ /* 0x000fe20003fc6270 */
[----:B------:R-:W-:Y:S01]  /*2d60*/  @!P0 IMAD.MOV R67, RZ, RZ, -R67 ;  /* 0x000000ffff438224 */ /* 0x000fe200078e0a43 */
[----:B------:R-:W-:-:S02]  /*2d70*/  LOP3.LUT R6, R3, 0xc8, RZ, 0xfc, !PT ;  /* 0x000000c803067812 */ /* 0x000fc400078efcff */
[----:B------:R-:W-:Y:S01]  /*2d80*/  ISETP.GE.AND P0, PT, R5, RZ, PT ;  /* 0x000000ff0500720c */ /* 0x000fe20003f06270 */
[----:B------:R-:W-:Y:S01]  /*2d90*/  IMAD.HI.U32 R5, R4, R197, RZ ;  /* 0x000000c504057227 */ /* 0x000fe200078e00ff */
[----:B------:R-:W-:Y:S02]  /*2da0*/  ISETP.GT.U32.AND P3, PT, R2, R69, PT ;  /* 0x000000450200720c */ /* 0x000fe40003f64070 */
[----:B------:R-:W-:Y:S01]  /*2db0*/  IABS R71, R6 ;  /* 0x0000000600477213 */ /* 0x000fe20000000000 */
[----:B------:R-:W-:Y:S01]  /*2dc0*/  @!P1 IMAD.MOV R35, RZ, RZ, -R35 ;  /* 0x000000ffff239224 */ /* 0x000fe200078e0a23 */
[----:B------:R-:W-:Y:S01]  /*2dd0*/  ISETP.GE.AND P1, PT, R6, RZ, PT ;  /* 0x000000ff0600720c */ /* 0x000fe20003f26270 */
[----:B------:R-:W-:Y:S01]  /*2de0*/  IMAD.MOV R7, RZ, RZ, -R5 ;  /* 0x000000ffff077224 */ /* 0x000fe200078e0a05 */
[----:B------:R-:W-:Y:S01]  /*2df0*/  IABS R73, R15 ;  /* 0x0000000f00497213 */ /* 0x000fe20000000000 */
[----:B------:R-:W-:Y:S01]  /*2e00*/  IMAD.HI.U32 R6, R4, R177, RZ ;  /* 0x000000b104067227 */ /* 0x000fe200078e00ff */
[----:B------:R-:W-:-:S03]  /*2e10*/  LOP3.LUT R19, R3, 0xe0, RZ, 0xfc, !PT ;  /* 0x000000e003137812 */ /* 0x000fc600078efcff */
[----:B------:R-:W-:Y:S01]  /*2e20*/  @!P5 IMAD.IADD R163, R163, 0x1, -R2 ;  /* 0x00000001a3a3d824 */ /* 0x000fe200078e0a02 */
[----:B------:R-:W-:Y:S01]  /*2e30*/  ISETP.GE.AND P5, PT, R15, RZ, PT ;  /* 0x000000ff0f00720c */ /* 0x000fe20003fa6270 */
[C---:B------:R-:W-:Y:S01]  /*2e40*/  IMAD R197, R2.reuse, R7, R197 ;  /* 0x0000000702c57224 */ /* 0x040fe200078e02c5 */
[----:B------:R-:W-:Y:S01]  /*2e50*/  LOP3.LUT R15, R3, 0xd8, RZ, 0xfc, !PT ;  /* 0x000000d8030f7812 */ /* 0x000fe200078efcff */
[----:B------:R-:W-:Y:S01]  /*2e60*/  IMAD.MOV R6, RZ, RZ, -R6 ;  /* 0x000000ffff067224 */ /* 0x000fe200078e0a06 */
[----:B------:R-:W-:Y:S01]  /*2e70*/  IABS R75, R19 ;  /* 0x00000013004b7213 */ /* 0x000fe20000000000 */
[----:B------:R-:W-:Y:S01]  /*2e80*/  @!P4 IMAD.MOV R163, RZ, RZ, -R163 ;  /* 0x000000ffffa3c224 */ /* 0x000fe200078e0aa3 */
[C---:B------:R-:W-:Y:S01]  /*2e90*/  ISETP.GT.U32.AND P4, PT, R2.reuse, R197, PT ;  /* 0x000000c50200720c */ /* 0x040fe20003f84070 */
[----:B------:R-:W-:Y:S01]  /*2ea0*/  @!P3 IMAD.IADD R69, R69, 0x1, -R2 ;  /* 0x000000014545b824 */ /* 0x000fe200078e0a02 */
[----:B------:R-:W-:Y:S01]  /*2eb0*/  IABS R59, R15 ;  /* 0x0000000f003b7213 */ /* 0x000fe20000000000 */
[----:B------:R-:W-:-:S02]  /*2ec0*/  IMAD R177, R2, R6, R177 ;  /* 0x0000000602b17224 */ /* 0x000fc400078e02b1 */
[----:B------:R-:W-:Y:S02]  /*2ed0*/  @!P6 IMAD.MOV R69, RZ, RZ, -R69 ;  /* 0x000000ffff45e224 */ /* 0x000fe400078e0a45 */
[----:B------:R-:W-:Y:S01]  /*2ee0*/  IMAD.HI.U32 R5, R4, R71, RZ ;  /* 0x0000004704057227 */ /* 0x000fe200078e00ff */
[----:B------:R-:W-:-:S03]  /*2ef0*/  ISETP.GT.U32.AND P6, PT, R2, R177, PT ;  /* 0x000000b10200720c */ /* 0x000fc60003fc4070 */
[----:B------:R-:W-:Y:S02]  /*2f00*/  IMAD.MOV R7, RZ, RZ, -R5 ;  /* 0x000000ffff077224 */ /* 0x000fe400078e0a05 */
[--C-:B------:R-:W-:Y:S02]  /*2f10*/  @!P4 IMAD.IADD R197, R197, 0x1, -R2.reuse ;  /* 0x00000001c5c5c824 */ /* 0x100fe400078e0a02 */
[----:B------:R-:W-:Y:S01]  /*2f20*/  IMAD R71, R2, R7, R71 ;  /* 0x0000000702477224 */ /* 0x000fe200078e0247 */
[----:B------:R-:W-:Y:S01]  /*2f30*/  LOP3.LUT R7, R3, 0xd4, RZ, 0xfc, !PT ;  /* 0x000000d403077812 */ /* 0x000fe200078efcff */
[----:B------:R-:W-:Y:S01]  /*2f40*/  IMAD.HI.U32 R5, R4, R73, RZ ;  /* 0x0000004904057227 */ /* 0x000fe200078e00ff */
[C---:B------:R-:W-:Y:S02]  /*2f50*/  ISETP.GT.U32.AND P4, PT, R2.reuse, R197, PT ;  /* 0x000000c50200720c */ /* 0x040fe40003f84070 */
[----:B------:R-:W-:Y:S01]  /*2f60*/  ISETP.GT.U32.AND P3, PT, R2, R71, PT ;  /* 0x000000470200720c */ /* 0x000fe20003f64070 */
[----:B------:R-:W-:Y:S01]  /*2f70*/  @!P6 IMAD.IADD R177, R177, 0x1, -R2 ;  /* 0x00000001b1b1e824 */ /* 0x000fe200078e0a02 */
[----:B------:R-:W-:Y:S01]  /*2f80*/  IABS R157, R7 ;  /* 0x00000007009d7213 */ /* 0x000fe20000000000 */
[----:B------:R-:W-:-:S02]  /*2f90*/  IMAD.MOV R5, RZ, RZ, -R5 ;  /* 0x000000ffff057224 */ /* 0x000fc400078e0a05 */
[----:B------:R-:W-:Y:S01]  /*2fa0*/  IMAD.HI.U32 R6, R4, R59, RZ ;  /* 0x0000003b04067227 */ /* 0x000fe200078e00ff */
[----:B------:R-:W-:-:S03]  /*2fb0*/  ISETP.GT.U32.AND P6, PT, R2, R177, PT ;  /* 0x000000b10200720c */ /* 0x000fc60003fc4070 */
[C---:B------:R-:W-:Y:S02]  /*2fc0*/  IMAD R73, R2.reuse, R5, R73 ;  /* 0x0000000502497224 */ /* 0x040fe400078e0249 */
[----:B------:R-:W-:Y:S02]  /*2fd0*/  IMAD.MOV R6, RZ, RZ, -R6 ;  /* 0x000000ffff067224 */ /* 0x000fe400078e0a06 */
[--C-:B------:R-:W-:Y:S02]  /*2fe0*/  @!P3 IMAD.IADD R71, R71, 0x1, -R2.reuse ;  /* 0x000000014747b824 */ /* 0x100fe400078e0a02 */
[--C-:B------:R-:W-:Y:S01]  /*2ff0*/  @!P4 IMAD.IADD R197, R197, 0x1, -R2.reuse ;  /* 0x00000001c5c5c824 */ /* 0x100fe200078e0a02 */
[C---:B------:R-:W-:Y:S01]  /*3000*/  ISETP.GT.U32.AND P4, PT, R2.reuse, R73, PT ;  /* 0x000000490200720c */ /* 0x040fe20003f84070 */
[C---:B------:R-:W-:Y:S01]  /*3010*/  IMAD R59, R2.reuse, R6, R59 ;  /* 0x00000006023b7224 */ /* 0x040fe200078e023b */
[----:B------:R-:W-:Y:S01]  /*3020*/  ISETP.GT.U32.AND P3, PT, R2, R71, PT ;  /* 0x000000470200720c */ /* 0x000fe20003f64070 */
[----:B------:R-:W-:-:S02]  /*3030*/  @!P6 IMAD.IADD R177, R177, 0x1, -R2 ;  /* 0x00000001b1b1e824 */ /* 0x000fc400078e0a02 */
[----:B------:R-:W-:Y:S01]  /*3040*/  IMAD.HI.U32 R5, R4, R157, RZ ;  /* 0x0000009d04057227 */ /* 0x000fe200078e00ff */
[----:B------:R-:W-:-:S03]  /*3050*/  ISETP.GT.U32.AND P6, PT, R2, R59, PT ;  /* 0x0000003b0200720c */ /* 0x000fc60003fc4070 */
[----:B------:R-:W-:Y:S02]  /*3060*/  IMAD.MOV R5, RZ, RZ, -R5 ;  /* 0x000000ffff057224 */ /* 0x000fe400078e0a05 */
[----:B------:R-:W-:Y:S02]  /*3070*/  @!P0 IMAD.MOV R197, RZ, RZ, -R197 ;  /* 0x000000ffffc58224 */ /* 0x000fe400078e0ac5 */
[----:B------:R-:W-:Y:S02]  /*3080*/  IMAD R157, R2, R5, R157 ;  /* 0x00000005029d7224 */ /* 0x000fe400078e029d */
[--C-:B------:R-:W-:Y:S01]  /*3090*/  @!P4 IMAD.IADD R73, R73, 0x1, -R2.reuse ;  /* 0x000000014949c824 */ /* 0x100fe200078e0a02 */
[----:B------:R-:W-:Y:S01]  /*30a0*/  ISETP.GE.AND P4, PT, R7, RZ, PT ;  /* 0x000000ff0700720c */ /* 0x000fe20003f86270 */
[----:B------:R-:W-:Y:S01]  /*30b0*/  IMAD.HI.U32 R5, R4, R169, RZ ;  /* 0x000000a904057227 */ /* 0x000fe200078e00ff */
[----:B------:R-:W-:Y:S02]  /*30c0*/  LOP3.LUT R7, R3, 0xe8, RZ, 0xfc, !PT ;  /* 0x000000e803077812 */ /* 0x000fe400078efcff */
[C---:B------:R-:W-:Y:S01]  /*30d0*/  ISETP.GT.U32.AND P0, PT, R2.reuse, R73, PT ;  /* 0x000000490200720c */ /* 0x040fe20003f04070 */
[--C-:B------:R-:W-:Y:S01]  /*30e0*/  @!P3 IMAD.IADD R71, R71, 0x1, -R2.reuse ;  /* 0x000000014747b824 */ /* 0x100fe200078e0a02 */
[----:B------:R-:W-:Y:S01]  /*30f0*/  ISETP.GT.U32.AND P3, PT, R2, R157, PT ;  /* 0x0000009d0200720c */ /* 0x000fe20003f64070 */
[----:B------:R-:W-:Y:S01]  /*3100*/  @!P6 IMAD.IADD R59, R59, 0x1, -R2 ;  /* 0x000000013b3be824 */ /* 0x000fe200078e0a02 */
[----:B------:R-:W-:Y:S01]  /*3110*/  IABS R77, R7 ;  /* 0x00000007004d7213 */ /* 0x000fe20000000000 */
[----:B------:R-:W-:-:S02]  /*3120*/  IMAD.MOV R5, RZ, RZ, -R5 ;  /* 0x000000ffff057224 */ /* 0x000fc400078e0a05 */
[----:B------:R-:W-:Y:S01]  /*3130*/  IMAD.HI.U32 R6, R4, R75, RZ ;  /* 0x0000004b04067227 */ /* 0x000fe200078e00ff */
[----:B------:R-:W-:-:S03]  /*3140*/  ISETP.GT.U32.AND P6, PT, R2, R59, PT ;  /* 0x0000003b0200720c */ /* 0x000fc60003fc4070 */
[----:B------:R-:W-:Y:S02]  /*3150*/  IMAD R169, R2, R5, R169 ;  /* 0x0000000502a97224 */ /* 0x000fe400078e02a9 */
[----:B------:R-:W-:-:S04]  /*3160*/  IMAD.HI.U32 R5, R4, R199, RZ ;  /* 0x000000c704057227 */ /* 0x000fc800078e00ff */
[----:B------:R-:W-:Y:S02]  /*3170*/  IMAD.MOV R6, RZ, RZ, -R6 ;  /* 0x000000ffff067224 */ /* 0x000fe400078e0a06 */
[----:B------:R-:W-:Y:S02]  /*3180*/  IMAD.MOV R5, RZ, RZ, -R5 ;  /* 0x000000ffff057224 */ /* 0x000fe400078e0a05 */
[--C-:B------:R-:W-:Y:S01]  /*3190*/  @!P3 IMAD.IADD R157, R157, 0x1, -R2.reuse ;  /* 0x000000019d9db824 */ /* 0x100fe200078e0a02 */
[----:B------:R-:W-:Y:S01]  /*31a0*/  ISETP.GE.AND P3, PT, R15, RZ, PT ;  /* 0x000000ff0f00720c */ /* 0x000fe20003f66270 */
[C---:B------:R-:W-:Y:S01]  /*31b0*/  IMAD R75, R2.reuse, R6, R75 ;  /* 0x00000006024b7224 */ /* 0x040fe200078e024b */
[----:B------:R-:W-:Y:S01]  /*31c0*/  LOP3.LUT R15, R3, 0xec, RZ, 0xfc, !PT ;  /* 0x000000ec030f7812 */ /* 0x000fe200078efcff */
[--C-:B------:R-:W-:Y:S01]  /*31d0*/  @!P0 IMAD.IADD R73, R73, 0x1, -R2.reuse ;  /* 0x0000000149498824 */ /* 0x100fe200078e0a02 */
[C---:B------:R-:W-:Y:S01]  /*31e0*/  ISETP.GT.U32.AND P0, PT, R2.reuse, R169, PT ;  /* 0x000000a90200720c */ /* 0x040fe20003f04070 */
[C---:B------:R-:W-:Y:S01]  /*31f0*/  IMAD R199, R2.reuse, R5, R199 ;  /* 0x0000000502c77224 */ /* 0x040fe200078e02c7 */
[----:B------:R-:W-:Y:S01]  /*3200*/  IABS R159, R15 ;  /* 0x0000000f009f7213 */ /* 0x000fe20000000000 */
[----:B------:R-:W-:Y:S01]  /*3210*/  @!P1 IMAD.MOV R71, RZ, RZ, -R71 ;  /* 0x000000ffff479224 */ /* 0x000fe200078e0a47 */
[C---:B------:R-:W-:Y:S01]  /*3220*/  ISETP.GT.U32.AND P1, PT, R2.reuse, R157, PT ;  /* 0x0000009d0200720c */ /* 0x040fe20003f24070 */
[----:B------:R-:W-:Y:S01]  /*3230*/  @!P5 IMAD.MOV R73, RZ, RZ, -R73 ;  /* 0x000000ffff49d224 */ /* 0x000fe200078e0a49 */
[C---:B------:R-:W-:Y:S01]  /*3240*/  ISETP.GT.U32.AND P5, PT, R2.reuse, R75, PT ;  /* 0x0000004b0200720c */ /* 0x040fe20003fa4070 */
[----:B------:R-:W-:Y:S01]  /*3250*/  @!P6 IMAD.IADD R59, R59, 0x1, -R2 ;  /* 0x000000013b3be824 */ /* 0x000fe200078e0a02 */
[----:B------:R-:W-:Y:S01]  /*3260*/  ISETP.GT.U32.AND P6, PT, R2, R199, PT ;  /* 0x000000c70200720c */ /* 0x000fe20003fc4070 */
[----:B------:R-:W-:-:S04]  /*3270*/  IMAD.HI.U32 R5, R4, R77, RZ ;  /* 0x0000004d04057227 */ /* 0x000fc800078e00ff */
[--C-:B------:R-:W-:Y:S01]  /*3280*/  @!P0 IMAD.IADD R169, R169, 0x1, -R2.reuse ;  /* 0x00000001a9a98824 */ /* 0x100fe200078e0a02 */
[----:B------:R-:W-:Y:S01]  /*3290*/  ISETP.GE.AND P0, PT, R20, RZ, PT ;  /* 0x000000ff1400720c */ /* 0x000fe20003f06270 */
[----:B------:R-:W-:Y:S01]  /*32a0*/  IMAD.MOV R6, RZ, RZ, -R5 ;  /* 0x000000ffff067224 */ /* 0x000fe200078e0a05 */
[----:B------:R-:W-:Y:S01]  /*32b0*/  LOP3.LUT R20, R3, 0x114, RZ, 0xfc, !PT ;  /* 0x0000011403147812 */ /* 0x000fe200078efcff */
[--C-:B------:R-:W-:Y:S01]  /*32c0*/  @!P1 IMAD.IADD R157, R157, 0x1, -R2.reuse ;  /* 0x000000019d9d9824 */ /* 0x100fe200078e0a02 */
[----:B------:R-:W-:Y:S01]  /*32d0*/  ISETP.GE.AND P1, PT, R19, RZ, PT ;  /* 0x000000ff1300720c */ /* 0x000fe20003f26270 */
[--C-:B------:R-:W-:Y:S01]  /*32e0*/  @!P5 IMAD.IADD R75, R75, 0x1, -R2.reuse ;  /* 0x000000014b4bd824 */ /* 0x100fe200078e0a02 */
[C---:B------:R-:W-:Y:S01]  /*32f0*/  ISETP.GT.U32.AND P5, PT, R2.reuse, R169, PT ;  /* 0x000000a90200720c */ /* 0x040fe20003fa4070 */
[----:B------:R-:W-:Y:S01]  /*3300*/  @!P6 IMAD.IADD R199, R199, 0x1, -R2 ;  /* 0x00000001c7c7e824 */ /* 0x000fe200078e0a02 */
[----:B------:R-:W-:Y:S01]  /*3310*/  LOP3.LUT R19, R3, 0xf4, RZ, 0xfc, !PT ;  /* 0x000000f403137812 */ /* 0x000fe200078efcff */
[----:B------:R-:W-:Y:S01]  /*3320*/  @!P4 IMAD.MOV R157, RZ, RZ, -R157 ;  /* 0x000000ffff9dc224 */ /* 0x000fe200078e0a9d */
[----:B------:R-:W-:Y:S01]  /*3330*/  ISETP.GT.U32.AND P6, PT, R2, R75, PT ;  /* 0x0000004b0200720c */ /* 0x000fe20003fc4070 */
[----:B------:R-:W-:Y:S01]  /*3340*/  IMAD.HI.U32 R5, R4, R159, RZ ;  /* 0x0000009f04057227 */ /* 0x000fe200078e00ff */
[----:B------:R-:W-:-:S02]  /*3350*/  ISETP.GT.U32.AND P4, PT, R2, R199, PT ;  /* 0x000000c70200720c */ /* 0x000fc40003f84070 */
[----:B------:R-:W-:Y:S01]  /*3360*/  IABS R175, R19 ;  /* 0x0000001300af7213 */ /* 0x000fe20000000000 */
[C---:B------:R-:W-:Y:S01]  /*3370*/  IMAD R77, R2.reuse, R6, R77 ;  /* 0x00000006024d7224 */ /* 0x040fe200078e024d */
[----:B------:R-:W-:Y:S01]  /*3380*/  IABS R161, R20 ;  /* 0x0000001400a17213 */ /* 0x000fe20000000000 */
[----:B------:R-:W-:Y:S02]  /*3390*/  IMAD.MOV R5, RZ, RZ, -R5 ;  /* 0x000000ffff057224 */ /* 0x000fe400078e0a05 */
[--C-:B------:R-:W-:Y:S01]  /*33a0*/  @!P5 IMAD.IADD R169, R169, 0x1, -R2.reuse ;  /* 0x00000001a9a9d824 */ /* 0x100fe200078e0a02 */
[C---:B------:R-:W-:Y:S01]  /*33b0*/  ISETP.GT.U32.AND P5, PT, R2.reuse, R77, PT ;  /* 0x0000004d0200720c */ /* 0x040fe20003fa4070 */
[C---:B------:R-:W-:Y:S02]  /*33c0*/  IMAD R159, R2.reuse, R5, R159 ;  /* 0x00000005029f7224 */ /* 0x040fe400078e029f */
[----:B------:R-:W-:Y:S01]  /*33d0*/  @!P2 IMAD.MOV R177, RZ, RZ, -R177 ;  /* 0x000000ffffb1a224 */ /* 0x000fe200078e0ab1 */
[----:B------:R-:W-:Y:S01]  /*33e0*/  ISETP.GE.AND P2, PT, R17, RZ, PT ;  /* 0x000000ff1100720c */ /* 0x000fe20003f46270 */
[--C-:B------:R-:W-:Y:S01]  /*33f0*/  @!P4 IMAD.IADD R199, R199, 0x1, -R2.reuse ;  /* 0x00000001c7c7c824 */ /* 0x100fe200078e0a02 */
[----:B------:R-:W-:Y:S01]  /*3400*/  ISETP.GT.U32.AND P4, PT, R2, R159, PT ;  /* 0x0000009f0200720c */ /* 0x000fe20003f84070 */
[----:B------:R-:W-:Y:S01]  /*3410*/  @!P6 IMAD.IADD R75, R75, 0x1, -R2 ;  /* 0x000000014b4be824 */ /* 0x000fe200078e0a02 */
[----:B------:R-:W-:Y:S01]  /*3420*/  LOP3.LUT R17, R3, 0xf0, RZ, 0xfc, !PT ;  /* 0x000000f003117812 */ /* 0x000fe200078efcff */
[----:B------:R-:W-:Y:S01]  /*3430*/  IMAD.HI.U32 R6, R4, R175, RZ ;  /* 0x000000af04067227 */ /* 0x000fe200078e00ff */
[----:B------:R-:W-:-:S02]  /*3440*/  ISETP.GE.AND P6, PT, R7, RZ, PT ;  /* 0x000000ff0700720c */ /* 0x000fc40003fc6270 */
[----:B------:R-:W-:Y:S01]  /*3450*/  IABS R79, R17 ;  /* 0x00000011004f7213 */ /* 0x000fe20000000000 */
[----:B------:R-:W-:Y:S01]  /*3460*/  @!P5 IMAD.IADD R77, R77, 0x1, -R2 ;  /* 0x000000014d4dd824 */ /* 0x000fe200078e0a02 */
[----:B------:R-:W-:Y:S01]  /*3470*/  LOP3.LUT R7, R3, 0xf8, RZ, 0xfc, !PT ;  /* 0x000000f803077812 */ /* 0x000fe200078efcff */
[----:B------:R-:W-:Y:S01]  /*3480*/  IMAD.MOV R6, RZ, RZ, -R6 ;  /* 0x000000ffff067224 */ /* 0x000fe200078e0a06 */
[----:B------:R-:W-:Y:S01]  /*3490*/  ISETP.GE.AND P5, PT, R15, RZ, PT ;  /* 0x000000ff0f00720c */ /* 0x000fe20003fa6270 */
[----:B------:R-:W-:Y:S01]  /*34a0*/  IMAD.HI.U32 R5, R4, R79, RZ ;  /* 0x0000004f04057227 */ /* 0x000fe200078e00ff */
[----:B------:R-:W-:Y:S02]  /*34b0*/  LOP3.LUT R15, R3, 0xfc, RZ, 0xfc, !PT ;  /* 0x000000fc030f7812 */ /* 0x000fe400078efcff */
[----:B------:R-:W-:Y:S01]  /*34c0*/  IABS R61, R7 ;  /* 0x00000007003d7213 */ /* 0x000fe20000000000 */
[----:B------:R-:W-:Y:S01]  /*34d0*/  @!P4 IMAD.IADD R159, R159, 0x1, -R2 ;  /* 0x000000019f9fc824 */ /* 0x000fe200078e0a02 */
[----:B------:R-:W-:Y:S01]  /*34e0*/  IABS R183, R15 ;  /* 0x0000000f00b77213 */ /* 0x000fe20000000000 */
[----:B------:R-:W-:Y:S01]  /*34f0*/  @!P3 IMAD.MOV R59, RZ, RZ, -R59 ;  /* 0x000000ffff3bb224 */ /* 0x000fe200078e0a3b */
[----:B------:R-:W-:Y:S01]  /*3500*/  ISETP.GT.U32.AND P3, PT, R2, R77, PT ;  /* 0x0000004d0200720c */ /* 0x000fe20003f64070 */
[----:B------:R-:W-:-:S02]  /*3510*/  IMAD.MOV R5, RZ, RZ, -R5 ;  /* 0x000000ffff057224 */ /* 0x000fc400078e0a05 */
[C---:B------:R-:W-:Y:S02]  /*3520*/  IMAD R175, R2.reuse, R6, R175 ;  /* 0x0000000602af7224 */ /* 0x040fe400078e02af */
[----:B------:R-:W-:Y:S01]  /*3530*/  @!P2 IMAD.MOV R169, RZ, RZ, -R169 ;  /* 0x000000ffffa9a224 */ /* 0x000fe200078e0aa9 */
[C---:B------:R-:W-:Y:S01]  /*3540*/  ISETP.GT.U32.AND P2, PT, R2.reuse, R159, PT ;  /* 0x0000009f0200720c */ /* 0x040fe20003f44070 */
[----:B------:R-:W-:Y:S02]  /*3550*/  IMAD R79, R2, R5, R79 ;  /* 0x00000005024f7224 */ /* 0x000fe400078e024f */
[----:B------:R-:W-:-:S03]  /*3560*/  IMAD.HI.U32 R5, R4, R61, RZ ;  /* 0x0000003d04057227 */ /* 0x000fc600078e00ff */
[C---:B------:R-:W-:Y:S01]  /*3570*/  ISETP.GT.U32.AND P4, PT, R2.reuse, R79, PT ;  /* 0x0000004f0200720c */ /* 0x040fe20003f84070 */
[----:B------:R-:W-:Y:S01]  /*3580*/  @!P1 IMAD.MOV R75, RZ, RZ, -R75 ;  /* 0x000000ffff4b9224 */ /* 0x000fe200078e0a4b */
[----:B------:R-:W-:Y:S01]  /*3590*/  ISETP.GT.U32.AND P1, PT, R2, R175, PT ;  /* 0x000000af0200720c */ /* 0x000fe20003f24070 */
[----:B------:R-:W-:-:S04]  /*35a0*/  IMAD.HI.U32 R6, R4, R183, RZ ;  /* 0x000000b704067227 */ /* 0x000fc800078e00ff */
[----:B------:R-:W-:Y:S02]  /*35b0*/  IMAD.MOV R5, RZ, RZ, -R5 ;  /* 0x000000ffff057224 */ /* 0x000fe400078e0a05 */
[----:B------:R-:W-:Y:S01]  /*35c0*/  @!P3 IMAD.IADD R77, R77, 0x1, -R2 ;  /* 0x000000014d4db824 */ /* 0x000fe200078e0a02 */
[----:B------:R-:W-:Y:S01]  /*35d0*/  ISETP.GE.AND P3, PT, R19, RZ, PT ;  /* 0x000000ff1300720c */ /* 0x000fe20003f66270 */
[----:B------:R-:W-:Y:S01]  /*35e0*/  IMAD.MOV R6, RZ, RZ, -R6 ;  /* 0x000000ffff067224 */ /* 0x000fe200078e0a06 */
[----:B------:R-:W-:Y:S01]  /*35f0*/  LOP3.LUT R19, R3, 0x110, RZ, 0xfc, !PT ;  /* 0x0000011003137812 */ /* 0x000fe200078efcff */
[C---:B------:R-:W-:Y:S02]  /*3600*/  IMAD R61, R2.reuse, R5, R61 ;  /* 0x00000005023d7224 */ /* 0x040fe400078e023d */
[--C-:B------:R-:W-:Y:S01]  /*3610*/  @!P2 IMAD.IADD R159, R159, 0x1, -R2.reuse ;  /* 0x000000019f9fa824 */ /* 0x100fe200078e0a02 */
[----:B------:R-:W-:Y:S01]  /*3620*/  ISETP.GE.AND P2, PT, R7, RZ, PT ;  /* 0x000000ff0700720c */ /* 0x000fe20003f46270 */
[C---:B------:R-:W-:Y:S01]  /*3630*/  IMAD R183, R2.reuse, R6, R183 ;  /* 0x0000000602b77224 */ /* 0x040fe200078e02b7 */
[----:B------:R-:W-:Y:S01]  /*3640*/  LOP3.LUT R6, R3, 0x100, RZ, 0xfc, !PT ;  /* 0x0000010003067812 */ /* 0x000fe200078efcff */
[----:B------:R-:W-:Y:S01]  /*3650*/  @!P6 IMAD.MOV R77, RZ, RZ, -R77 ;  /* 0x000000ffff4de224 */ /* 0x000fe200078e0a4d */
[C---:B------:R-:W-:Y:S01]  /*3660*/  ISETP.GT.U32.AND P6, PT, R2.reuse, R61, PT ;  /* 0x0000003d0200720c */ /* 0x040fe20003fc4070 */
[--C-:B------:R-:W-:Y:S01]  /*3670*/  @!P1 IMAD.IADD R175, R175, 0x1, -R2.reuse ;  /* 0x00000001afaf9824 */ /* 0x100fe200078e0a02 */
[----:B------:R-:W-:Y:S01]  /*3680*/  LOP3.LUT R7, R3, 0x104, RZ, 0xfc, !PT ;  /* 0x0000010403077812 */ /* 0x000fe200078efcff */
[----:B------:R-:W-:Y:S01]  /*3690*/  @!P5 IMAD.MOV R159, RZ, RZ, -R159 ;  /* 0x000000ffff9fd224 */ /* 0x000fe200078e0a9f */
[C---:B------:R-:W-:Y:S01]  /*36a0*/  ISETP.GT.U32.AND P5, PT, R2.reuse, R183, PT ;  /* 0x000000b70200720c */ /* 0x040fe20003fa4070 */
[----:B------:R-:W-:Y:S01]  /*36b0*/  @!P4 IMAD.IADD R79, R79, 0x1, -R2 ;  /* 0x000000014f4fc824 */ /* 0x000fe200078e0a02 */
[----:B------:R-:W-:Y:S01]  /*36c0*/  ISETP.GT.U32.AND P1, PT, R2, R175, PT ;  /* 0x000000af0200720c */ /* 0x000fe20003f24070 */
[----:B------:R-:W-:Y:S01]  /*36d0*/  @!P0 IMAD.MOV R199, RZ, RZ, -R199 ;  /* 0x000000ffffc78224 */ /* 0x000fe200078e0ac7 */
[----:B------:R-:W-:-:S02]  /*36e0*/  IABS R81, R6 ;  /* 0x0000000600517213 */ /* 0x000fc40000000000 */
[----:B------:R-:W-:Y:S02]  /*36f0*/  ISETP.GT.U32.AND P4, PT, R2, R79, PT ;  /* 0x0000004f0200720c */ /* 0x000fe40003f84070 */
[----:B------:R-:W-:Y:S01]  /*3700*/  IABS R195, R7 ;  /* 0x0000000700c37213 */ /* 0x000fe20000000000 */
[--C-:B------:R-:W-:Y:S01]  /*3710*/  @!P6 IMAD.IADD R61, R61, 0x1, -R2.reuse ;  /* 0x000000013d3de824 */ /* 0x100fe200078e0a02 */
[----:B------:R-:W-:Y:S01]  /*3720*/  ISETP.GE.AND P0, PT, R17, RZ, PT ;  /* 0x000000ff1100720c */ /* 0x000fe20003f06270 */
[----:B------:R-:W-:Y:S01]  /*3730*/  IMAD.HI.U32 R5, R4, R81, RZ ;  /* 0x0000005104057227 */ /* 0x000fe200078e00ff */
[----:B------:R-:W-:Y:S02]  /*3740*/  IABS R83, R19 ;  /* 0x0000001300537213 */ /* 0x000fe40000000000 */
[----:B------:R-:W-:Y:S01]  /*3750*/  ISETP.GT.U32.AND P6, PT, R2, R61, PT ;  /* 0x0000003d0200720c */ /* 0x000fe20003fc4070 */
[--C-:B------:R-:W-:Y:S02]  /*3760*/  @!P5 IMAD.IADD R183, R183, 0x1, -R2.reuse ;  /* 0x00000001b7b7d824 */ /* 0x100fe400078e0a02 */
[----:B------:R-:W-:Y:S01]  /*3770*/  @!P1 IMAD.IADD R175, R175, 0x1, -R2 ;  /* 0x00000001afaf9824 */ /* 0x000fe200078e0a02 */
[----:B------:R-:W-:Y:S01]  /*3780*/  ISETP.GE.AND P1, PT, R6, RZ, PT ;  /* 0x000000ff0600720c */ /* 0x000fe20003f26270 */
[----:B------:R-:W-:Y:S01]  /*3790*/  IMAD.HI.U32 R6, R4, R195, RZ ;  /* 0x000000c304067227 */ /* 0x000fe200078e00ff */
[----:B------:R-:W-:-:S03]  /*37a0*/  ISETP.GT.U32.AND P5, PT, R2, R183, PT ;  /* 0x000000b70200720c */ /* 0x000fc60003fa4070 */
[----:B------:R-:W-:Y:S02]  /*37b0*/  IMAD.MOV R5, RZ, RZ, -R5 ;  /* 0x000000ffff057224 */ /* 0x000fe400078e0a05 */
[----:B------:R-:W-:Y:S01]  /*37c0*/  @!P4 IMAD.IADD R79, R79, 0x1, -R2 ;  /* 0x000000014f4fc824 */ /* 0x000fe200078e0a02 */
[----:B------:R-:W-:Y:S01]  /*37d0*/  ISETP.GE.AND P4, PT, R15, RZ, PT ;  /* 0x000000ff0f00720c */ /* 0x000fe20003f86270 */
[----:B------:R-:W-:Y:S01]  /*37e0*/  IMAD.MOV R6, RZ, RZ, -R6 ;  /* 0x000000ffff067224 */ /* 0x000fe200078e0a06 */
[----:B------:R-:W-:Y:S01]  /*37f0*/  LOP3.LUT R15, R3, 0x108, RZ, 0xfc, !PT ;  /* 0x00000108030f7812 */ /* 0x000fe200078efcff */
[C---:B------:R-:W-:Y:S02]  /*3800*/  IMAD R81, R2.reuse, R5, R81 ;  /* 0x0000000502517224 */ /* 0x040fe400078e0251 */
[C---:B------:R-:W-:Y:S01]  /*3810*/  IMAD R195, R2.reuse, R6, R195 ;  /* 0x0000000602c37224 */ /* 0x040fe200078e02c3 */
[----:B------:R-:W-:Y:S01]  /*3820*/  IABS R17, R15 ;  /* 0x0000000f00117213 */ /* 0x000fe20000000000 */
[--C-:B------:R-:W-:Y:S01]  /*3830*/  @!P6 IMAD.IADD R61, R61, 0x1, -R2.reuse ;  /* 0x000000013d3de824 */ /* 0x100fe200078e0a02 */
[C---:B------:R-:W-:Y:S01]  /*3840*/  ISETP.GT.U32.AND P6, PT, R2.reuse, R81, PT ;  /* 0x000000510200720c */ /* 0x040fe20003fc4070 */
[----:B------:R-:W-:Y:S01]  /*3850*/  @!P5 IMAD.IADD R183, R183, 0x1, -R2 ;  /* 0x00000001b7b7d824 */ /* 0x000fe200078e0a02 */
[----:B------:R-:W-:Y:S01]  /*3860*/  ISETP.GT.U32.AND P5, PT, R2, R195, PT ;  /* 0x000000c30200720c */ /* 0x000fe20003fa4070 */
[----:B------:R-:W-:-:S04]  /*3870*/  IMAD.HI.U32 R5, R4, R17, RZ ;  /* 0x0000001104057227 */ /* 0x000fc800078e00ff */
[----:B------:R-:W-:Y:S01]  /*3880*/  @!P0 IMAD.MOV R79, RZ, RZ, -R79 ;  /* 0x000000ffff4f8224 */ /* 0x000fe200078e0a4f */
[----:B------:R-:W-:Y:S01]  /*3890*/  ISETP.GE.AND P0, PT, R7, RZ, PT ;  /* 0x000000ff0700720c */ /* 0x000fe20003f06270 */
[----:B------:R-:W-:Y:S01]  /*38a0*/  IMAD.MOV R5, RZ, RZ, -R5 ;  /* 0x000000ffff057224 */ /* 0x000fe200078e0a05 */
[----:B------:R-:W-:Y:S01]  /*38b0*/  LOP3.LUT R7, R3, 0x10c, RZ, 0xfc, !PT ;  /* 0x0000010c03077812 */ /* 0x000fe200078efcff */
[----:B------:R-:W-:-:S03]  /*38c0*/  IMAD.HI.U32 R6, R4, R83, RZ ;  /* 0x0000005304067227 */ /* 0x000fc600078e00ff */
[----:B------:R-:W-:Y:S01]  /*38d0*/  IABS R25, R7 ;  /* 0x0000000700197213 */ /* 0x000fe20000000000 */
[C---:B------:R-:W-:Y:S02]  /*38e0*/  IMAD R17, R2.reuse, R5, R17 ;  /* 0x0000000502117224 */ /* 0x040fe400078e0211 */
[--C-:B------:R-:W-:Y:S02]  /*38f0*/  @!P6 IMAD.IADD R81, R81, 0x1, -R2.reuse ;  /* 0x000000015151e824 */ /* 0x100fe400078e0a02 */
[----:B------:R-:W-:Y:S01]  /*3900*/  @!P5 IMAD.IADD R195, R195, 0x1, -R2 ;  /* 0x00000001c3c3d824 */ /* 0x000fe200078e0a02 */
[----:B------:R-:W-:Y:S01]  /*3910*/  ISETP.GT.U32.AND P6, PT, R2, R17, PT ;  /* 0x000000110200720c */ /* 0x000fe20003fc4070 */
[----:B------:R-:W-:Y:S01]  /*3920*/  IMAD.HI.U32 R5, R4, R25, RZ ;  /* 0x0000001904057227 */ /* 0x000fe200078e00ff */
[----:B------:R-:W-:-:S03]  /*3930*/  ISETP.GT.U32.AND P5, PT, R2, R81, PT ;  /* 0x000000510200720c */ /* 0x000fc60003fa4070 */
[----:B------:R-:W-:Y:S02]  /*3940*/  IMAD.MOV R5, RZ, RZ, -R5 ;  /* 0x000000ffff057224 */ /* 0x000fe400078e0a05 */
[----:B------:R-:W-:Y:S02]  /*3950*/  IMAD.MOV R6, RZ, RZ, -R6 ;  /* 0x000000ffff067224 */ /* 0x000fe400078e0a06 */
[----:B------:R-:W-:Y:S02]  /*3960*/  IMAD R25, R2, R5, R25 ;  /* 0x0000000502197224 */ /* 0x000fe400078e0219 */
[----:B------:R-:W-:-:S04]  /*3970*/  IMAD.HI.U32 R5, R4, R161, RZ ;  /* 0x000000a104057227 */ /* 0x000fc800078e00ff */
[--C-:B------:R-:W-:Y:S01]  /*3980*/  @!P6 IMAD.IADD R17, R17, 0x1, -R2.reuse ;  /* 0x000000011111e824 */ /* 0x100fe200078e0a02 */
[C---:B------:R-:W-:Y:S01]  /*3990*/  ISETP.GT.U32.AND P6, PT, R2.reuse, R195, PT ;  /* 0x000000c30200720c */ /* 0x040fe20003fc4070 */
[--C-:B------:R-:W-:Y:S01]  /*39a0*/  @!P5 IMAD.IADD R81, R81, 0x1, -R2.reuse ;  /* 0x000000015151d824 */ /* 0x100fe200078e0a02 */
[C---:B------:R-:W-:Y:S01]  /*39b0*/  ISETP.GT.U32.AND P5, PT, R2.reuse, R25, PT ;  /* 0x000000190200720c */ /* 0x040fe20003fa4070 */
[----:B------:R-:W-:Y:S02]  /*39c0*/  IMAD.MOV R5, RZ, RZ, -R5 ;  /* 0x000000ffff057224 */ /* 0x000fe400078e0a05 */
[C---:B------:R-:W-:Y:S02]  /*39d0*/  IMAD R83, R2.reuse, R6, R83 ;  /* 0x0000000602537224 */ /* 0x040fe400078e0253 */
[C---:B------:R-:W-:Y:S02]  /*39e0*/  IMAD R161, R2.reuse, R5, R161 ;  /* 0x0000000502a17224 */ /* 0x040fe400078e02a1 */
[----:B------:R-:W-:Y:S01]  /*39f0*/  @!P2 IMAD.MOV R61, RZ, RZ, -R61 ;  /* 0x000000ffff3da224 */ /* 0x000fe200078e0a3d */
[C---:B------:R-:W-:Y:S01]  /*3a00*/  ISETP.GT.U32.AND P2, PT, R2.reuse, R17, PT ;  /* 0x000000110200720c */ /* 0x040fe20003f44070 */
[----:B------:R-:W-:Y:S01]  /*3a10*/  @!P1 IMAD.MOV R81, RZ, RZ, -R81 ;  /* 0x000000ffff519224 */ /* 0x000fe200078e0a51 */
[C---:B------:R-:W-:Y:S01]  /*3a20*/  ISETP.GT.U32.AND P1, PT, R2.reuse, R83, PT ;  /* 0x000000530200720c */ /* 0x040fe20003f24070 */
[--C-:B------:R-:W-:Y:S01]  /*3a30*/  @!P6 IMAD.IADD R195, R195, 0x1, -R2.reuse ;  /* 0x00000001c3c3e824 */ /* 0x100fe200078e0a02 */
[----:B------:R-:W-:Y:S01]  /*3a40*/  ISETP.GE.AND P6, PT, R19, RZ, PT ;  /* 0x000000ff1300720c */ /* 0x000fe20003fc6270 */
[----:B------:R-:W-:Y:S01]  /*3a50*/  @!P5 IMAD.IADD R25, R25, 0x1, -R2 ;  /* 0x000000011919d824 */ /* 0x000fe200078e0a02 */
[----:B------:R-:W-:Y:S01]  /*3a60*/  ISETP.GT.U32.AND P5, PT, R2, R161, PT ;  /* 0x000000a10200720c */ /* 0x000fe20003fa4070 */
[----:B------:R-:W-:Y:S01]  /*3a70*/  @!P0 IMAD.MOV R195, RZ, RZ, -R195 ;  /* 0x000000ffffc38224 */ /* 0x000fe200078e0ac3 */
[----:B------:R-:W-:Y:S01]  /*3a80*/  LOP3.LUT R19, R3, 0x120, RZ, 0xfc, !PT ;  /* 0x0000012003137812 */ /* 0x000fe200078efcff */
[----:B------:R-:W-:Y:S01]  /*3a90*/  IMAD.HI.U32 R6, R4, R85, RZ ;  /* 0x0000005504067227 */ /* 0x000fe200078e00ff */
[----:B------:R-:W-:-:S02]  /*3aa0*/  ISETP.GT.U32.AND P0, PT, R2, R25, PT ;  /* 0x000000190200720c */ /* 0x000fc40003f04070 */
[----:B------:R-:W-:Y:S01]  /*3ab0*/  IABS R31, R19 ;  /* 0x00000013001f7213 */ /* 0x000fe20000000000 */
[----:B------:R-:W-:Y:S01]  /*3ac0*/  @!P3 IMAD.MOV R175, RZ, RZ, -R175 ;  /* 0x000000ffffafb224 */ /* 0x000fe200078e0aaf */
[----:B------:R-:W-:Y:S01]  /*3ad0*/  ISETP.GE.AND P3, PT, R15, RZ, PT ;  /* 0x000000ff0f00720c */ /* 0x000fe20003f66270 */
[----:B------:R-:W-:Y:S01]  /*3ae0*/  IMAD.MOV R6, RZ, RZ, -R6 ;  /* 0x000000ffff067224 */ /* 0x000fe200078e0a06 */
[----:B------:R-:W-:Y:S01]  /*3af0*/  LOP3.LUT R15, R3, 0x11c, RZ, 0xfc, !PT ;  /* 0x0000011c030f7812 */ /* 0x000fe200078efcff */
[--C-:B------:R-:W-:Y:S01]  /*3b00*/  @!P2 IMAD.IADD R17, R17, 0x1, -R2.reuse ;  /* 0x000000011111a824 */ /* 0x100fe200078e0a02 */
[----:B------:R-:W-:Y:S01]  /*3b10*/  ISETP.GE.AND P2, PT, R20, RZ, PT ;  /* 0x000000ff1400720c */ /* 0x000fe20003f46270 */
[C---:B------:R-:W-:Y:S01]  /*3b20*/  IMAD R85, R2.reuse, R6, R85 ;  /* 0x0000000602557224 */ /* 0x040fe200078e0255 */
[----:B------:R-:W-:Y:S01]  /*3b30*/  IABS R181, R15 ;  /* 0x0000000f00b57213 */ /* 0x000fe20000000000 */
[--C-:B------:R-:W-:Y:S01]  /*3b40*/  @!P5 IMAD.IADD R161, R161, 0x1, -R2.reuse ;  /* 0x00000001a1a1d824 */ /* 0x100fe200078e0a02 */
[----:B------:R-:W-:Y:S01]  /*3b50*/  LOP3.LUT R20, R3, 0x124, RZ, 0xfc, !PT ;  /* 0x0000012403147812 */ /* 0x000fe200078efcff */
[--C-:B------:R-:W-:Y:S01]  /*3b60*/  @!P0 IMAD.IADD R25, R25, 0x1, -R2.reuse ;  /* 0x0000000119198824 */ /* 0x100fe200078e0a02 */
[C---:B------:R-:W-:Y:S01]  /*3b70*/  ISETP.GT.U32.AND P0, PT, R2.reuse, R85, PT ;  /* 0x000000550200720c */ /* 0x040fe20003f04070 */
[----:B------:R-:W-:Y:S01]  /*3b80*/  @!P1 IMAD.IADD R83, R83, 0x1, -R2 ;  /* 0x0000000153539824 */ /* 0x000fe200078e0a02 */
[----:B------:R-:W-:Y:S01]  /*3b90*/  ISETP.GT.U32.AND P5, PT, R2, R161, PT ;  /* 0x000000a10200720c */ /* 0x000fe20003fa4070 */
[----:B------:R-:W-:Y:S01]  /*3ba0*/  IMAD.HI.U32 R5, R4, R181, RZ ;  /* 0x000000b504057227 */ /* 0x000fe200078e00ff */
[----:B------:R-:W-:-:S02]  /*3bb0*/  IABS R185, R20 ;  /* 0x0000001400b97213 */ /* 0x000fc40000000000 */
[----:B------:R-:W-:Y:S01]  /*3bc0*/  ISETP.GT.U32.AND P1, PT, R2, R83, PT ;  /* 0x000000530200720c */ /* 0x000fe20003f24070 */
[----:B------:R-:W-:Y:S02]  /*3bd0*/  IMAD.MOV R5, RZ, RZ, -R5 ;  /* 0x000000ffff057224 */ /* 0x000fe400078e0a05 */
[----:B------:R-:W-:-:S04]  /*3be0*/  IMAD.HI.U32 R6, R4, R185, RZ ;  /* 0x000000b904067227 */ /* 0x000fc800078e00ff */
[C---:B------:R-:W-:Y:S02]  /*3bf0*/  IMAD R181, R2.reuse, R5, R181 ;  /* 0x0000000502b57224 */ /* 0x040fe400078e02b5 */
[--C-:B------:R-:W-:Y:S01]  /*3c00*/  @!P0 IMAD.IADD R85, R85, 0x1, -R2.reuse ;  /* 0x0000000155558824 */ /* 0x100fe200078e0a02 */
[----:B------:R-:W-:Y:S01]  /*3c10*/  ISETP.GE.AND P0, PT, R15, RZ, PT ;  /* 0x000000ff0f00720c */ /* 0x000fe20003f06270 */
[----:B------:R-:W-:Y:S01]  /*3c20*/  @!P5 IMAD.IADD R161, R161, 0x1, -R2 ;  /* 0x00000001a1a1d824 */ /* 0x000fe200078e0a02 */
[C---:B------:R-:W-:Y:S01]  /*3c30*/  ISETP.GT.U32.AND P5, PT, R2.reuse, R181, PT ;  /* 0x000000b50200720c */ /* 0x040fe20003fa4070 */
[----:B------:R-:W-:Y:S01]  /*3c40*/  IMAD.MOV R6, RZ, RZ, -R6 ;  /* 0x000000ffff067224 */ /* 0x000fe200078e0a06 */
[----:B------:R-:W-:Y:S01]  /*3c50*/  LOP3.LUT R15, R3, 0x12c, RZ, 0xfc, !PT ;  /* 0x0000012c030f7812 */ /* 0x000fe200078efcff */
[----:B------:R-:W-:Y:S01]  /*3c60*/  @!P4 IMAD.MOV R183, RZ, RZ, -R183 ;  /* 0x000000ffffb7c224 */ /* 0x000fe200078e0ab7 */
[----:B------:R-:W-:Y:S01]  /*3c70*/  ISETP.GE.AND P4, PT, R7, RZ, PT ;  /* 0x000000ff0700720c */ /* 0x000fe20003f86270 */
[----:B------:R-:W-:Y:S01]  /*3c80*/  @!P3 IMAD.MOV R17, RZ, RZ, -R17 ;  /* 0x000000ffff11b224 */ /* 0x000fe200078e0a11 */
[C---:B------:R-:W-:Y:S01]  /*3c90*/  ISETP.GT.U32.AND P3, PT, R2.reuse, R85, PT ;  /* 0x000000550200720c */ /* 0x040fe20003f64070 */
[----:B------:R-:W-:Y:S01]  /*3ca0*/  @!P1 IMAD.IADD R83, R83, 0x1, -R2 ;  /* 0x0000000153539824 */ /* 0x000fe200078e0a02 */
[----:B------:R-:W-:Y:S01]  /*3cb0*/  ISETP.GE.AND P1, PT, R21, RZ, PT ;  /* 0x000000ff1500720c */ /* 0x000fe20003f26270 */
[----:B------:R-:W-:Y:S01]  /*3cc0*/  IMAD R185, R2, R6, R185 ;  /* 0x0000000602b97224 */ /* 0x000fe200078e02b9 */
[----:B------:R-:W-:Y:S01]  /*3cd0*/  IABS R193, R15 ;  /* 0x0000000f00c17213 */ /* 0x000fe20000000000 */
[----:B------:R-:W-:Y:S01]  /*3ce0*/  IMAD.HI.U32 R7, R4, R93, RZ ;  /* 0x0000005d04077227 */ /* 0x000fe200078e00ff */
[----:B------:R-:W-:-:S03]  /*3cf0*/  LOP3.LUT R21, R3, 0x158, RZ, 0xfc, !PT ;  /* 0x0000015803157812 */ /* 0x000fc600078efcff */
[----:B------:R-:W-:Y:S01]  /*3d00*/  @!P6 IMAD.MOV R83, RZ, RZ, -R83 ;  /* 0x000000ffff53e224 */ /* 0x000fe200078e0a53 */
[----:B------:R-:W-:Y:S01]  /*3d10*/  ISETP.GT.U32.AND P6, PT, R2, R185, PT ;  /* 0x000000b90200720c */ /* 0x000fe20003fc4070 */
[----:B------:R-:W-:Y:S01]  /*3d20*/  IMAD.MOV R7, RZ, RZ, -R7 ;  /* 0x000000ffff077224 */ /* 0x000fe200078e0a07 */
[----:B------:R-:W-:Y:S01]  /*3d30*/  IABS R103, R21 ;  /* 0x0000001500677213 */ /* 0x000fe20000000000 */
[----:B------:R-:W-:-:S04]  /*3d40*/  IMAD.HI.U32 R5, R4, R31, RZ ;  /* 0x0000001f04057227 */ /* 0x000fc800078e00ff */
[C---:B------:R-:W-:Y:S01]  /*3d50*/  IMAD R93, R2.reuse, R7, R93 ;  /* 0x00000007025d7224 */ /* 0x040fe200078e025d */
[----:B------:R-:W-:Y:S01]  /*3d60*/  LOP3.LUT R7, R3, 0x130, RZ, 0xfc, !PT ;  /* 0x0000013003077812 */ /* 0x000fe200078efcff */
[--C-:B------:R-:W-:Y:S02]  /*3d70*/  @!P5 IMAD.IADD R181, R181, 0x1, -R2.reuse ;  /* 0x00000001b5b5d824 */ /* 0x100fe400078e0a02 */
[----:B------:R-:W-:Y:S01]  /*3d80*/  @!P3 IMAD.IADD R85, R85, 0x1, -R2 ;  /* 0x000000015555b824 */ /* 0x000fe200078e0a02 */
[C---:B------:R-:W-:Y:S01]  /*3d90*/  ISETP.GT.U32.AND P3, PT, R2.reuse, R93, PT ;  /* 0x0000005d0200720c */ /* 0x040fe20003f64070 */
[----:B------:R-:W-:Y:S01]  /*3da0*/  IMAD.MOV R5, RZ, RZ, -R5 ;  /* 0x000000ffff057224 */ /* 0x000fe200078e0a05 */
[----:B------:R-:W-:Y:S01]  /*3db0*/  IABS R95, R7 ;  /* 0x00000007005f7213 */ /* 0x000fe20000000000 */
[----:B------:R-:W-:Y:S01]  /*3dc0*/  @!P4 IMAD.MOV R25, RZ, RZ, -R25 ;  /* 0x000000ffff19c224 */ /* 0x000fe200078e0a19 */
[C---:B------:R-:W-:Y:S01]  /*3dd0*/  ISETP.GT.U32.AND P4, PT, R2.reuse, R181, PT ;  /* 0x000000b50200720c */ /* 0x040fe20003f84070 */
[----:B------:R-:W-:-:S02]  /*3de0*/  IMAD R31, R2, R5, R31 ;  /* 0x00000005021f7224 */ /* 0x000fc400078e021f */
[----:B------:R-:W-:Y:S02]  /*3df0*/  @!P6 IMAD.IADD R185, R185, 0x1, -R2 ;  /* 0x00000001b9b9e824 */ /* 0x000fe400078e0a02 */
[----:B------:R-:W-:Y:S01]  /*3e00*/  IMAD.HI.U32 R5, R4, R193, RZ ;  /* 0x000000c104057227 */ /* 0x000fe200078e00ff */
[----:B------:R-:W-:-:S03]  /*3e10*/  ISETP.GT.U32.AND P5, PT, R2, R31, PT ;  /* 0x0000001f0200720c */ /* 0x000fc60003fa4070 */
[----:B------:R-:W-:Y:S01]  /*3e20*/  @!P1 IMAD.MOV R85, RZ, RZ, -R85 ;  /* 0x000000ffff559224 */ /* 0x000fe200078e0a55 */
[----:B------:R-:W-:Y:S01]  /*3e30*/  ISETP.GT.U32.AND P1, PT, R2, R185, PT ;  /* 0x000000b90200720c */ /* 0x000fe20003f24070 */
[----:B------:R-:W-:Y:S02]  /*3e40*/  IMAD.MOV R6, RZ, RZ, -R5 ;  /* 0x000000ffff067224 */ /* 0x000fe400078e0a05 */
[----:B------:R-:W-:-:S04]  /*3e50*/  IMAD.HI.U32 R5, R4, R95, RZ ;  /* 0x0000005f04057227 */ /* 0x000fc800078e00ff */
[--C-:B------:R-:W-:Y:S02]  /*3e60*/  @!P3 IMAD.IADD R93, R93, 0x1, -R2.reuse ;  /* 0x000000015d5db824 */ /* 0x100fe400078e0a02 */
[--C-:B------:R-:W-:Y:S01]  /*3e70*/  @!P4 IMAD.IADD R181, R181, 0x1, -R2.reuse ;  /* 0x00000001b5b5c824 */ /* 0x100fe200078e0a02 */
[----:B------:R-:W-:Y:S01]  /*3e80*/  ISETP.GE.AND P4, PT, R20, RZ, PT ;  /* 0x000000ff1400720c */ /* 0x000fe20003f86270 */
[C---:B------:R-:W-:Y:S01]  /*3e90*/  IMAD R193, R2.reuse, R6, R193 ;  /* 0x0000000602c17224 */ /* 0x040fe200078e02c1 */
        /* <DEDUP_REMOVED lines=8> */
[----:B------:R-:W-:Y:S01]  /*3f20*/  ISETP.GE.AND P2, PT, R19, RZ, PT ;  /* 0x000000ff1300720c */ /* 0x000fe20003f46270 */
        /* <DEDUP_REMOVED lines=8> */
[----:B------:R-:W-:Y:S01]  /*3fb0*/  ISETP.GE.AND P3, PT, R7, RZ, PT ;  /* 0x000000ff0700720c */ /* 0x000fe20003f66270 */
[--C-:B------:R-:W-:Y:S01]  /*3fc0*/  @!P0 IMAD.IADD R193, R193, 0x1, -R2.reuse ;  /* 0x00000001c1c18824 */ /* 0x100fe200078e0a02 */
[----:B------:R-:W-:Y:S01]  /*3fd0*/  LOP3.LUT R7, R3, 0x13c, RZ, 0xfc, !PT ;  /* 0x0000013c03077812 */ /* 0x000fe200078efcff */
[----:B------:R-:W-:Y:S01]  /*3fe0*/  IMAD.HI.U32 R5, R4, R191, RZ ;  /* 0x000000bf04057227 */ /* 0x000fe200078e00ff */
[----:B------:R-:W-:Y:S02]  /*3ff0*/  ISETP.GE.AND P5, PT, R22, RZ, PT ;  /* 0x000000ff1600720c */ /* 0x000fe40003fa6270 */
[----:B------:R-:W-:Y:S01]  /*4000*/  IABS R29, R7 ;  /* 0x00000007001d7213 */ /* 0x000fe20000000000 */
[--C-:B------:R-:W-:Y:S01]  /*4010*/  @!P1 IMAD.IADD R95, R95, 0x1, -R2.reuse ;  /* 0x000000015f5f9824 */ /* 0x100fe200078e0a02 */
[C---:B------:R-:W-:Y:S01]  /*4020*/  ISETP.GT.U32.AND P1, PT, R2.reuse, R193, PT ;  /* 0x000000c10200720c */ /* 0x040fe20003f24070 */
[----:B------:R-:W-:Y:S01]  /*4030*/  IMAD.MOV R5, RZ, RZ, -R5 ;  /* 0x000000ffff057224 */ /* 0x000fe200078e0a05 */
[----:B------:R-:W-:Y:S01]  /*4040*/  ISETP.GE.AND P0, PT, R19, RZ, PT ;  /* 0x000000ff1300720c */ /* 0x000fe20003f06270 */
[----:B------:R-:W-:Y:S01]  /*4050*/  @!P6 IMAD.IADD R31, R31, 0x1, -R2 ;  /* 0x000000011f1fe824 */ /* 0x000fe200078e0a02 */
[----:B------:R-:W-:Y:S01]  /*4060*/  ISETP.GE.AND P6, PT, R15, RZ, PT ;  /* 0x000000ff0f00720c */ /* 0x000fe20003fc6270 */
[----:B------:R-:W-:Y:S01]  /*4070*/  IMAD R191, R2, R5, R191 ;  /* 0x0000000502bf7224 */ /* 0x000fe200078e02bf */
[C---:B------:R-:W-:Y:S01]  /*4080*/  LOP3.LUT R15, R3.reuse, 0x144, RZ, 0xfc, !PT ;  /* 0x00000144030f7812 */ /* 0x040fe200078efcff */
[----:B------:R-:W-:Y:S01]  /*4090*/  IMAD.HI.U32 R5, R4, R29, RZ ;  /* 0x0000001d04057227 */ /* 0x000fe200078e00ff */
[----:B------:R-:W-:-:S02]  /*40a0*/  LOP3.LUT R19, R3, 0x148, RZ, 0xfc, !PT ;  /* 0x0000014803137812 */ /* 0x000fc400078efcff */
[----:B------:R-:W-:Y:S01]  /*40b0*/  IABS R189, R15 ;  /* 0x0000000f00bd7213 */ /* 0x000fe20000000000 */
[----:B------:R-:W-:Y:S01]  /*40c0*/  IMAD.MOV R5, RZ, RZ, -R5 ;  /* 0x000000ffff057224 */ /* 0x000fe200078e0a05 */
[----:B------:R-:W-:Y:S01]  /*40d0*/  IABS R99, R19 ;  /* 0x0000001300637213 */ /* 0x000fe20000000000 */
[----:B------:R-:W-:Y:S01]  /*40e0*/  @!P1 IMAD.IADD R193, R193, 0x1, -R2 ;  /* 0x00000001c1c19824 */ /* 0x000fe200078e0a02 */
[C---:B------:R-:W-:Y:S01]  /*40f0*/  LOP3.LUT R22, R3.reuse, 0x164, RZ, 0xfc, !PT ;  /* 0x0000016403167812 */ /* 0x040fe200078efcff */
[C---:B------:R-:W-:Y:S02]  /*4100*/  IMAD R29, R2.reuse, R5, R29 ;  /* 0x00000005021d7224 */ /* 0x040fe400078e021d */
[----:B------:R-:W-:Y:S01]  /*4110*/  @!P2 IMAD.MOV R31, RZ, RZ, -R31 ;  /* 0x000000ffff1fa224 */ /* 0x000fe200078e0a1f */
[C---:B------:R-:W-:Y:S01]  /*4120*/  ISETP.GT.U32.AND P2, PT, R2.reuse, R95, PT ;  /* 0x0000005f0200720c */ /* 0x040fe20003f44070 */
[----:B------:R-:W-:Y:S01]  /*4130*/  @!P6 IMAD.MOV R193, RZ, RZ, -R193 ;  /* 0x000000ffffc1e224 */ /* 0x000fe200078e0ac1 */
[C---:B------:R-:W-:Y:S01]  /*4140*/  ISETP.GT.U32.AND P6, PT, R2.reuse, R29, PT ;  /* 0x0000001d0200720c */ /* 0x040fe20003fc4070 */
[----:B------:R-:W-:Y:S01]  /*4150*/  IMAD.MOV R6, RZ, RZ, -R6 ;  /* 0x000000ffff067224 */ /* 0x000fe200078e0a06 */
[----:B------:R-:W-:Y:S01]  /*4160*/  IABS R129, R22 ;  /* 0x0000001600817213 */ /* 0x000fe20000000000 */
[----:B------:R-:W-:Y:S01]  /*4170*/  @!P4 IMAD.MOV R185, RZ, RZ, -R185 ;  /* 0x000000ffffb9c224 */ /* 0x000fe200078e0ab9 */
[C---:B------:R-:W-:Y:S01]  /*4180*/  ISETP.GT.U32.AND P4, PT, R2.reuse, R191, PT ;  /* 0x000000bf0200720c */ /* 0x040fe20003f84070 */
[----:B------:R-:W-:Y:S01]  /*4190*/  IMAD R97, R2, R6, R97 ;  /* 0x0000000602617224 */ /* 0x000fe200078e0261 */
[----:B------:R-:W-:Y:S01]  /*41a0*/  LOP3.LUT R6, R3, 0x140, RZ, 0xfc, !PT ;  /* 0x0000014003067812 */ /* 0x000fe200078efcff */
[----:B------:R-:W-:Y:S01]  /*41b0*/  @!P5 IMAD.MOV R93, RZ, RZ, -R93 ;  /* 0x000000ffff5dd224 */ /* 0x000fe200078e0a5d */
[----:B------:R-:W-:-:S02]  /*41c0*/  ISETP.GE.AND P5, PT, R20, RZ, PT ;  /* 0x000000ff1400720c */ /* 0x000fc40003fa6270 */
[----:B------:R-:W-:Y:S01]  /*41d0*/  ISETP.GT.U32.AND P1, PT, R2, R97, PT ;  /* 0x000000610200720c */ /* 0x000fe20003f24070 */
[--C-:B------:R-:W-:Y:S01]  /*41e0*/  @!P2 IMAD.IADD R95, R95, 0x1, -R2.reuse ;  /* 0x000000015f5fa824 */ /* 0x100fe200078e0a02 */
[----:B------:R-:W-:Y:S01]  /*41f0*/  IABS R87, R6 ;  /* 0x0000000600577213 */ /* 0x000fe20000000000 */
[--C-:B------:R-:W-:Y:S01]  /*4200*/  @!P6 IMAD.IADD R29, R29, 0x1, -R2.reuse ;  /* 0x000000011d1de824 */ /* 0x100fe200078e0a02 */
[----:B------:R-:W-:Y:S01]  /*4210*/  ISETP.GE.AND P2, PT, R7, RZ, PT ;  /* 0x000000ff0700720c */ /* 0x000fe20003f46270 */
[----:B------:R-:W-:Y:S01]  /*4220*/  @!P3 IMAD.MOV R95, RZ, RZ, -R95 ;  /* 0x000000ffff5fb224 */ /* 0x000fe200078e0a5f */
[----:B------:R-:W-:Y:S01]  /*4230*/  ISETP.GE.AND P3, PT, R6, RZ, PT ;  /* 0x000000ff0600720c */ /* 0x000fe20003f66270 */
[----:B------:R-:W-:Y:S01]  /*4240*/  IMAD.HI.U32 R6, R4, R189, RZ ;  /* 0x000000bd04067227 */ /* 0x000fe200078e00ff */
[----:B------:R-:W-:Y:S02]  /*4250*/  ISETP.GT.U32.AND P6, PT, R2, R29, PT ;  /* 0x0000001d0200720c */ /* 0x000fe40003fc4070 */
[----:B------:R-:W-:Y:S01]  /*4260*/  LOP3.LUT R20, R3, 0x154, RZ, 0xfc, !PT ;  /* 0x0000015403147812 */ /* 0x000fe200078efcff */
[----:B------:R-:W-:-:S02]  /*4270*/  @!P4 IMAD.IADD R191, R191, 0x1, -R2 ;  /* 0x00000001bfbfc824 */ /* 0x000fc400078e0a02 */
[----:B------:R-:W-:Y:S01]  /*4280*/  IMAD.MOV R6, RZ, RZ, -R6 ;  /* 0x000000ffff067224 */ /* 0x000fe200078e0a06 */
[----:B------:R-:W-:Y:S01]  /*4290*/  IABS R141, R20 ;  /* 0x00000014008d7213 */ /* 0x000fe20000000000 */
[----:B------:R-:W-:Y:S01]  /*42a0*/  @!P1 IMAD.IADD R97, R97, 0x1, -R2 ;  /* 0x0000000161619824 */ /* 0x000fe200078e0a02 */
[C---:B------:R-:W-:Y:S01]  /*42b0*/  ISETP.GT.U32.AND P4, PT, R2.reuse, R191, PT ;  /* 0x000000bf0200720c */ /* 0x040fe20003f84070 */
[----:B------:R-:W-:Y:S02]  /*42c0*/  IMAD R189, R2, R6, R189 ;  /* 0x0000000602bd7224 */ /* 0x000fe400078e02bd */
[----:B------:R-:W-:Y:S01]  /*42d0*/  IMAD.HI.U32 R5, R4, R87, RZ ;  /* 0x0000005704057227 */ /* 0x000fe200078e00ff */
[----:B------:R-:W-:-:S03]  /*42e0*/  ISETP.GT.U32.AND P1, PT, R2, R97, PT ;  /* 0x000000610200720c */ /* 0x000fc60003f24070 */
[----:B------:R-:W-:Y:S01]  /*42f0*/  @!P6 IMAD.IADD R29, R29, 0x1, -R2 ;  /* 0x000000011d1de824 */ /* 0x000fe200078e0a02 */
[----:B------:R-:W-:Y:S01]  /*4300*/  ISETP.GT.U32.AND P6, PT, R2, R189, PT ;  /* 0x000000bd0200720c */ /* 0x000fe20003fc4070 */
[----:B------:R-:W-:Y:S02]  /*4310*/  IMAD.MOV R5, RZ, RZ, -R5 ;  /* 0x000000ffff057224 */ /* 0x000fe400078e0a05 */
[----:B------:R-:W-:-:S04]  /*4320*/  IMAD.HI.U32 R7, R4, R99, RZ ;  /* 0x0000006304077227 */ /* 0x000fc800078e00ff */
[--C-:B------:R-:W-:Y:S01]  /*4330*/  @!P4 IMAD.IADD R191, R191, 0x1, -R2.reuse ;  /* 0x00000001bfbfc824 */ /* 0x100fe200078e0a02 */
[----:B------:R-:W-:Y:S01]  /*4340*/  ISETP.GE.AND P4, PT, R15, RZ, PT ;  /* 0x000000ff0f00720c */ /* 0x000fe20003f86270 */
[C---:B------:R-:W-:Y:S01]  /*4350*/  IMAD R87, R2.reuse, R5, R87 ;  /* 0x0000000502577224 */ /* 0x040fe200078e0257 */
[----:B------:R-:W-:Y:S01]  /*4360*/  LOP3.LUT R5, R3, 0x14c, RZ, 0xfc, !PT ;  /* 0x0000014c03057812 */ /* 0x000fe200078efcff */
[--C-:B------:R-:W-:Y:S01]  /*4370*/  @!P1 IMAD.IADD R97, R97, 0x1, -R2.reuse ;  /* 0x0000000161619824 */ /* 0x100fe200078e0a02 */
[----:B------:R-:W-:Y:S01]  /*4380*/  ISETP.GE.AND P1, PT, R19, RZ, PT ;  /* 0x000000ff1300720c */ /* 0x000fe20003f26270 */
[----:B------:R-:W-:Y:S01]  /*4390*/  @!P0 IMAD.MOV R191, RZ, RZ, -R191 ;  /* 0x000000ffffbf8224 */ /* 0x000fe200078e0abf */
[C---:B------:R-:W-:Y:S01]  /*43a0*/  ISETP.GT.U32.AND P0, PT, R2.reuse, R87, PT ;  /* 0x000000570200720c */ /* 0x040fe20003f04070 */
[----:B------:R-:W-:Y:S01]  /*43b0*/  @!P6 IMAD.IADD R189, R189, 0x1, -R2 ;  /* 0x00000001bdbde824 */ /* 0x000fe200078e0a02 */
[----:B------:R-:W-:Y:S01]  /*43c0*/  IABS R143, R5 ;  /* 0x00000005008f7213 */ /* 0x000fe20000000000 */
[----:B------:R-:W-:Y:S01]  /*43d0*/  @!P5 IMAD.MOV R97, RZ, RZ, -R97 ;  /* 0x000000ffff61d224 */ /* 0x000fe200078e0a61 */
[----:B------:R-:W-:Y:S01]  /*43e0*/  ISETP.GE.AND P5, PT, R5, RZ, PT ;  /* 0x000000ff0500720c */ /* 0x000fe20003fa6270 */
[----:B------:R-:W-:Y:S01]  /*43f0*/  IMAD.MOV R7, RZ, RZ, -R7 ;  /* 0x000000ffff077224 */ /* 0x000fe200078e0a07 */
[----:B------:R-:W-:Y:S01]  /*4400*/  ISETP.GT.U32.AND P6, PT, R2, R189, PT ;  /* 0x000000bd0200720c */ /* 0x000fe20003fc4070 */
[----:B------:R-:W-:Y:S01]  /*4410*/  IMAD.HI.U32 R5, R4, R143, RZ ;  /* 0x0000008f04057227 */ /* 0x000fe200078e00ff */
[----:B------:R-:W-:-:S03]  /*4420*/  LOP3.LUT R19, R3, 0x150, RZ, 0xfc, !PT ;  /* 0x0000015003137812 */ /* 0x000fc600078efcff */
[C---:B------:R-:W-:Y:S01]  /*4430*/  IMAD R99, R2.reuse, R7, R99 ;  /* 0x0000000702637224 */ /* 0x040fe200078e0263 */
[----:B------:R-:W-:Y:S01]  /*4440*/  IABS R101, R19 ;  /* 0x0000001300657213 */ /* 0x000fe20000000000 */
[----:B------:R-:W-:Y:S02]  /*4450*/  IMAD.MOV R5, RZ, RZ, -R5 ;  /* 0x000000ffff057224 */ /* 0x000fe400078e0a05 */
[----:B------:R-:W-:Y:S02]  /*4460*/  @!P0 IMAD.IADD R87, R87, 0x1, -R2 ;  /* 0x0000000157578824 */ /* 0x000fe400078e0a02 */
[----:B------:R-:W-:Y:S01]  /*4470*/  @!P2 IMAD.MOV R29, RZ, RZ, -R29 ;  /* 0x000000ffff1da224 */ /* 0x000fe200078e0a1d */
[C---:B------:R-:W-:Y:S01]  /*4480*/  ISETP.GT.U32.AND P2, PT, R2.reuse, R99, PT ;  /* 0x000000630200720c */ /* 0x040fe20003f44070 */
[C---:B------:R-:W-:Y:S01]  /*4490*/  IMAD R143, R2.reuse, R5, R143 ;  /* 0x00000005028f7224 */ /* 0x040fe200078e028f */
[----:B------:R-:W-:Y:S01]  /*44a0*/  ISETP.GT.U32.AND P0, PT, R2, R87, PT ;  /* 0x000000570200720c */ /* 0x000fe20003f04070 */
[----:B------:R-:W-:-:S04]  /*44b0*/  IMAD.HI.U32 R6, R4, R101, RZ ;  /* 0x0000006504067227 */ /* 0x000fc800078e00ff */
[----:B------:R-:W-:Y:S01]  /*44c0*/  @!P6 IMAD.IADD R189, R189, 0x1, -R2 ;  /* 0x00000001bdbde824 */ /* 0x000fe200078e0a02 */
[----:B------:R-:W-:Y:S01]  /*44d0*/  ISETP.GT.U32.AND P6, PT, R2, R143, PT ;  /* 0x0000008f0200720c */ /* 0x000fe20003fc4070 */
[----:B------:R-:W-:-:S04]  /*44e0*/  IMAD.HI.U32 R15, R4, R103, RZ ;  /* 0x00000067040f7227 */ /* 0x000fc800078e00ff */
[----:B------:R-:W-:Y:S02]  /*44f0*/  IMAD.MOV R6, RZ, RZ, -R6 ;  /* 0x000000ffff067224 */ /* 0x000fe400078e0a06 */
[----:B------:R-:W-:Y:S02]  /*4500*/  IMAD.MOV R15, RZ, RZ, -R15 ;  /* 0x000000ffff0f7224 */ /* 0x000fe400078e0a0f */
[C---:B------:R-:W-:Y:S02]  /*4510*/  IMAD R101, R2.reuse, R6, R101 ;  /* 0x0000000602657224 */ /* 0x040fe400078e0265 */
[C---:B------:R-:W-:Y:S01]  /*4520*/  IMAD R103, R2.reuse, R15, R103 ;  /* 0x0000000f02677224 */ /* 0x040fe200078e0267 */
[----:B------:R-:W-:Y:S01]  /*4530*/  LOP3.LUT R15, R3, 0x15c, RZ, 0xfc, !PT ;  /* 0x0000015c030f7812 */ /* 0x000fe200078efcff */
[--C-:B------:R-:W-:Y:S01]  /*4540*/  @!P2 IMAD.IADD R99, R99, 0x1, -R2.reuse ;  /* 0x000000016363a824 */ /* 0x100fe200078e0a02 */
[C---:B------:R-:W-:Y:S01]  /*4550*/  ISETP.GT.U32.AND P2, PT, R2.reuse, R101, PT ;  /* 0x000000650200720c */ /* 0x040fe20003f44070 */
[--C-:B------:R-:W-:Y:S01]  /*4560*/  @!P0 IMAD.IADD R87, R87, 0x1, -R2.reuse ;  /* 0x0000000157578824 */ /* 0x100fe200078e0a02 */
[----:B------:R-:W-:Y:S01]  /*4570*/  IABS R133, R15 ;  /* 0x0000000f00857213 */ /* 0x000fe20000000000 */
[----:B------:R-:W-:Y:S01]  /*4580*/  @!P6 IMAD.IADD R143, R143, 0x1, -R2 ;  /* 0x000000018f8fe824 */ /* 0x000fe200078e0a02 */
[----:B------:R-:W-:Y:S01]  /*4590*/  ISETP.GT.U32.AND P6, PT, R2, R99, PT ;  /* 0x000000630200720c */ /* 0x000fe20003fc4070 */
[----:B------:R-:W-:Y:S01]  /*45a0*/  IMAD.HI.U32 R7, R4, R141, RZ ;  /* 0x0000008d04077227 */ /* 0x000fe200078e00ff */
[----:B------:R-:W-:-:S02]  /*45b0*/  ISETP.GE.AND P0, PT, R19, RZ, PT ;  /* 0x000000ff1300720c */ /* 0x000fc40003f06270 */
[----:B------:R-:W-:Y:S01]  /*45c0*/  LOP3.LUT R19, R3, 0x160, RZ, 0xfc, !PT ;  /* 0x0000016003137812 */ /* 0x000fe200078efcff */
[----:B------:R-:W-:Y:S01]  /*45d0*/  @!P3 IMAD.MOV R87, RZ, RZ, -R87 ;  /* 0x000000ffff57b224 */ /* 0x000fe200078e0a57 */
[----:B------:R-:W-:Y:S01]  /*45e0*/  ISETP.GT.U32.AND P3, PT, R2, R143, PT ;  /* 0x0000008f0200720c */ /* 0x000fe20003f64070 */
[----:B------:R-:W-:Y:S01]  /*45f0*/  IMAD.MOV R7, RZ, RZ, -R7 ;  /* 0x000000ffff077224 */ /* 0x000fe200078e0a07 */
[----:B------:R-:W-:Y:S01]  /*4600*/  IABS R89, R19 ;  /* 0x0000001300597213 */ /* 0x000fe20000000000 */
[----:B------:R-:W-:-:S04]  /*4610*/  IMAD.HI.U32 R5, R4, R133, RZ ;  /* 0x0000008504057227 */ /* 0x000fc800078e00ff */
[C---:B------:R-:W-:Y:S02]  /*4620*/  IMAD R141, R2.reuse, R7, R141 ;  /* 0x00000007028d7224 */ /* 0x040fe400078e028d */
[--C-:B------:R-:W-:Y:S02]  /*4630*/  @!P2 IMAD.IADD R101, R101, 0x1, -R2.reuse ;  /* 0x000000016565a824 */ /* 0x100fe400078e0a02 */
[----:B------:R-:W-:Y:S02]  /*4640*/  IMAD.MOV R5, RZ, RZ, -R5 ;  /* 0x000000ffff057224 */ /* 0x000fe400078e0a05 */
[----:B------:R-:W-:Y:S01]  /*4650*/  @!P4 IMAD.MOV R189, RZ, RZ, -R189 ;  /* 0x000000ffffbdc224 */ /* 0x000fe200078e0abd */
[C---:B------:R-:W-:Y:S01]  /*4660*/  ISETP.GT.U32.AND P2, PT, R2.reuse, R101, PT ;  /* 0x000000650200720c */ /* 0x040fe20003f44070 */
[----:B------:R-:W-:Y:S01]  /*4670*/  @!P6 IMAD.IADD R99, R99, 0x1, -R2 ;  /* 0x000000016363e824 */ /* 0x000fe200078e0a02 */
[C---:B------:R-:W-:Y:S01]  /*4680*/  ISETP.GT.U32.AND P4, PT, R2.reuse, R141, PT ;  /* 0x0000008d0200720c */ /* 0x040fe20003f84070 */
[C---:B------:R-:W-:Y:S01]  /*4690*/  IMAD R133, R2.reuse, R5, R133 ;  /* 0x0000000502857224 */ /* 0x040fe200078e0285 */
[----:B------:R-:W-:Y:S01]  /*46a0*/  ISETP.GT.U32.AND P6, PT, R2, R103, PT ;  /* 0x000000670200720c */ /* 0x000fe20003fc4070 */
[----:B------:R-:W-:-:S04]  /*46b0*/  IMAD.HI.U32 R6, R4, R89, RZ ;  /* 0x0000005904067227 */ /* 0x000fc800078e00ff */
[----:B------:R-:W-:Y:S01]  /*46c0*/  @!P3 IMAD.IADD R143, R143, 0x1, -R2 ;  /* 0x000000018f8fb824 */ /* 0x000fe200078e0a02 */
[C---:B------:R-:W-:Y:S01]  /*46d0*/  ISETP.GT.U32.AND P3, PT, R2.reuse, R133, PT ;  /* 0x000000850200720c */ /* 0x040fe20003f64070 */
[----:B------:R-:W-:Y:S02]  /*46e0*/  IMAD.MOV R7, RZ, RZ, -R6 ;  /* 0x000000ffff077224 */ /* 0x000fe400078e0a06 */
[--C-:B------:R-:W-:Y:S02]  /*46f0*/  @!P2 IMAD.IADD R101, R101, 0x1, -R2.reuse ;  /* 0x000000016565a824 */ /* 0x100fe400078e0a02 */
[----:B------:R-:W-:Y:S01]  /*4700*/  IMAD R89, R2, R7, R89 ;  /* 0x0000000702597224 */ /* 0x000fe200078e0259 */
[----:B------:R-:W-:Y:S01]  /*4710*/  LOP3.LUT R7, R3, 0x16c, RZ, 0xfc, !PT ;  /* 0x0000016c03077812 */ /* 0x000fe200078efcff */
[--C-:B------:R-:W-:Y:S01]  /*4720*/  @!P4 IMAD.IADD R141, R141, 0x1, -R2.reuse ;  /* 0x000000018d8dc824 */ /* 0x100fe200078e0a02 */
[----:B------:R-:W-:Y:S01]  /*4730*/  ISETP.GE.AND P4, PT, R20, RZ, PT ;  /* 0x000000ff1400720c */ /* 0x000fe20003f86270 */
[--C-:B------:R-:W-:Y:S01]  /*4740*/  @!P6 IMAD.IADD R103, R103, 0x1, -R2.reuse ;  /* 0x000000016767e824 */ /* 0x100fe200078e0a02 */
[C---:B------:R-:W-:Y:S01]  /*4750*/  ISETP.GT.U32.AND P2, PT, R2.reuse, R89, PT ;  /* 0x000000590200720c */ /* 0x040fe20003f44070 */
[----:B------:R-:W-:Y:S01]  /*4760*/  @!P1 IMAD.MOV R99, RZ, RZ, -R99 ;  /* 0x000000ffff639224 */ /* 0x000fe200078e0a63 */
[----:B------:R-:W-:Y:S01]  /*4770*/  LOP3.LUT R20, R3, 0x170, RZ, 0xfc, !PT ;  /* 0x0000017003147812 */ /* 0x000fe200078efcff */
[----:B------:R-:W-:Y:S01]  /*4780*/  @!P3 IMAD.IADD R133, R133, 0x1, -R2 ;  /* 0x000000018585b824 */ /* 0x000fe200078e0a02 */
[----:B------:R-:W-:Y:S01]  /*4790*/  ISETP.GT.U32.AND P3, PT, R2, R141, PT ;  /* 0x0000008d0200720c */ /* 0x000fe20003f64070 */
[----:B------:R-:W-:Y:S01]  /*47a0*/  IMAD.HI.U32 R6, R4, R105, RZ ;  /* 0x0000006904067227 */ /* 0x000fe200078e00ff */
[----:B------:R-:W-:-:S02]  /*47b0*/  ISETP.GT.U32.AND P1, PT, R2, R103, PT ;  /* 0x000000670200720c */ /* 0x000fc40003f24070 */
[----:B------:R-:W-:Y:S01]  /*47c0*/  IABS R127, R7 ;  /* 0x00000007007f7213 */ /* 0x000fe20000000000 */
[----:B------:R-:W-:Y:S01]  /*47d0*/  @!P5 IMAD.MOV R143, RZ, RZ, -R143 ;  /* 0x000000ffff8fd224 */ /* 0x000fe200078e0a8f */
[----:B------:R-:W-:Y:S01]  /*47e0*/  ISETP.GT.U32.AND P5, PT, R2, R133, PT ;  /* 0x000000850200720c */ /* 0x000fe20003fa4070 */
[----:B------:R-:W-:Y:S01]  /*47f0*/  IMAD.MOV R6, RZ, RZ, -R6 ;  /* 0x000000ffff067224 */ /* 0x000fe200078e0a06 */
[----:B------:R-:W-:Y:S01]  /*4800*/  IABS R107, R20 ;  /* 0x00000014006b7213 */ /* 0x000fe20000000000 */
[----:B------:R-:W-:Y:S01]  /*4810*/  IMAD.HI.U32 R5, R4, R129, RZ ;  /* 0x0000008104057227 */ /* 0x000fe200078e00ff */
[----:B------:R-:W-:Y:S02]  /*4820*/  ISETP.GE.AND P6, PT, R21, RZ, PT ;  /* 0x000000ff1500720c */ /* 0x000fe40003fc6270 */
[----:B------:R-:W-:Y:S01]  /*4830*/  IABS R21, R28 ;  /* 0x0000001c00157213 */ /* 0x000fe20000000000 */
[----:B------:R-:W-:Y:S02]  /*4840*/  IMAD R105, R2, R6, R105 ;  /* 0x0000000602697224 */ /* 0x000fe400078e0269 */
[----:B------:R-:W-:-:S02]  /*4850*/  @!P2 IMAD.IADD R89, R89, 0x1, -R2 ;  /* 0x000000015959a824 */ /* 0x000fc400078e0a02 */
[----:B------:R-:W-:Y:S02]  /*4860*/  IMAD.MOV R5, RZ, RZ, -R5 ;  /* 0x000000ffff057224 */ /* 0x000fe400078e0a05 */
[--C-:B------:R-:W-:Y:S01]  /*4870*/  @!P3 IMAD.IADD R141, R141, 0x1, -R2.reuse ;  /* 0x000000018d8db824 */ /* 0x100fe200078e0a02 */
[C---:B------:R-:W-:Y:S01]  /*4880*/  ISETP.GT.U32.AND P2, PT, R2.reuse, R89, PT ;  /* 0x000000590200720c */ /* 0x040fe20003f44070 */
[----:B------:R-:W-:Y:S01]  /*4890*/  @!P1 IMAD.IADD R103, R103, 0x1, -R2 ;  /* 0x0000000167679824 */ /* 0x000fe200078e0a02 */
[----:B------:R-:W-:Y:S01]  /*48a0*/  ISETP.GE.AND P3, PT, R15, RZ, PT ;  /* 0x000000ff0f00720c */ /* 0x000fe20003f66270 */
[C---:B------:R-:W-:Y:S01]  /*48b0*/  IMAD R129, R2.reuse, R5, R129 ;  /* 0x0000000502817224 */ /* 0x040fe200078e0281 */
[----:B------:R-:W-:Y:S01]  /*48c0*/  ISETP.GT.U32.AND P1, PT, R2, R105, PT ;  /* 0x000000690200720c */ /* 0x000fe20003f24070 */
[----:B------:R-:W-:Y:S01]  /*48d0*/  IMAD.HI.U32 R5, R4, R127, RZ ;  /* 0x0000007f04057227 */ /* 0x000fe200078e00ff */
[----:B------:R-:W-:-:S03]  /*48e0*/  IABS R15, R27 ;  /* 0x0000001b000f7213 */ /* 0x000fc60000000000 */
[----:B------:R-:W-:Y:S01]  /*48f0*/  @!P5 IMAD.IADD R133, R133, 0x1, -R2 ;  /* 0x000000018585d824 */ /* 0x000fe200078e0a02 */
[----:B------:R-:W-:Y:S01]  /*4900*/  ISETP.GE.AND P5, PT, R19, RZ, PT ;  /* 0x000000ff1300720c */ /* 0x000fe20003fa6270 */
[----:B------:R-:W-:-:S04]  /*4910*/  IMAD.HI.U32 R6, R4, R107, RZ ;  /* 0x0000006b04067227 */ /* 0x000fc800078e00ff */
[----:B------:R-:W-:Y:S02]  /*4920*/  IMAD.MOV R5, RZ, RZ, -R5 ;  /* 0x000000ffff057224 */ /* 0x000fe400078e0a05 */
[----:B------:R-:W-:Y:S01]  /*4930*/  @!P0 IMAD.MOV R101, RZ, RZ, -R101 ;  /* 0x000000ffff658224 */ /* 0x000fe200078e0a65 */
[C---:B------:R-:W-:Y:S01]  /*4940*/  ISETP.GT.U32.AND P0, PT, R2.reuse, R129, PT ;  /* 0x000000810200720c */ /* 0x040fe20003f04070 */
[----:B------:R-:W-:Y:S02]  /*4950*/  IMAD.MOV R6, RZ, RZ, -R6 ;  /* 0x000000ffff067224 */ /* 0x000fe400078e0a06 */
[----:B------:R-:W-:Y:S01]  /*4960*/  IMAD R127, R2, R5, R127 ;  /* 0x00000005027f7224 */ /* 0x000fe200078e027f */
[----:B------:R-:W-:Y:S01]  /*4970*/  LOP3.LUT R5, R3, 0x174, RZ, 0xfc, !PT ;  /* 0x0000017403057812 */ /* 0x000fe200078efcff */
[--C-:B------:R-:W-:Y:S01]  /*4980*/  @!P2 IMAD.IADD R89, R89, 0x1, -R2.reuse ;  /* 0x000000015959a824 */ /* 0x100fe200078e0a02 */
[----:B------:R-:W-:Y:S01]  /*4990*/  ISETP.GE.AND P2, PT, R22, RZ, PT ;  /* 0x000000ff1600720c */ /* 0x000fe20003f46270 */
[--C-:B------:R-:W-:Y:S01]  /*49a0*/  @!P1 IMAD.IADD R105, R105, 0x1, -R2.reuse ;  /* 0x0000000169699824 */ /* 0x100fe200078e0a02 */
[----:B------:R-:W-:Y:S01]  /*49b0*/  IABS R125, R5 ;  /* 0x00000005007d7213 */ /* 0x000fe20000000000 */
[C---:B------:R-:W-:Y:S01]  /*49c0*/  IMAD R107, R2.reuse, R6, R107 ;  /* 0x00000006026b7224 */ /* 0x040fe200078e026b */
[----:B------:R-:W-:Y:S01]  /*49d0*/  LOP3.LUT R6, R3, 0x178, RZ, 0xfc, !PT ;  /* 0x0000017803067812 */ /* 0x000fe200078efcff */
[----:B------:R-:W-:Y:S01]  /*49e0*/  @!P3 IMAD.MOV R133, RZ, RZ, -R133 ;  /* 0x000000ffff85b224 */ /* 0x000fe200078e0a85 */
[C---:B------:R-:W-:Y:S01]  /*49f0*/  ISETP.GT.U32.AND P3, PT, R2.reuse, R127, PT ;  /* 0x0000007f0200720c */ /* 0x040fe20003f64070 */
[----:B------:R-:W-:Y:S01]  /*4a00*/  @!P6 IMAD.MOV R103, RZ, RZ, -R103 ;  /* 0x000000ffff67e224 */ /* 0x000fe200078e0a67 */
[C---:B------:R-:W-:Y:S01]  /*4a10*/  ISETP.GT.U32.AND P6, PT, R2.reuse, R105, PT ;  /* 0x000000690200720c */ /* 0x040fe20003fc4070 */
[----:B------:R-:W-:Y:S01]  /*4a20*/  @!P5 IMAD.MOV R89, RZ, RZ, -R89 ;  /* 0x000000ffff59d224 */ /* 0x000fe200078e0a59 */
[----:B------:R-:W-:Y:S01]  /*4a30*/  ISETP.GT.U32.AND P5, PT, R2, R107, PT ;  /* 0x0000006b0200720c */ /* 0x000fe20003fa4070 */
[----:B------:R-:W-:Y:S01]  /*4a40*/  @!P0 IMAD.IADD R129, R129, 0x1, -R2 ;  /* 0x0000000181818824 */ /* 0x000fe200078e0a02 */
[----:B------:R-:W-:Y:S01]  /*4a50*/  IABS R91, R6 ;  /* 0x00000006005b7213 */ /* 0x000fe20000000000 */
[----:B------:R-:W-:Y:S01]  /*4a60*/  @!P4 IMAD.MOV R141, RZ, RZ, -R141 ;  /* 0x000000ffff8dc224 */ /* 0x000fe200078e0a8d */
[----:B------:R-:W-:-:S02]  /*4a70*/  ISETP.GE.AND P4, PT, R7, RZ, PT ;  /* 0x000000ff0700720c */ /* 0x000fc40003f86270 */
[----:B------:R-:W-:Y:S02]  /*4a80*/  ISETP.GT.U32.AND P1, PT, R2, R129, PT ;  /* 0x000000810200720c */ /* 0x000fe40003f24070 */
[----:B------:R-:W-:Y:S01]  /*4a90*/  ISETP.GE.AND P0, PT, R24, RZ, PT ;  /* 0x000000ff1800720c */ /* 0x000fe20003f06270 */
[--C-:B------:R-:W-:Y:S01]  /*4aa0*/  @!P3 IMAD.IADD R127, R127, 0x1, -R2.reuse ;  /* 0x000000017f7fb824 */ /* 0x100fe200078e0a02 */
[----:B------:R-:W-:Y:S01]  /*4ab0*/  ISETP.GE.AND P3, PT, R6, RZ, PT ;  /* 0x000000ff0600720c */ /* 0x000fe20003f66270 */
[--C-:B------:R-:W-:Y:S01]  /*4ac0*/  @!P6 IMAD.IADD R105, R105, 0x1, -R2.reuse ;  /* 0x000000016969e824 */ /* 0x100fe200078e0a02 */
[----:B------:R-:W-:Y:S01]  /*4ad0*/  ISETP.GE.AND P6, PT, R5, RZ, PT ;  /* 0x000000ff0500720c */ /* 0x000fe20003fc6270 */
[----:B------:R-:W-:Y:S01]  /*4ae0*/  @!P5 IMAD.IADD R107, R107, 0x1, -R2 ;  /* 0x000000016b6bd824 */ /* 0x000fe200078e0a02 */
[----:B------:R-:W-:Y:S01]  /*4af0*/  ISETP.GT.U32.AND P5, PT, R2, R127, PT ;  /* 0x0000007f0200720c */ /* 0x000fe20003fa4070 */
[----:B------:R-:W-:Y:S01]  /*4b00*/  IMAD.HI.U32 R5, R4, R125, RZ ;  /* 0x0000007d04057227 */ /* 0x000fe200078e00ff */
[----:B------:R-:W-:-:S02]  /*4b10*/  LOP3.LUT R7, R3, 0x17c, RZ, 0xfc, !PT ;  /* 0x0000017c03077812 */ /* 0x000fc400078efcff */
[----:B------:R-:W-:Y:S01]  /*4b20*/  LOP3.LUT R22, R3, 0x18c, RZ, 0xfc, !PT ;  /* 0x0000018c03167812 */ /* 0x000fe200078efcff */
[----:B------:R-:W-:Y:S01]  /*4b30*/  IMAD.MOV R5, RZ, RZ, -R5 ;  /* 0x000000ffff057224 */ /* 0x000fe200078e0a05 */
[----:B------:R-:W-:Y:S01]  /*4b40*/  IABS R19, R7 ;  /* 0x0000000700137213 */ /* 0x000fe20000000000 */
[--C-:B------:R-:W-:Y:S01]  /*4b50*/  @!P1 IMAD.IADD R129, R129, 0x1, -R2.reuse ;  /* 0x0000000181819824 */ /* 0x100fe200078e0a02 */
[----:B------:R-:W-:Y:S01]  /*4b60*/  ISETP.GE.AND P1, PT, R20, RZ, PT ;  /* 0x000000ff1400720c */ /* 0x000fe20003f26270 */
[----:B------:R-:W-:Y:S01]  /*4b70*/  IMAD R125, R2, R5, R125 ;  /* 0x00000005027d7224 */ /* 0x000fe200078e027d */
[C---:B------:R-:W-:Y:S01]  /*4b80*/  LOP3.LUT R5, R3.reuse, 0x180, RZ, 0xfc, !PT ;  /* 0x0000018003057812 */ /* 0x040fe200078efcff */
[----:B------:R-:W-:Y:S01]  /*4b90*/  IMAD.HI.U32 R6, R4, R91, RZ ;  /* 0x0000005b04067227 */ /* 0x000fe200078e00ff */
[----:B------:R-:W-:Y:S02]  /*4ba0*/  LOP3.LUT R20, R3, 0x188, RZ, 0xfc, !PT ;  /* 0x0000018803147812 */ /* 0x000fe400078efcff */
[----:B------:R-:W-:Y:S01]  /*4bb0*/  IABS R109, R5 ;  /* 0x00000005006d7213 */ /* 0x000fe20000000000 */
[----:B------:R-:W-:Y:S01]  /*4bc0*/  @!P2 IMAD.MOV R129, RZ, RZ, -R129 ;  /* 0x000000ffff81a224 */ /* 0x000fe200078e0a81 */
[C---:B------:R-:W-:Y:S01]  /*4bd0*/  ISETP.GT.U32.AND P2, PT, R2.reuse, R107, PT ;  /* 0x0000006b0200720c */ /* 0x040fe20003f44070 */
[----:B------:R-:W-:Y:S01]  /*4be0*/  @!P5 IMAD.IADD R127, R127, 0x1, -R2 ;  /* 0x000000017f7fd824 */ /* 0x000fe200078e0a02 */
[C---:B------:R-:W-:Y:S01]  /*4bf0*/  ISETP.GT.U32.AND P5, PT, R2.reuse, R125, PT ;  /* 0x0000007d0200720c */ /* 0x040fe20003fa4070 */
[----:B------:R-:W-:Y:S01]  /*4c00*/  IMAD.MOV R6, RZ, RZ, -R6 ;  /* 0x000000ffff067224 */ /* 0x000fe200078e0a06 */
[----:B------:R-:W-:Y:S01]  /*4c10*/  IABS R113, R20 ;  /* 0x0000001400717213 */ /* 0x000fe20000000000 */
[----:B------:R-:W-:Y:S01]  /*4c20*/  @!P4 IMAD.MOV R127, RZ, RZ, -R127 ;  /* 0x000000ffff7fc224 */ /* 0x000fe200078e0a7f */
[----:B------:R-:W-:Y:S01]  /*4c30*/  IABS R123, R22 ;  /* 0x00000016007b7213 */ /* 0x000fe20000000000 */
[----:B------:R-:W-:Y:S01]  /*4c40*/  IMAD R91, R2, R6, R91 ;  /* 0x00000006025b7224 */ /* 0x000fe200078e025b */
[----:B------:R-:W-:Y:S01]  /*4c50*/  LOP3.LUT R24, R3, 0x190, RZ, 0xfc, !PT ;  /* 0x0000019003187812 */ /* 0x000fe200078efcff */
[----:B------:R-:W-:Y:S01]  /*4c60*/  @!P0 IMAD.MOV R105, RZ, RZ, -R105 ;  /* 0x000000ffff698224 */ /* 0x000fe200078e0a69 */
[----:B------:R-:W-:-:S02]  /*4c70*/  ISETP.GE.AND P0, PT, R7, RZ, PT ;  /* 0x000000ff0700720c */ /* 0x000fc40003f06270 */
[----:B------:R-:W-:Y:S01]  /*4c80*/  ISETP.GT.U32.AND P4, PT, R2, R91, PT ;  /* 0x0000005b0200720c */ /* 0x000fe20003f84070 */
[--C-:B------:R-:W-:Y:S01]  /*4c90*/  @!P2 IMAD.IADD R107, R107, 0x1, -R2.reuse ;  /* 0x000000016b6ba824 */ /* 0x100fe200078e0a02 */
[----:B------:R-:W-:Y:S01]  /*4ca0*/  ISETP.GE.AND P2, PT, R5, RZ, PT ;  /* 0x000000ff0500720c */ /* 0x000fe20003f46270 */
[----:B------:R-:W-:Y:S01]  /*4cb0*/  @!P5 IMAD.IADD R125, R125, 0x1, -R2 ;  /* 0x000000017d7dd824 */ /* 0x000fe200078e0a02 */
[----:B------:R-:W-:Y:S01]  /*4cc0*/  LOP3.LUT R7, R3, 0x184, RZ, 0xfc, !PT ;  /* 0x0000018403077812 */ /* 0x000fe200078efcff */
[----:B------:R-:W-:-:S03]  /*4cd0*/  IMAD.HI.U32 R5, R4, R19, RZ ;  /* 0x0000001304057227 */ /* 0x000fc600078e00ff */
[----:B------:R-:W-:Y:S01]  /*4ce0*/  ISETP.GT.U32.AND P5, PT, R2, R125, PT ;  /* 0x0000007d0200720c */ /* 0x000fe20003fa4070 */
[----:B------:R-:W-:Y:S02]  /*4cf0*/  IMAD.MOV R6, RZ, RZ, -R5 ;  /* 0x000000ffff067224 */ /* 0x000fe400078e0a05 */
[----:B------:R-:W-:-:S04]  /*4d00*/  IMAD.HI.U32 R5, R4, R109, RZ ;  /* 0x0000006d04057227 */ /* 0x000fc800078e00ff */
[----:B------:R-:W-:Y:S01]  /*4d10*/  @!P1 IMAD.MOV R107, RZ, RZ, -R107 ;  /* 0x000000ffff6b9224 */ /* 0x000fe200078e0a6b */
[----:B------:R-:W-:Y:S01]  /*4d20*/  ISETP.GE.AND P1, PT, R7, RZ, PT ;  /* 0x000000ff0700720c */ /* 0x000fe20003f26270 */
[----:B------:R-:W-:Y:S01]  /*4d30*/  @!P4 IMAD.IADD R91, R91, 0x1, -R2 ;  /* 0x000000015b5bc824 */ /* 0x000fe200078e0a02 */
[----:B------:R-:W-:Y:S01]  /*4d40*/  IABS R7, R7 ;  /* 0x0000000700077213 */ /* 0x000fe20000000000 */
[----:B------:R-:W-:Y:S02]  /*4d50*/  IMAD.MOV R5, RZ, RZ, -R5 ;  /* 0x000000ffff057224 */ /* 0x000fe400078e0a05 */
[C---:B------:R-:W-:Y:S01]  /*4d60*/  IMAD R19, R2.reuse, R6, R19 ;  /* 0x0000000602137224 */ /* 0x040fe200078e0213 */
[C---:B------:R-:W-:Y:S01]  /*4d70*/  ISETP.GT.U32.AND P4, PT, R2.reuse, R91, PT ;  /* 0x0000005b0200720c */ /* 0x040fe20003f84070 */
[----:B------:R-:W-:Y:S02]  /*4d80*/  IMAD R109, R2, R5, R109 ;  /* 0x00000005026d7224 */ /* 0x000fe400078e026d */
[----:B------:R-:W-:-:S04]  /*4d90*/  IMAD.HI.U32 R5, R4, R7, RZ ;  /* 0x0000000704057227 */ /* 0x000fc800078e00ff */
[----:B------:R-:W-:Y:S01]  /*4da0*/  @!P5 IMAD.IADD R125, R125, 0x1, -R2 ;  /* 0x000000017d7dd824 */ /* 0x000fe200078e0a02 */
[----:B------:R-:W-:Y:S01]  /*4db0*/  ISETP.GT.U32.AND P5, PT, R2, R19, PT ;  /* 0x000000130200720c */ /* 0x000fe20003fa4070 */
[----:B------:R-:W-:-:S04]  /*4dc0*/  IMAD.HI.U32 R6, R4, R113, RZ ;  /* 0x0000007104067227 */ /* 0x000fc800078e00ff */
[----:B------:R-:W-:Y:S02]  /*4dd0*/  IMAD.MOV R5, RZ, RZ, -R5 ;  /* 0x000000ffff057224 */ /* 0x000fe400078e0a05 */
[----:B------:R-:W-:Y:S02]  /*4de0*/  IMAD.MOV R6, RZ, RZ, -R6 ;  /* 0x000000ffff067224 */ /* 0x000fe400078e0a06 */
[C---:B------:R-:W-:Y:S01]  /*4df0*/  IMAD R124, R2.reuse, R5, R7 ;  /* 0x00000005027c7224 */ /* 0x040fe200078e0207 */
[----:B------:R-:W-:Y:S01]  /*4e00*/  IABS R7, R24 ;  /* 0x0000001800077213 */ /* 0x000fe20000000000 */
[C---:B------:R-:W-:Y:S02]  /*4e10*/  IMAD R113, R2.reuse, R6, R113 ;  /* 0x0000000602717224 */ /* 0x040fe400078e0271 */
[--C-:B------:R-:W-:Y:S01]  /*4e20*/  @!P4 IMAD.IADD R91, R91, 0x1, -R2.reuse ;  /* 0x000000015b5bc824 */ /* 0x100fe200078e0a02 */
[C---:B------:R-:W-:Y:S01]  /*4e30*/  ISETP.GT.U32.AND P4, PT, R2.reuse, R124, PT ;  /* 0x0000007c0200720c */ /* 0x040fe20003f84070 */
[----:B------:R-:W-:Y:S01]  /*4e40*/  @!P5 IMAD.IADD R19, R19, 0x1, -R2 ;  /* 0x000000011313d824 */ /* 0x000fe200078e0a02 */
[C---:B------:R-:W-:Y:S01]  /*4e50*/  ISETP.GT.U32.AND P5, PT, R2.reuse, R113, PT ;  /* 0x000000710200720c */ /* 0x040fe20003fa4070 */
[----:B------:R-:W-:Y:S01]  /*4e60*/  @!P6 IMAD.MOV R125, RZ, RZ, -R125 ;  /* 0x000000ffff7de224 */ /* 0x000fe200078e0a7d */
[----:B------:R-:W-:Y:S01]  /*4e70*/  ISETP.GT.U32.AND P6, PT, R2, R109, PT ;  /* 0x0000006d0200720c */ /* 0x000fe20003fc4070 */
[----:B------:R-:W-:-:S04]  /*4e80*/  IMAD.HI.U32 R5, R4, R123, RZ ;  /* 0x0000007b04057227 */ /* 0x000fc800078e00ff */
[----:B------:R-:W-:Y:S02]  /*4e90*/  IMAD.MOV R5, RZ, RZ, -R5 ;  /* 0x000000ffff057224 */ /* 0x000fe400078e0a05 */
[----:B------:R-:W-:Y:S02]  /*4ea0*/  @!P3 IMAD.MOV R91, RZ, RZ, -R91 ;  /* 0x000000ffff5bb224 */ /* 0x000fe400078e0a5b */
[--C-:B------:R-:W-:Y:S02]  /*4eb0*/  @!P4 IMAD.IADD R124, R124, 0x1, -R2.reuse ;  /* 0x000000017c7cc824 */ /* 0x100fe400078e0a02 */
[----:B------:R-:W-:Y:S02]  /*4ec0*/  @!P5 IMAD.IADD R113, R113, 0x1, -R2 ;  /* 0x000000017171d824 */ /* 0x000fe400078e0a02 */
[C---:B------:R-:W-:Y:S01]  /*4ed0*/  IMAD R123, R2.reuse, R5, R123 ;  /* 0x00000005027b7224 */ /* 0x040fe200078e027b */
[----:B------:R-:W-:Y:S01]  /*4ee0*/  ISETP.GT.U32.AND P5, PT, R2, R124, PT ;  /* 0x0000007c0200720c */ /* 0x000fe20003fa4070 */
[----:B------:R-:W-:Y:S01]  /*4ef0*/  IMAD.HI.U32 R5, R4, R7, RZ ;  /* 0x0000000704057227 */ /* 0x000fe200078e00ff */
[----:B------:R-:W-:-:S03]  /*4f00*/  ISETP.GT.U32.AND P3, PT, R2, R113, PT ;  /* 0x000000710200720c */ /* 0x000fc60003f64070 */
[----:B------:R-:W-:Y:S01]  /*4f10*/  @!P6 IMAD.IADD R109, R109, 0x1, -R2 ;  /* 0x000000016d6de824 */ /* 0x000fe200078e0a02 */
[----:B------:R-:W-:Y:S01]  /*4f20*/  ISETP.GT.U32.AND P6, PT, R2, R19, PT ;  /* 0x000000130200720c */ /* 0x000fe20003fc4070 */
[----:B------:R-:W-:Y:S02]  /*4f30*/  IMAD.MOV R5, RZ, RZ, -R5 ;  /* 0x000000ffff057224 */ /* 0x000fe400078e0a05 */
[----:B------:R-:W-:Y:S01]  /*4f40*/  IMAD.HI.U32 R6, R4, R21, RZ ;  /* 0x0000001504067227 */ /* 0x000fe200078e00ff */
[----:B------:R-:W-:-:S03]  /*4f50*/  ISETP.GT.U32.AND P4, PT, R2, R109, PT ;  /* 0x0000006d0200720c */ /* 0x000fc60003f84070 */
[----:B------:R-:W-:Y:S02]  /*4f60*/  IMAD R114, R2, R5, R7 ;  /* 0x0000000502727224 */ /* 0x000fe400078e0207 */
[----:B------:R-:W-:Y:S02]  /*4f70*/  @!P5 IMAD.IADD R124, R124, 0x1, -R2 ;  /* 0x000000017c7cd824 */ /* 0x000fe400078e0a02 */
[----:B------:R-:W-:Y:S01]  /*4f80*/  IMAD.HI.U32 R5, R4, R15, RZ ;  /* 0x0000000f04057227 */ /* 0x000fe200078e00ff */
[----:B------:R-:W-:-:S03]  /*4f90*/  ISETP.GT.U32.AND P5, PT, R2, R114, PT ;  /* 0x000000720200720c */ /* 0x000fc60003fa4070 */
[----:B------:R-:W-:Y:S02]  /*4fa0*/  IMAD.MOV R5, RZ, RZ, -R5 ;  /* 0x000000ffff057224 */ /* 0x000fe400078e0a05 */
[----:B------:R-:W-:Y:S01]  /*4fb0*/  @!P4 IMAD.IADD R109, R109, 0x1, -R2 ;  /* 0x000000016d6dc824 */ /* 0x000fe200078e0a02 */
[----:B------:R-:W-:Y:S01]  /*4fc0*/  ISETP.GE.AND P4, PT, R20, RZ, PT ;  /* 0x000000ff1400720c */ /* 0x000fe20003f86270 */
[----:B------:R-:W-:Y:S01]  /*4fd0*/  IMAD R26, R2, R5, R15 ;  /* 0x00000005021a7224 */ /* 0x000fe200078e020f */
[----:B------:R-:W-:Y:S01]  /*4fe0*/  LOP3.LUT R20, R3, 0x19c, RZ, 0xfc, !PT ;  /* 0x0000019c03147812 */ /* 0x000fe200078efcff */
[----:B------:R-:W-:Y:S02]  /*4ff0*/  IMAD.MOV R6, RZ, RZ, -R6 ;  /* 0x000000ffff067224 */ /* 0x000fe400078e0a06 */
[--C-:B------:R-:W-:Y:S01]  /*5000*/  @!P3 IMAD.IADD R113, R113, 0x1, -R2.reuse ;  /* 0x000000017171b824 */ /* 0x100fe200078e0a02 */
[----:B------:R-:W-:Y:S01]  /*5010*/  IABS R7, R20 ;  /* 0x0000001400077213 */ /* 0x000fe20000000000 */
[----:B------:R-:W-:Y:S01]  /*5020*/  @!P5 IMAD.IADD R114, R114, 0x1, -R2 ;  /* 0x000000017272d824 */ /* 0x000fe200078e0a02 */
[----:B------:R-:W-:Y:S01]  /*5030*/  ISETP.GE.AND P3, PT, R22, RZ, PT ;  /* 0x000000ff1600720c */ /* 0x000fe20003f66270 */
[----:B------:R-:W-:Y:S01]  /*5040*/  IMAD R6, R2, R6, R21 ;  /* 0x0000000602067224 */ /* 0x000fe200078e0215 */
[----:B------:R-:W-:Y:S01]  /*5050*/  LOP3.LUT R21, R3, 0x1a0, RZ, 0xfc, !PT ;  /* 0x000001a003157812 */ /* 0x000fe200078efcff */
[----:B------:R-:W-:Y:S01]  /*5060*/  IMAD.HI.U32 R5, R4, R7, RZ ;  /* 0x0000000704057227 */ /* 0x000fe200078e00ff */
[----:B------:R-:W-:-:S02]  /*5070*/  ISETP.GT.U32.AND P5, PT, R2, R114, PT ;  /* 0x000000720200720c */ /* 0x000fc40003fa4070 */
[----:B------:R-:W-:Y:S01]  /*5080*/  IABS R117, R21 ;  /* 0x0000001500757213 */ /* 0x000fe20000000000 */
[----:B------:R-:W-:Y:S01]  /*5090*/  IMAD.MOV R5, RZ, RZ, -R5 ;  /* 0x000000ffff057224 */ /* 0x000fe200078e0a05 */
[----:B------:R-:W-:Y:S01]  /*50a0*/  LOP3.LUT R22, R3, 0x1a4, RZ, 0xfc, !PT ;  /* 0x000001a403167812 */ /* 0x000fe200078efcff */
[----:B------:R-:W-:Y:S01]  /*50b0*/  @!P2 IMAD.MOV R109, RZ, RZ, -R109 ;  /* 0x000000ffff6da224 */ /* 0x000fe200078e0a6d */
[C---:B------:R-:W-:Y:S01]  /*50c0*/  ISETP.GT.U32.AND P2, PT, R2.reuse, R26, PT ;  /* 0x0000001a0200720c */ /* 0x040fe20003f44070 */
[C---:B------:R-:W-:Y:S01]  /*50d0*/  IMAD R122, R2.reuse, R5, R7 ;  /* 0x00000005027a7224 */ /* 0x040fe200078e0207 */
[----:B------:R-:W-:Y:S01]  /*50e0*/  IABS R15, R22 ;  /* 0x00000016000f7213 */ /* 0x000fe20000000000 */
[--C-:B------:R-:W-:Y:S01]  /*50f0*/  @!P6 IMAD.IADD R19, R19, 0x1, -R2.reuse ;  /* 0x000000011313e824 */ /* 0x100fe200078e0a02 */
[C---:B------:R-:W-:Y:S01]  /*5100*/  ISETP.GT.U32.AND P6, PT, R2.reuse, R123, PT ;  /* 0x0000007b0200720c */ /* 0x040fe20003fc4070 */
[----:B------:R-:W-:Y:S01]  /*5110*/  @!P4 IMAD.MOV R113, RZ, RZ, -R113 ;  /* 0x000000ffff71c224 */ /* 0x000fe200078e0a71 */
[----:B------:R-:W-:Y:S01]  /*5120*/  ISETP.GT.U32.AND P4, PT, R2, R6, PT ;  /* 0x000000060200720c */ /* 0x000fe20003f84070 */
[----:B------:R-:W-:Y:S01]  /*5130*/  @!P5 IMAD.IADD R114, R114, 0x1, -R2 ;  /* 0x000000017272d824 */ /* 0x000fe200078e0a02 */
[----:B------:R-:W-:Y:S01]  /*5140*/  ISETP.GT.U32.AND P5, PT, R2, R122, PT ;  /* 0x0000007a0200720c */ /* 0x000fe20003fa4070 */
[----:B------:R-:W-:-:S04]  /*5150*/  IMAD.HI.U32 R5, R4, R117, RZ ;  /* 0x0000007504057227 */ /* 0x000fc800078e00ff */
[----:B------:R-:W-:Y:S02]  /*5160*/  IMAD.MOV R7, RZ, RZ, -R5 ;  /* 0x000000ffff077224 */ /* 0x000fe400078e0a05 */
[----:B------:R-:W-:-:S04]  /*5170*/  IMAD.HI.U32 R5, R4, R15, RZ ;  /* 0x0000000f04057227 */ /* 0x000fc800078e00ff */
[--C-:B------:R-:W-:Y:S01]  /*5180*/  @!P2 IMAD.IADD R26, R26, 0x1, -R2.reuse ;  /* 0x000000011a1aa824 */ /* 0x100fe200078e0a02 */
[----:B------:R-:W-:Y:S01]  /*5190*/  ISETP.GE.AND P2, PT, R20, RZ, PT ;  /* 0x000000ff1400720c */ /* 0x000fe20003f46270 */
[--C-:B------:R-:W-:Y:S01]  /*51a0*/  @!P5 IMAD.IADD R122, R122, 0x1, -R2.reuse ;  /* 0x000000017a7ad824 */ /* 0x100fe200078e0a02 */
[----:B------:R-:W-:Y:S01]  /*51b0*/  LOP3.LUT R20, R3, 0x1a8, RZ, 0xfc, !PT ;  /* 0x000001a803147812 */ /* 0x000fe200078efcff */
[----:B------:R-:W-:Y:S02]  /*51c0*/  IMAD.MOV R5, RZ, RZ, -R5 ;  /* 0x000000ffff057224 */ /* 0x000fe400078e0a05 */
[--C-:B------:R-:W-:Y:S01]  /*51d0*/  @!P6 IMAD.IADD R123, R123, 0x1, -R2.reuse ;  /* 0x000000017b7be824 */ /* 0x100fe200078e0a02 */
[----:B------:R-:W-:Y:S01]  /*51e0*/  ISETP.GT.U32.AND P5, PT, R2, R122, PT ;  /* 0x0000007a0200720c */ /* 0x000fe20003fa4070 */
[----:B------:R-:W-:Y:S01]  /*51f0*/  @!P4 IMAD.IADD R6, R6, 0x1, -R2 ;  /* 0x000000010606c824 */ /* 0x000fe200078e0a02 */
[C---:B------:R-:W-:Y:S01]  /*5200*/  ISETP.GT.U32.AND P4, PT, R2.reuse, R26, PT ;  /* 0x0000001a0200720c */ /* 0x040fe20003f84070 */
[C---:B------:R-:W-:Y:S01]  /*5210*/  IMAD R116, R2.reuse, R5, R15 ;  /* 0x0000000502747224 */ /* 0x040fe200078e020f */
[----:B------:R-:W-:Y:S01]  /*5220*/  IABS R115, R20 ;  /* 0x0000001400737213 */ /* 0x000fe20000000000 */
[----:B------:R-:W-:Y:S01]  /*5230*/  @!P0 IMAD.MOV R19, RZ, RZ, -R19 ;  /* 0x000000ffff138224 */ /* 0x000fe200078e0a13 */
[C---:B------:R-:W-:Y:S01]  /*5240*/  ISETP.GT.U32.AND P0, PT, R2.reuse, R123, PT ;  /* 0x0000007b0200720c */ /* 0x040fe20003f04070 */
[----:B------:R-:W-:Y:S01]  /*5250*/  @!P1 IMAD.MOV R124, RZ, RZ, -R124 ;  /* 0x000000ffff7c9224 */ /* 0x000fe200078e0a7c */
[----:B------:R-:W-:Y:S01]  /*5260*/  ISETP.GE.AND P1, PT, R27, RZ, PT ;  /* 0x000000ff1b00720c */ /* 0x000fe20003f26270 */
[----:B------:R-:W-:Y:S01]  /*5270*/  IMAD R117, R2, R7, R117 ;  /* 0x0000000702757224 */ /* 0x000fe200078e0275 */
[----:B------:R-:W-:Y:S01]  /*5280*/  LOP3.LUT R15, R3, 0x1b0, RZ, 0xfc, !PT ;  /* 0x000001b0030f7812 */ /* 0x000fe200078efcff */
[----:B------:R-:W-:Y:S01]  /*5290*/  IMAD.HI.U32 R5, R4, R115, RZ ;  /* 0x0000007304057227 */ /* 0x000fe200078e00ff */
[----:B------:R-:W-:-:S02]  /*52a0*/  ISETP.GE.AND P6, PT, R24, RZ, PT ;  /* 0x000000ff1800720c */ /* 0x000fc40003fc6270 */
[----:B------:R-:W-:Y:S01]  /*52b0*/  IABS R111, R15 ;  /* 0x0000000f006f7213 */ /* 0x000fe20000000000 */
[--C-:B------:R-:W-:Y:S01]  /*52c0*/  @!P5 IMAD.IADD R122, R122, 0x1, -R2.reuse ;  /* 0x000000017a7ad824 */ /* 0x100fe200078e0a02 */
[----:B------:R-:W-:Y:S01]  /*52d0*/  ISETP.GT.U32.AND P5, PT, R2, R116, PT ;  /* 0x000000740200720c */ /* 0x000fe20003fa4070 */
[--C-:B------:R-:W-:Y:S01]  /*52e0*/  @!P4 IMAD.IADD R26, R26, 0x1, -R2.reuse ;  /* 0x000000011a1ac824 */ /* 0x100fe200078e0a02 */
[----:B------:R-:W-:Y:S01]  /*52f0*/  ISETP.GT.U32.AND P4, PT, R2, R117, PT ;  /* 0x000000750200720c */ /* 0x000fe20003f84070 */
[----:B------:R-:W-:Y:S01]  /*5300*/  @!P0 IMAD.IADD R123, R123, 0x1, -R2 ;  /* 0x000000017b7b8824 */ /* 0x000fe200078e0a02 */
[----:B------:R-:W-:Y:S01]  /*5310*/  LOP3.LUT R24, R3, 0x1ac, RZ, 0xfc, !PT ;  /* 0x000001ac03187812 */ /* 0x000fe200078efcff */
[----:B------:R-:W-:Y:S01]  /*5320*/  IMAD.MOV R5, RZ, RZ, -R5 ;  /* 0x000000ffff057224 */ /* 0x000fe200078e0a05 */
[----:B------:R-:W-:Y:S01]  /*5330*/  ISETP.GE.AND P0, PT, R28, RZ, PT ;  /* 0x000000ff1c00720c */ /* 0x000fe20003f06270 */
[----:B------:R-:W-:Y:S01]  /*5340*/  @!P3 IMAD.MOV R123, RZ, RZ, -R123 ;  /* 0x000000ffff7bb224 */ /* 0x000fe200078e0a7b */
[C---:B------:R-:W-:Y:S01]  /*5350*/  ISETP.GT.U32.AND P3, PT, R2.reuse, R6, PT ;  /* 0x000000060200720c */ /* 0x040fe20003f64070 */
[----:B------:R-:W-:Y:S01]  /*5360*/  @!P1 IMAD.MOV R26, RZ, RZ, -R26 ;  /* 0x000000ffff1a9224 */ /* 0x000fe200078e0a1a */
[----:B------:R-:W-:Y:S01]  /*5370*/  IABS R27, R24 ;  /* 0x00000018001b7213 */ /* 0x000fe20000000000 */
[----:B------:R-:W-:-:S02]  /*5380*/  IMAD R115, R2, R5, R115 ;  /* 0x0000000502737224 */ /* 0x000fc400078e0273 */
[----:B------:R-:W-:Y:S02]  /*5390*/  @!P5 IMAD.IADD R116, R116, 0x1, -R2 ;  /* 0x000000017474d824 */ /* 0x000fe400078e0a02 */
[----:B------:R-:W-:-:S03]  /*53a0*/  IMAD.HI.U32 R5, R4, R111, RZ ;  /* 0x0000006f04057227 */ /* 0x000fc600078e00ff */
[----:B------:R-:W-:Y:S01]  /*53b0*/  ISETP.GT.U32.AND P1, PT, R2, R116, PT ;  /* 0x000000740200720c */ /* 0x000fe20003f24070 */
[----:B------:R-:W-:Y:S01]  /*53c0*/  @!P4 IMAD.IADD R117, R117, 0x1, -R2 ;  /* 0x000000017575c824 */ /* 0x000fe200078e0a02 */
[----:B------:R-:W-:Y:S01]  /*53d0*/  ISETP.GE.AND P4, PT, R22, RZ, PT ;  /* 0x000000ff1600720c */ /* 0x000fe20003f86270 */
[----:B------:R-:W-:Y:S01]  /*53e0*/  IMAD.MOV R5, RZ, RZ, -R5 ;  /* 0x000000ffff057224 */ /* 0x000fe200078e0a05 */
[----:B------:R-:W-:Y:S01]  /*53f0*/  LOP3.LUT R22, R3, 0x1b4, RZ, 0xfc, !PT ;  /* 0x000001b403167812 */ /* 0x000fe200078efcff */
[----:B------:R-:W-:Y:S01]  /*5400*/  @!P6 IMAD.MOV R114, RZ, RZ, -R114 ;  /* 0x000000ffff72e224 */ /* 0x000fe200078e0a72 */
[C---:B------:R-:W-:Y:S01]  /*5410*/  ISETP.GT.U32.AND P5, PT, R2.reuse, R117, PT ;  /* 0x000000750200720c */ /* 0x040fe20003fa4070 */
[C---:B------:R-:W-:Y:S01]  /*5420*/  IMAD R111, R2.reuse, R5, R111 ;  /* 0x00000005026f7224 */ /* 0x040fe200078e026f */
[----:B------:R-:W-:Y:S01]  /*5430*/  ISETP.GT.U32.AND P6, PT, R2, R115, PT ;  /* 0x000000730200720c */ /* 0x000fe20003fc4070 */
[----:B------:R-:W-:Y:S01]  /*5440*/  @!P3 IMAD.IADD R6, R6, 0x1, -R2 ;  /* 0x000000010606b824 */ /* 0x000fe200078e0a02 */
[----:B------:R-:W-:Y:S01]  /*5450*/  ISETP.GE.AND P3, PT, R21, RZ, PT ;  /* 0x000000ff1500720c */ /* 0x000fe20003f66270 */
[----:B------:R-:W-:Y:S01]  /*5460*/  IMAD.HI.U32 R7, R4, R27, RZ ;  /* 0x0000001b04077227 */ /* 0x000fe200078e00ff */
[----:B------:R-:W-:-:S03]  /*5470*/  IABS R251, R22 ;  /* 0x0000001600fb7213 */ /* 0x000fc60000000000 */
[--C-:B------:R-:W-:Y:S01]  /*5480*/  @!P1 IMAD.IADD R116, R116, 0x1, -R2.reuse ;  /* 0x0000000174749824 */ /* 0x100fe200078e0a02 */
[----:B------:R-:W-:Y:S01]  /*5490*/  ISETP.GT.U32.AND P1, PT, R2, R111, PT ;  /* 0x0000006f0200720c */ /* 0x000fe20003f24070 */
[----:B------:R-:W-:Y:S02]  /*54a0*/  IMAD.MOV R7, RZ, RZ, -R7 ;  /* 0x000000ffff077224 */ /* 0x000fe400078e0a07 */
[--C-:B------:R-:W-:Y:S01]  /*54b0*/  @!P5 IMAD.IADD R117, R117, 0x1, -R2.reuse ;  /* 0x000000017575d824 */ /* 0x100fe200078e0a02 */
[----:B------:R-:W-:Y:S01]  /*54c0*/  ISETP.GE.AND P5, PT, R24, RZ, PT ;  /* 0x000000ff1800720c */ /* 0x000fe20003fa6270 */
[----:B------:R-:W-:Y:S01]  /*54d0*/  @!P6 IMAD.IADD R115, R115, 0x1, -R2 ;  /* 0x000000017373e824 */ /* 0x000fe200078e0a02 */
[C---:B------:R-:W-:Y:S01]  /*54e0*/  LOP3.LUT R24, R3.reuse, 0x1c4, RZ, 0xfc, !PT ;  /* 0x000001c403187812 */ /* 0x040fe200078efcff */
[----:B------:R-:W-:Y:S01]  /*54f0*/  IMAD R27, R2, R7, R27 ;  /* 0x00000007021b7224 */ /* 0x000fe200078e021b */
[----:B------:R-:W-:Y:S01]  /*5500*/  LOP3.LUT R7, R3, 0x1b8, RZ, 0xfc, !PT ;  /* 0x000001b803077812 */ /* 0x000fe200078efcff */
[----:B------:R-:W-:Y:S01]  /*5510*/  IMAD.HI.U32 R5, R4, R251, RZ ;  /* 0x000000fb04057227 */ /* 0x000fe200078e00ff */
[----:B------:R-:W-:-:S02]  /*5520*/  ISETP.GE.AND P6, PT, R15, RZ, PT ;  /* 0x000000ff0f00720c */ /* 0x000fc40003fc6270 */
[----:B------:R-:W-:Y:S01]  /*5530*/  IABS R21, R7 ;  /* 0x0000000700157213 */ /* 0x000fe20000000000 */
[----:B------:R-:W-:Y:S01]  /*5540*/  @!P3 IMAD.MOV R117, RZ, RZ, -R117 ;  /* 0x000000ffff75b224 */ /* 0x000fe200078e0a75 */
[C---:B------:R-:W-:Y:S01]  /*5550*/  ISETP.GT.U32.AND P3, PT, R2.reuse, R115, PT ;  /* 0x000000730200720c */ /* 0x040fe20003f64070 */
[----:B------:R-:W-:Y:S01]  /*5560*/  @!P1 IMAD.IADD R111, R111, 0x1, -R2 ;  /* 0x000000016f6f9824 */ /* 0x000fe200078e0a02 */
[----:B------:R-:W-:Y:S01]  /*5570*/  IABS R247, R24 ;  /* 0x0000001800f77213 */ /* 0x000fe20000000000 */
[----:B------:R-:W-:Y:S02]  /*5580*/  IMAD.MOV R5, RZ, RZ, -R5 ;  /* 0x000000ffff057224 */ /* 0x000fe400078e0a05 */
[----:B------:R-:W-:Y:S01]  /*5590*/  @!P2 IMAD.MOV R122, RZ, RZ, -R122 ;  /* 0x000000ffff7aa224 */ /* 0x000fe200078e0a7a */
[C---:B------:R-:W-:Y:S01]  /*55a0*/  ISETP.GT.U32.AND P2, PT, R2.reuse, R27, PT ;  /* 0x0000001b0200720c */ /* 0x040fe20003f44070 */
[C---:B------:R-:W-:Y:S01]  /*55b0*/  IMAD R251, R2.reuse, R5, R251 ;  /* 0x0000000502fb7224 */ /* 0x040fe200078e02fb */
[----:B------:R-:W-:Y:S01]  /*55c0*/  ISETP.GT.U32.AND P1, PT, R2, R111, PT ;  /* 0x0000006f0200720c */ /* 0x000fe20003f24070 */
[----:B------:R-:W-:-:S04]  /*55d0*/  IMAD.HI.U32 R5, R4, R21, RZ ;  /* 0x0000001504057227 */ /* 0x000fc800078e00ff */
[----:B------:R-:W-:Y:S02]  /*55e0*/  IMAD.MOV R5, RZ, RZ, -R5 ;  /* 0x000000ffff057224 */ /* 0x000fe400078e0a05 */
[----:B------:R-:W-:Y:S01]  /*55f0*/  @!P3 IMAD.IADD R115, R115, 0x1, -R2 ;  /* 0x000000017373b824 */ /* 0x000fe200078e0a02 */
[C---:B------:R-:W-:Y:S01]  /*5600*/  ISETP.GT.U32.AND P3, PT, R2.reuse, R251, PT ;  /* 0x000000fb0200720c */ /* 0x040fe20003f64070 */
[----:B------:R-:W-:Y:S02]  /*5610*/  IMAD R21, R2, R5, R21 ;  /* 0x0000000502157224 */ /* 0x000fe400078e0215 */
[----:B------:R-:W-:Y:S01]  /*5620*/  @!P0 IMAD.MOV R6, RZ, RZ, -R6 ;  /* 0x000000ffff068224 */ /* 0x000fe200078e0a06 */
[----:B------:R-:W-:Y:S01]  /*5630*/  ISETP.GE.AND P0, PT, R20, RZ, PT ;  /* 0x000000ff1400720c */ /* 0x000fe20003f06270 */
[--C-:B------:R-:W-:Y:S01]  /*5640*/  @!P2 IMAD.IADD R27, R27, 0x1, -R2.reuse ;  /* 0x000000011b1ba824 */ /* 0x100fe200078e0a02 */
[----:B------:R-:W-:Y:S01]  /*5650*/  LOP3.LUT R20, R3, 0x1bc, RZ, 0xfc, !PT ;  /* 0x000001bc03147812 */ /* 0x000fe200078efcff */
[----:B------:R-:W-:Y:S01]  /*5660*/  @!P1 IMAD.IADD R111, R111, 0x1, -R2 ;  /* 0x000000016f6f9824 */ /* 0x000fe200078e0a02 */
[C---:B------:R-:W-:Y:S01]  /*5670*/  ISETP.GT.U32.AND P1, PT, R2.reuse, R21, PT ;  /* 0x000000150200720c */ /* 0x040fe20003f24070 */
[----:B------:R-:W-:Y:S01]  /*5680*/  @!P4 IMAD.MOV R116, RZ, RZ, -R116 ;  /* 0x000000ffff74c224 */ /* 0x000fe200078e0a74 */
[----:B------:R-:W-:Y:S01]  /*5690*/  ISETP.GT.U32.AND P2, PT, R2, R27, PT ;  /* 0x0000001b0200720c */ /* 0x000fe20003f44070 */
[----:B------:R-:W-:Y:S01]  /*56a0*/  @!P6 IMAD.MOV R111, RZ, RZ, -R111 ;  /* 0x000000ffff6fe224 */ /* 0x000fe200078e0a6f */
[----:B------:R-:W-:Y:S01]  /*56b0*/  IABS R249, R20 ;  /* 0x0000001400f97213 */ /* 0x000fe20000000000 */
[----:B------:R-:W-:Y:S01]  /*56c0*/  @!P3 IMAD.IADD R251, R251, 0x1, -R2 ;  /* 0x00000001fbfbb824 */ /* 0x000fe200078e0a02 */
[----:B------:R-:W-:Y:S01]  /*56d0*/  ISETP.GE.AND P4, PT, R22, RZ, PT ;  /* 0x000000ff1600720c */ /* 0x000fe20003f86270 */
[----:B------:R-:W-:Y:S01]  /*56e0*/  IMAD.HI.U32 R28, R4, R237, RZ ;  /* 0x000000ed041c7227 */ /* 0x000fe200078e00ff */
[----:B------:R-:W-:-:S02]  /*56f0*/  LOP3.LUT R22, R3, 0x1c0, RZ, 0xfc, !PT ;  /* 0x000001c003167812 */ /* 0x000fc400078efcff */
[----:B------:R-:W-:Y:S01]  /*5700*/  ISETP.GE.AND P3, PT, R20, RZ, PT ;  /* 0x000000ff1400720c */ /* 0x000fe20003f66270 */
[----:B------:R-:W-:Y:S01]  /*5710*/  IMAD.HI.U32 R5, R4, R249, RZ ;  /* 0x000000f904057227 */ /* 0x000fe200078e00ff */
[----:B------:R-:W-:Y:S02]  /*5720*/  IABS R15, R22 ;  /* 0x00000016000f7213 */ /* 0x000fe40000000000 */
[----:B------:R-:W-:Y:S01]  /*5730*/  LOP3.LUT R20, R3, 0x1c8, RZ, 0xfc, !PT ;  /* 0x000001c803147812 */ /* 0x000fe200078efcff */
[----:B------:R-:W-:Y:S01]  /*5740*/  @!P0 IMAD.MOV R115, RZ, RZ, -R115 ;  /* 0x000000ffff738224 */ /* 0x000fe200078e0a73 */
[----:B------:R-:W-:Y:S01]  /*5750*/  ISETP.GT.U32.AND P0, PT, R2, R251, PT ;  /* 0x000000fb0200720c */ /* 0x000fe20003f04070 */
[--C-:B------:R-:W-:Y:S01]  /*5760*/  @!P1 IMAD.IADD R21, R21, 0x1, -R2.reuse ;  /* 0x0000000115159824 */ /* 0x100fe200078e0a02 */
[----:B------:R-:W-:Y:S01]  /*5770*/  IABS R241, R20 ;  /* 0x0000001400f17213 */ /* 0x000fe20000000000 */
[----:B------:R-:W-:Y:S01]  /*5780*/  IMAD.MOV R5, RZ, RZ, -R5 ;  /* 0x000000ffff057224 */ /* 0x000fe200078e0a05 */
[----:B------:R-:W-:Y:S01]  /*5790*/  ISETP.GE.AND P6, PT, R22, RZ, PT ;  /* 0x000000ff1600720c */ /* 0x000fe20003fc6270 */
[----:B------:R-:W-:Y:S01]  /*57a0*/  @!P2 IMAD.IADD R27, R27, 0x1, -R2 ;  /* 0x000000011b1ba824 */ /* 0x000fe200078e0a02 */
[----:B------:R-:W-:Y:S01]  /*57b0*/  ISETP.GE.AND P2, PT, R7, RZ, PT ;  /* 0x000000ff0700720c */ /* 0x000fe20003f46270 */
[C---:B------:R-:W-:Y:S01]  /*57c0*/  IMAD R249, R2.reuse, R5, R249 ;  /* 0x0000000502f97224 */ /* 0x040fe200078e02f9 */
[----:B------:R-:W-:Y:S01]  /*57d0*/  ISETP.GT.U32.AND P1, PT, R2, R21, PT ;  /* 0x000000150200720c */ /* 0x000fe20003f24070 */
[----:B------:R-:W-:Y:S01]  /*57e0*/  IMAD.HI.U32 R7, R4, R247, RZ ;  /* 0x000000f704077227 */ /* 0x000fe200078e00ff */
[----:B------:R-:W-:-:S03]  /*57f0*/  LOP3.LUT R22, R3, 0x1d0, RZ, 0xfc, !PT ;  /* 0x000001d003167812 */ /* 0x000fc600078efcff */
[----:B------:R-:W-:Y:S01]  /*5800*/  IMAD.HI.U32 R5, R4, R15, RZ ;  /* 0x0000000f04057227 */ /* 0x000fe200078e00ff */
[----:B------:R-:W-:-:S03]  /*5810*/  IABS R131, R22 ;  /* 0x0000001600837213 */ /* 0x000fc60000000000 */
[----:B------:R-:W-:Y:S02]  /*5820*/  IMAD.MOV R7, RZ, RZ, -R7 ;  /* 0x000000ffff077224 */ /* 0x000fe400078e0a07 */
[----:B------:R-:W-:Y:S02]  /*5830*/  IMAD.MOV R5, RZ, RZ, -R5 ;  /* 0x000000ffff057224 */ /* 0x000fe400078e0a05 */
[--C-:B------:R-:W-:Y:S01]  /*5840*/  @!P0 IMAD.IADD R251, R251, 0x1, -R2.reuse ;  /* 0x00000001fbfb8824 */ /* 0x100fe200078e0a02 */
[----:B------:R-:W-:Y:S01]  /*5850*/  ISETP.GE.AND P0, PT, R24, RZ, PT ;  /* 0x000000ff1800720c */ /* 0x000fe20003f06270 */
[C---:B------:R-:W-:Y:S01]  /*5860*/  IMAD R247, R2.reuse, R7, R247 ;  /* 0x0000000702f77224 */ /* 0x040fe200078e02f7 */
[----:B------:R-:W-:Y:S01]  /*5870*/  LOP3.LUT R7, R3, 0x1cc, RZ, 0xfc, !PT ;  /* 0x000001cc03077812 */ /* 0x000fe200078efcff */
[C---:B------:R-:W-:Y:S02]  /*5880*/  IMAD R15, R2.reuse, R5, R15 ;  /* 0x00000005020f7224 */ /* 0x040fe400078e020f */
[----:B------:R-:W-:Y:S01]  /*5890*/  @!P4 IMAD.MOV R251, RZ, RZ, -R251 ;  /* 0x000000fffffbc224 */ /* 0x000fe200078e0afb */
[C---:B------:R-:W-:Y:S01]  /*58a0*/  ISETP.GT.U32.AND P4, PT, R2.reuse, R247, PT ;  /* 0x000000f70200720c */ /* 0x040fe20003f84070 */
[----:B------:R-:W-:Y:S01]  /*58b0*/  @!P1 IMAD.IADD R21, R21, 0x1, -R2 ;  /* 0x0000000115159824 */ /* 0x000fe200078e0a02 */
[----:B------:R-:W-:Y:S01]  /*58c0*/  ISETP.GT.U32.AND P1, PT, R2, R15, PT ;  /* 0x0000000f0200720c */ /* 0x000fe20003f24070 */
[----:B------:R-:W-:Y:S01]  /*58d0*/  @!P5 IMAD.MOV R27, RZ, RZ, -R27 ;  /* 0x000000ffff1bd224 */ /* 0x000fe200078e0a1b */
[----:B------:R-:W-:Y:S01]  /*58e0*/  IABS R119, R7 ;  /* 0x0000000700777213 */ /* 0x000fe20000000000 */
[----:B------:R-:W-:Y:S01]  /*58f0*/  IMAD.HI.U32 R5, R4, R241, RZ ;  /* 0x000000f104057227 */ /* 0x000fe200078e00ff */
[----:B------:R-:W-:-:S03]  /*5900*/  ISETP.GT.U32.AND P5, PT, R2, R249, PT ;  /* 0x000000f90200720c */ /* 0x000fc60003fa4070 */
[----:B------:R-:W-:Y:S01]  /*5910*/  @!P2 IMAD.MOV R21, RZ, RZ, -R21 ;  /* 0x000000ffff15a224 */ /* 0x000fe200078e0a15 */
[----:B------:R-:W-:Y:S01]  /*5920*/  ISETP.GE.AND P2, PT, R20, RZ, PT ;  /* 0x000000ff1400720c */ /* 0x000fe20003f46270 */
[----:B------:R-:W-:Y:S02]  /*5930*/  IMAD.MOV R20, RZ, RZ, -R5 ;  /* 0x000000ffff147224 */ /* 0x000fe400078e0a05 */
[--C-:B------:R-:W-:Y:S02]  /*5940*/  @!P4 IMAD.IADD R247, R247, 0x1, -R2.reuse ;  /* 0x00000001f7f7c824 */ /* 0x100fe400078e0a02 */
[----:B------:R-:W-:Y:S02]  /*5950*/  @!P1 IMAD.IADD R15, R15, 0x1, -R2 ;  /* 0x000000010f0f9824 */ /* 0x000fe400078e0a02 */
[----:B------:R-:W-:Y:S01]  /*5960*/  IMAD.HI.U32 R5, R4, R119, RZ ;  /* 0x0000007704057227 */ /* 0x000fe200078e00ff */
[C---:B------:R-:W-:Y:S02]  /*5970*/  ISETP.GT.U32.AND P4, PT, R2.reuse, R247, PT ;  /* 0x000000f70200720c */ /* 0x040fe40003f84070 */
[----:B------:R-:W-:Y:S01]  /*5980*/  ISETP.GT.U32.AND P1, PT, R2, R15, PT ;  /* 0x0000000f0200720c */ /* 0x000fe20003f24070 */
[----:B------:R-:W-:-:S02]  /*5990*/  IMAD.MOV R5, RZ, RZ, -R5 ;  /* 0x000000ffff057224 */ /* 0x000fc400078e0a05 */
[----:B------:R-:W-:Y:S02]  /*59a0*/  @!P5 IMAD.IADD R249, R249, 0x1, -R2 ;  /* 0x00000001f9f9d824 */ /* 0x000fe400078e0a02 */
[C---:B------:R-:W-:Y:S02]  /*59b0*/  IMAD R5, R2.reuse, R5, R119 ;  /* 0x0000000502057224 */ /* 0x040fe400078e0277 */
[C---:B------:R-:W-:Y:S01]  /*59c0*/  IMAD R241, R2.reuse, R20, R241 ;  /* 0x0000001402f17224 */ /* 0x040fe200078e02f1 */
[C---:B------:R-:W-:Y:S01]  /*59d0*/  ISETP.GT.U32.AND P5, PT, R2.reuse, R249, PT ;  /* 0x000000f90200720c */ /* 0x040fe20003fa4070 */
[----:B------:R-:W-:Y:S01]  /*59e0*/  IMAD.MOV R28, RZ, RZ, -R28 ;  /* 0x000000ffff1c7224 */ /* 0x000fe200078e0a1c */
[----:B------:R-:W-:Y:S01]  /*59f0*/  LOP3.LUT R20, R3, 0x1d4, RZ, 0xfc, !PT ;  /* 0x000001d403147812 */ /* 0x000fe200078efcff */
[--C-:B------:R-:W-:Y:S01]  /*5a00*/  @!P4 IMAD.IADD R247, R247, 0x1, -R2.reuse ;  /* 0x00000001f7f7c824 */ /* 0x100fe200078e0a02 */
[C---:B------:R-:W-:Y:S01]  /*5a10*/  ISETP.GT.U32.AND P4, PT, R2.reuse, R5, PT ;  /* 0x000000050200720c */ /* 0x040fe20003f84070 */
[--C-:B------:R-:W-:Y:S01]  /*5a20*/  @!P1 IMAD.IADD R15, R15, 0x1, -R2.reuse ;  /* 0x000000010f0f9824 */ /* 0x100fe200078e0a02 */
[----:B------:R-:W-:Y:S01]  /*5a30*/  ISETP.GT.U32.AND P1, PT, R2, R241, PT ;  /* 0x000000f10200720c */ /* 0x000fe20003f24070 */
[----:B------:R-:W-:Y:S01]  /*5a40*/  @!P0 IMAD.MOV R247, RZ, RZ, -R247 ;  /* 0x000000fffff78224 */ /* 0x000fe200078e0af7 */
[----:B------:R-:W-:Y:S01]  /*5a50*/  IABS R239, R20 ;  /* 0x0000001400ef7213 */ /* 0x000fe20000000000 */
[----:B------:R-:W-:Y:S01]  /*5a60*/  @!P6 IMAD.MOV R15, RZ, RZ, -R15 ;  /* 0x000000ffff0fe224 */ /* 0x000fe200078e0a0f */
[----:B------:R-:W-:Y:S01]  /*5a70*/  ISETP.GE.AND P6, PT, R20, RZ, PT ;  /* 0x000000ff1400720c */ /* 0x000fe20003fc6270 */
[----:B------:R-:W-:Y:S01]  /*5a80*/  IMAD R237, R2, R28, R237 ;  /* 0x0000001c02ed7224 */ /* 0x000fe200078e02ed */
[----:B------:R-:W-:Y:S01]  /*5a90*/  LOP3.LUT R28, R3, 0x1ec, RZ, 0xfc, !PT ;  /* 0x000001ec031c7812 */ /* 0x000fe200078efcff */
[----:B------:R-:W-:Y:S01]  /*5aa0*/  @!P5 IMAD.IADD R249, R249, 0x1, -R2 ;  /* 0x00000001f9f9d824 */ /* 0x000fe200078e0a02 */
[----:B------:R-:W-:Y:S01]  /*5ab0*/  ISETP.GE.AND P5, PT, R7, RZ, PT ;  /* 0x000000ff0700720c */ /* 0x000fe20003fa6270 */
[----:B------:R-:W-:Y:S01]  /*5ac0*/  IMAD.HI.U32 R20, R4, R239, RZ ;  /* 0x000000ef04147227 */ /* 0x000fe200078e00ff */
[----:B------:R-:W-:-:S03]  /*5ad0*/  IABS R229, R28 ;  /* 0x0000001c00e57213 */ /* 0x000fc60000000000 */
[--C-:B------:R-:W-:Y:S02]  /*5ae0*/  @!P4 IMAD.IADD R5, R5, 0x1, -R2.reuse ;  /* 0x000000010505c824 */ /* 0x100fe400078e0a02 */
[----:B------:R-:W-:Y:S02]  /*5af0*/  @!P1 IMAD.IADD R241, R241, 0x1, -R2 ;  /* 0x00000001f1f19824 */ /* 0x000fe400078e0a02 */
[----:B------:R-:W-:Y:S01]  /*5b00*/  @!P3 IMAD.MOV R249, RZ, RZ, -R249 ;  /* 0x000000fffff9b224 */ /* 0x000fe200078e0af9 */
[----:B------:R-:W-:Y:S01]  /*5b10*/  ISETP.GT.U32.AND P4, PT, R2, R5, PT ;  /* 0x000000050200720c */ /* 0x000fe20003f84070 */
[----:B------:R-:W-:Y:S01]  /*5b20*/  IMAD.HI.U32 R7, R4, R131, RZ ;  /* 0x0000008304077227 */ /* 0x000fe200078e00ff */
[----:B------:R-:W-:Y:S02]  /*5b30*/  ISETP.GE.AND P3, PT, R22, RZ, PT ;  /* 0x000000ff1600720c */ /* 0x000fe40003f66270 */
[----:B------:R-:W-:Y:S01]  /*5b40*/  ISETP.GT.U32.AND P1, PT, R2, R241, PT ;  /* 0x000000f10200720c */ /* 0x000fe20003f24070 */
[----:B------:R-:W-:Y:S01]  /*5b50*/  IMAD.MOV R24, RZ, RZ, -R20 ;  /* 0x000000ffff187224 */ /* 0x000fe200078e0a14 */
[----:B------:R-:W-:Y:S01]  /*5b60*/  LOP3.LUT R22, R3, 0x1d8, RZ, 0xfc, !PT ;  /* 0x000001d803167812 */ /* 0x000fe200078efcff */
[----:B------:R-:W-:-:S02]  /*5b70*/  IMAD.MOV R7, RZ, RZ, -R7 ;  /* 0x000000ffff077224 */ /* 0x000fc400078e0a07 */
[C---:B------:R-:W-:Y:S01]  /*5b80*/  IMAD R239, R2.reuse, R24, R239 ;  /* 0x0000001802ef7224 */ /* 0x040fe200078e02ef */
[----:B------:R-:W-:Y:S01]  /*5b90*/  IABS R119, R22 ;  /* 0x0000001600777213 */ /* 0x000fe20000000000 */
[C---:B------:R-:W-:Y:S01]  /*5ba0*/  IMAD R7, R2.reuse, R7, R131 ;  /* 0x0000000702077224 */ /* 0x040fe200078e0283 */
[----:B------:R-:W-:Y:S01]  /*5bb0*/  IABS R131, R30 ;  /* 0x0000001e00837213 */ /* 0x000fe20000000000 */
[----:B------:R-:W-:Y:S01]  /*5bc0*/  @!P4 IMAD.IADD R5, R5, 0x1, -R2 ;  /* 0x000000010505c824 */ /* 0x000fe200078e0a02 */
[----:B------:R-:W-:Y:S01]  /*5bd0*/  ISETP.GT.U32.AND P4, PT, R2, R239, PT ;  /* 0x000000ef0200720c */ /* 0x000fe20003f84070 */
[----:B------:R-:W-:Y:S01]  /*5be0*/  IMAD.HI.U32 R20, R4, R119, RZ ;  /* 0x0000007704147227 */ /* 0x000fe200078e00ff */
[----:B------:R-:W-:-:S03]  /*5bf0*/  ISETP.GE.AND P0, PT, R22, RZ, PT ;  /* 0x000000ff1600720c */ /* 0x000fc60003f06270 */
[----:B------:R-:W-:Y:S01]  /*5c00*/  @!P1 IMAD.IADD R241, R241, 0x1, -R2 ;  /* 0x00000001f1f19824 */ /* 0x000fe200078e0a02 */
[C---:B------:R-:W-:Y:S01]  /*5c10*/  ISETP.GT.U32.AND P1, PT, R2.reuse, R7, PT ;  /* 0x000000070200720c */ /* 0x040fe20003f24070 */
[----:B------:R-:W-:Y:S02]  /*5c20*/  IMAD.MOV R20, RZ, RZ, -R20 ;  /* 0x000000ffff147224 */ /* 0x000fe400078e0a14 */
[----:B------:R-:W-:Y:S02]  /*5c30*/  @!P5 IMAD.MOV R5, RZ, RZ, -R5 ;  /* 0x000000ffff05d224 */ /* 0x000fe400078e0a05 */
[----:B------:R-:W-:Y:S02]  /*5c40*/  IMAD R119, R2, R20, R119 ;  /* 0x0000001402777224 */ /* 0x000fe400078e0277 */
[----:B------:R-:W-:-:S03]  /*5c50*/  IMAD.HI.U32 R24, R4, R147, RZ ;  /* 0x0000009304187227 */ /* 0x000fc600078e00ff */
[----:B------:R-:W-:Y:S01]  /*5c60*/  ISETP.GT.U32.AND P5, PT, R2, R119, PT ;  /* 0x000000770200720c */ /* 0x000fe20003fa4070 */
        /* <DEDUP_REMOVED lines=8> */
[----:B------:R-:W-:Y:S01]  /*5cf0*/  IMAD.HI.U32 R22, R4, R131, RZ ;  /* 0x0000008304167227 */ /* 0x000fe200078e00ff */
[----:B------:R-:W-:-:S02]  /*5d00*/  ISETP.GT.U32.AND P4, PT, R2, R7, PT ;  /* 0x000000070200720c */ /* 0x000fc40003f84070 */
[----:B------:R-:W-:Y:S01]  /*5d10*/  IABS R245, R24 ;  /* 0x0000001800f57213 */ /* 0x000fe20000000000 */
[----:B------:R-:W-:Y:S01]  /*5d20*/  @!P5 IMAD.IADD R119, R119, 0x1, -R2 ;  /* 0x000000017777d824 */ /* 0x000fe200078e0a02 */
[----:B------:R-:W-:Y:S01]  /*5d30*/  ISETP.GT.U32.AND P5, PT, R2, R237, PT ;  /* 0x000000ed0200720c */ /* 0x000fe20003fa4070 */
[----:B------:R-:W-:Y:S01]  /*5d40*/  IMAD.MOV R22, RZ, RZ, -R22 ;  /* 0x000000ffff167224 */ /* 0x000fe200078e0a16 */
[----:B------:R-:W-:Y:S01]  /*5d50*/  LOP3.LUT R30, R3, 0x1f0, RZ, 0xfc, !PT ;  /* 0x000001f0031e7812 */ /* 0x000fe200078efcff */
[----:B------:R-:W-:-:S03]  /*5d60*/  IMAD.HI.U32 R20, R4, R245, RZ ;  /* 0x000000f504147227 */ /* 0x000fc600078e00ff */
[----:B------:R-:W-:Y:S01]  /*5d70*/  IABS R235, R30 ;  /* 0x0000001e00eb7213 */ /* 0x000fe20000000000 */
[C---:B------:R-:W-:Y:S02]  /*5d80*/  IMAD R131, R2.reuse, R22, R131 ;  /* 0x0000001602837224 */ /* 0x040fe400078e0283 */
[----:B------:R-:W-:Y:S01]  /*5d90*/  @!P2 IMAD.IADD R239, R239, 0x1, -R2 ;  /* 0x00000001efefa824 */ /* 0x000fe200078e0a02 */
[C---:B------:R-:W-:Y:S01]  /*5da0*/  ISETP.GT.U32.AND P2, PT, R2.reuse, R147, PT ;  /* 0x000000930200720c */ /* 0x040fe20003f44070 */
[----:B------:R-:W-:Y:S02]  /*5db0*/  IMAD.MOV R22, RZ, RZ, -R20 ;  /* 0x000000ffff167224 */ /* 0x000fe400078e0a14 */
[----:B------:R-:W-:Y:S01]  /*5dc0*/  @!P4 IMAD.IADD R7, R7, 0x1, -R2 ;  /* 0x000000010707c824 */ /* 0x000fe200078e0a02 */
[----:B------:R-:W-:Y:S01]  /*5dd0*/  ISETP.GT.U32.AND P4, PT, R2, R131, PT ;  /* 0x000000830200720c */ /* 0x000fe20003f84070 */
[----:B------:R-:W-:-:S04]  /*5de0*/  IMAD.HI.U32 R20, R4, R229, RZ ;  /* 0x000000e504147227 */ /* 0x000fc800078e00ff */
[----:B------:R-:W-:Y:S02]  /*5df0*/  IMAD.MOV R20, RZ, RZ, -R20 ;  /* 0x000000ffff147224 */ /* 0x000fe400078e0a14 */
[----:B------:R-:W-:Y:S02]  /*5e00*/  @!P5 IMAD.IADD R237, R237, 0x1, -R2 ;  /* 0x00000001ededd824 */ /* 0x000fe400078e0a02 */
[C---:B------:R-:W-:Y:S01]  /*5e10*/  IMAD R229, R2.reuse, R20, R229 ;  /* 0x0000001402e57224 */ /* 0x040fe200078e02e5 */
[----:B------:R-:W-:Y:S01]  /*5e20*/  LOP3.LUT R20, R3, 0x1f8, RZ, 0xfc, !PT ;  /* 0x000001f803147812 */ /* 0x000fe200078efcff */
[----:B------:R-:W-:Y:S01]  /*5e30*/  @!P3 IMAD.MOV R7, RZ, RZ, -R7 ;  /* 0x000000ffff07b224 */ /* 0x000fe200078e0a07 */
[----:B------:R-:W-:Y:S01]  /*5e40*/  ISETP.GT.U32.AND P3, PT, R2, R237, PT ;  /* 0x000000ed0200720c */ /* 0x000fe20003f64070 */
[----:B------:R-:W-:Y:S01]  /*5e50*/  IMAD.HI.U32 R3, R4, R243, RZ ;  /* 0x000000f304037227 */ /* 0x000fe200078e00ff */
[----:B------:R-:W-:-:S03]  /*5e60*/  IABS R233, R20 ;  /* 0x0000001400e97213 */ /* 0x000fc60000000000 */
[--C-:B------:R-:W-:Y:S02]  /*5e70*/  @!P2 IMAD.IADD R147, R147, 0x1, -R2.reuse ;  /* 0x000000019393a824 */ /* 0x100fe400078e0a02 */
[----:B------:R-:W-:Y:S01]  /*5e80*/  @!P4 IMAD.IADD R131, R131, 0x1, -R2 ;  /* 0x000000018383c824 */ /* 0x000fe200078e0a02 */
[C---:B------:R-:W-:Y:S01]  /*5e90*/  ISETP.GT.U32.AND P4, PT, R2.reuse, R119, PT ;  /* 0x000000770200720c */ /* 0x040fe20003f84070 */
[----:B------:R-:W-:Y:S01]  /*5ea0*/  IMAD.MOV R3, RZ, RZ, -R3 ;  /* 0x000000ffff037224 */ /* 0x000fe200078e0a03 */
[C---:B------:R-:W-:Y:S01]  /*5eb0*/  ISETP.GT.U32.AND P5, PT, R2.reuse, R147, PT ;  /* 0x000000930200720c */ /* 0x040fe20003fa4070 */
[C---:B------:R-:W-:Y:S01]  /*5ec0*/  IMAD R245, R2.reuse, R22, R245 ;  /* 0x0000001602f57224 */ /* 0x040fe200078e02f5 */
[----:B------:R-:W-:Y:S01]  /*5ed0*/  ISETP.GT.U32.AND P2, PT, R2, R131, PT ;  /* 0x000000830200720c */ /* 0x000fe20003f44070 */
[----:B------:R-:W-:-:S04]  /*5ee0*/  IMAD.HI.U32 R22, R4, R235, RZ ;  /* 0x000000eb04167227 */ /* 0x000fc800078e00ff */
[C---:B------:R-:W-:Y:S02]  /*5ef0*/  IMAD R243, R2.reuse, R3, R243 ;  /* 0x0000000302f37224 */ /* 0x040fe400078e02f3 */
[----:B------:R-:W-:Y:S02]  /*5f00*/  IMAD.MOV R22, RZ, RZ, -R22 ;  /* 0x000000ffff167224 */ /* 0x000fe400078e0a16 */
[----:B------:R-:W-:Y:S01]  /*5f10*/  @!P3 IMAD.IADD R237, R237, 0x1, -R2 ;  /* 0x00000001ededb824 */ /* 0x000fe200078e0a02 */
[----:B------:R-:W-:Y:S01]  /*5f20*/  ISETP.GT.U32.AND P3, PT, R2, R243, PT ;  /* 0x000000f30200720c */ /* 0x000fe20003f64070 */
[----:B------:R-:W-:-:S04]  /*5f30*/  IMAD.HI.U32 R4, R4, R233, RZ ;  /* 0x000000e904047227 */ /* 0x000fc800078e00ff */
[C---:B------:R-:W-:Y:S02]  /*5f40*/  IMAD R235, R2.reuse, R22, R235 ;  /* 0x0000001602eb7224 */ /* 0x040fe400078e02eb */
[----:B------:R-:W-:Y:S01]  /*5f50*/  @!P4 IMAD.IADD R119, R119, 0x1, -R2 ;  /* 0x000000017777c824 */ /* 0x000fe200078e0a02 */
[C---:B------:R-:W-:Y:S01]  /*5f60*/  ISETP.GT.U32.AND P4, PT, R2.reuse, R245, PT ;  /* 0x000000f50200720c */ /* 0x040fe20003f84070 */
[----:B------:R-:W-:Y:S02]  /*5f70*/  IMAD.MOV R4, RZ, RZ, -R4 ;  /* 0x000000ffff047224 */ /* 0x000fe400078e0a04 */
[--C-:B------:R-:W-:Y:S01]  /*5f80*/  @!P5 IMAD.IADD R147, R147, 0x1, -R2.reuse ;  /* 0x000000019393d824 */ /* 0x100fe200078e0a02 */
[C---:B------:R-:W-:Y:S01]  /*5f90*/  ISETP.GT.U32.AND P5, PT, R2.reuse, R235, PT ;  /* 0x000000eb0200720c */ /* 0x040fe20003fa4070 */
[----:B------:R-:W-:Y:S01]  /*5fa0*/  @!P2 IMAD.IADD R131, R131, 0x1, -R2 ;  /* 0x000000018383a824 */ /* 0x000fe200078e0a02 */
[C---:B------:R-:W-:Y:S01]  /*5fb0*/  ISETP.GT.U32.AND P2, PT, R2.reuse, R229, PT ;  /* 0x000000e50200720c */ /* 0x040fe20003f44070 */
[----:B------:R-:W-:-:S02]  /*5fc0*/  IMAD R233, R2, R4, R233 ;  /* 0x0000000402e97224 */ /* 0x000fc400078e02e9 */
[--C-:B------:R-:W-:Y:S02]  /*5fd0*/  @!P3 IMAD.IADD R243, R243, 0x1, -R2.reuse ;  /* 0x00000001f3f3b824 */ /* 0x100fe400078e0a02 */
[----:B------:R-:W-:Y:S01]  /*5fe0*/  IMAD.U32 R3, RZ, RZ, UR5 ;  /* 0x00000005ff037e24 */ /* 0x000fe2000f8e00ff */
[----:B------:R-:W-:Y:S01]  /*5ff0*/  ISETP.GT.U32.AND P3, PT, R2, R233, PT ;  /* 0x000000e90200720c */ /* 0x000fe20003f64070 */
[--C-:B------:R-:W-:Y:S01]  /*6000*/  @!P4 IMAD.IADD R245, R245, 0x1, -R2.reuse ;  /* 0x00000001f5f5c824 */ /* 0x100fe200078e0a02 */
[----:B------:R-:W-:Y:S01]  /*6010*/  ISETP.GE.AND P4, PT, R32, RZ, PT ;  /* 0x000000ff2000720c */ /* 0x000fe20003f86270 */
[----:B------:R-:W-:Y:S01]  /*6020*/  @!P6 IMAD.MOV R239, RZ, RZ, -R239 ;  /* 0x000000ffffefe224 */ /* 0x000fe200078e0aef */
[----:B------:R-:W-:Y:S01]  /*6030*/  ULDC UR5, c[0x0][0x240] ;  /* 0x0000900000057ab9 */ /* 0x000fe20000000800 */
[--C-:B------:R-:W-:Y:S01]  /*6040*/  @!P5 IMAD.IADD R235, R235, 0x1, -R2.reuse ;  /* 0x00000001ebebd824 */ /* 0x100fe200078e0a02 */
[----:B------:R-:W-:Y:S01]  /*6050*/  ISETP.GE.AND P5, PT, R38, UR8, PT ;  /* 0x0000000826007c0c */ /* 0x000fe2000bfa6270 */
[--C-:B------:R-:W-:Y:S01]  /*6060*/  @!P2 IMAD.IADD R229, R229, 0x1, -R2.reuse ;  /* 0x00000001e5e5a824 */ /* 0x100fe200078e0a02 */
[----:B------:R-:W-:Y:S01]  /*6070*/  ISETP.GE.AND P2, PT, R34, RZ, PT ;  /* 0x000000ff2200720c */ /* 0x000fe20003f46270 */
[----:B------:R-:W-:Y:S01]  /*6080*/  @!P1 IMAD.MOV R131, RZ, RZ, -R131 ;  /* 0x000000ffff839224 */ /* 0x000fe200078e0a83 */
[----:B------:R-:W-:Y:S01]  /*6090*/  SEL R3, R3, RZ, !P5 ;  /* 0x000000ff03037207 */ /* 0x000fe20006800000 */
[----:B------:R-:W-:Y:S01]  /*60a0*/  @!P0 IMAD.MOV R119, RZ, RZ, -R119 ;  /* 0x000000ffff778224 */ /* 0x000fe200078e0a77 */
[C---:B------:R-:W-:Y:S01]  /*60b0*/  ISETP.GT.U32.AND P5, PT, R2.reuse, R245, PT ;  /* 0x000000f50200720c */ /* 0x040fe20003fa4070 */
[----:B------:R-:W-:Y:S01]  /*60c0*/  @!P3 IMAD.IADD R233, R233, 0x1, -R2 ;  /* 0x00000001e9e9b824 */ /* 0x000fe200078e0a02 */
[C---:B------:R-:W-:Y:S01]  /*60d0*/  ISETP.GT.U32.AND P6, PT, R2.reuse, R229, PT ;  /* 0x000000e50200720c */ /* 0x040fe20003fc4070 */
[----:B------:R-:W-:Y:S01]  /*60e0*/  @!P4 IMAD.MOV R147, RZ, RZ, -R147 ;  /* 0x000000ffff93c224 */ /* 0x000fe200078e0a93 */
[----:B------:R-:W-:-:S02]  /*60f0*/  ISETP.GT.U32.AND P1, PT, R2, R235, PT ;  /* 0x000000eb0200720c */ /* 0x000fc40003f24070 */
[C---:B------:R-:W-:Y:S02]  /*6100*/  ISETP.GT.U32.AND P3, PT, R2.reuse, R243, PT ;  /* 0x000000f30200720c */ /* 0x040fe40003f64070 */
[----:B------:R-:W-:Y:S01]  /*6110*/  ISETP.GT.U32.AND P4, PT, R2, R233, PT ;  /* 0x000000e90200720c */ /* 0x000fe20003f84070 */
[----:B------:R-:W-:Y:S01]  /*6120*/  @!P2 IMAD.MOV R237, RZ, RZ, -R237 ;  /* 0x000000ffffeda224 */ /* 0x000fe200078e0aed */
[----:B------:R-:W-:Y:S02]  /*6130*/  ISETP.GE.AND P2, PT, R24, RZ, PT ;  /* 0x000000ff1800720c */ /* 0x000fe40003f46270 */
[----:B------:R-:W-:Y:S01]  /*6140*/  ISETP.NE.U32.AND P0, PT, R3, RZ, PT ;  /* 0x000000ff0300720c */ /* 0x000fe20003f05070 */
[--C-:B------:R-:W-:Y:S01]  /*6150*/  @!P5 IMAD.IADD R245, R245, 0x1, -R2.reuse ;  /* 0x00000001f5f5d824 */ /* 0x100fe200078e0a02 */
[----:B------:R-:W-:Y:S01]  /*6160*/  ISETP.GE.AND P5, PT, R28, RZ, PT ;  /* 0x000000ff1c00720c */ /* 0x000fe20003fa6270 */
[--C-:B------:R-:W-:Y:S01]  /*6170*/  @!P6 IMAD.IADD R229, R229, 0x1, -R2.reuse ;  /* 0x00000001e5e5e824 */ /* 0x100fe200078e0a02 */
[----:B------:R-:W-:Y:S01]  /*6180*/  ISETP.GE.AND P6, PT, R30, RZ, PT ;  /* 0x000000ff1e00720c */ /* 0x000fe20003fc6270 */
[--C-:B------:R-:W-:Y:S01]  /*6190*/  @!P1 IMAD.IADD R235, R235, 0x1, -R2.reuse ;  /* 0x00000001ebeb9824 */ /* 0x100fe200078e0a02 */
[----:B------:R-:W-:Y:S01]  /*61a0*/  ISETP.GE.AND P1, PT, R36, RZ, PT ;  /* 0x000000ff2400720c */ /* 0x000fe20003f26270 */
[--C-:B------:R-:W-:Y:S01]  /*61b0*/  @!P3 IMAD.IADD R243, R243, 0x1, -R2.reuse ;  /* 0x00000001f3f3b824 */ /* 0x100fe200078e0a02 */
[----:B------:R-:W-:Y:S01]  /*61c0*/  ISETP.GE.AND P3, PT, R20, RZ, PT ;  /* 0x000000ff1400720c */ /* 0x000fe20003f66270 */
[----:B------:R-:W-:Y:S01]  /*61d0*/  @!P4 IMAD.IADD R233, R233, 0x1, -R2 ;  /* 0x00000001e9e9c824 */ /* 0x000fe200078e0a02 */
[----:B------:R-:W-:Y:S01]  /*61e0*/  ISETP.NE.AND P4, PT, R42, RZ, PT ;  /* 0x000000ff2a00720c */ /* 0x000fe20003f85270 */
[----:B------:R-:W3:Y:S01]  /*61f0*/  LDC.64 R2, c[0x0][0x238] ;  /* 0x00008e00ff027b82 */ /* 0x000ee20000000a00 */
[----:B------:R-:W-:Y:S01]  /*6200*/  @!P2 IMAD.MOV R245, RZ, RZ, -R245 ;  /* 0x000000fffff5a224 */ /* 0x000fe200078e0af5 */
[----:B------:R-:W-:-:S02]  /*6210*/  ISETP.GE.AND P2, PT, R11, RZ, PT ;  /* 0x000000ff0b00720c */ /* 0x000fc40003f46270 */
[----:B------:R-:W-:Y:S01]  /*6220*/  @!P5 IMAD.MOV R229, RZ, RZ, -R229 ;  /* 0x000000ffffe5d224 */ /* 0x000fe200078e0ae5 */
[C---:B------:R-:W-:Y:S01]  /*6230*/  SEL R112, R242.reuse, R19, !P4 ;  /* 0x00000013f2707207 */ /* 0x040fe20006000000 */
[----:B------:R-:W-:Y:S01]  /*6240*/  @!P6 IMAD.MOV R235, RZ, RZ, -R235 ;  /* 0x000000ffffebe224 */ /* 0x000fe200078e0aeb */
[C---:B------:R-:W-:Y:S01]  /*6250*/  SEL R19, R242.reuse, R113, !P4 ;  /* 0x00000071f2137207 */ /* 0x040fe20006000000 */
[----:B------:R-:W-:Y:S01]  /*6260*/  @!P1 IMAD.MOV R243, RZ, RZ, -R243 ;  /* 0x000000fffff39224 */ /* 0x000fe200078e0af3 */
[C---:B------:R-:W-:Y:S01]  /*6270*/  SEL R113, R242.reuse, R6, !P4 ;  /* 0x00000006f2717207 */ /* 0x040fe20006000000 */
[----:B------:R-:W-:Y:S01]  /*6280*/  @!P3 IMAD.MOV R233, RZ, RZ, -R233 ;  /* 0x000000ffffe9b224 */ /* 0x000fe200078e0ae9 */
[----:B------:R-:W-:Y:S01]  /*6290*/  SEL R231, R242, R231, !P4 ;  /* 0x000000e7f2e77207 */ /* 0x000fe20006000000 */
[----:B------:R-:W-:Y:S01]  /*62a0*/  IMAD R112, R112, UR5, RZ ;  /* 0x0000000570707c24 */ /* 0x000fe2000f8e02ff */
[C---:B------:R-:W-:Y:S01]  /*62b0*/  SEL R37, R242.reuse, R37, !P4 ;  /* 0x00000025f2257207 */ /* 0x040fe20006000000 */
[----:B------:R-:W-:Y:S01]  /*62c0*/  IMAD R19, R19, UR5, RZ ;  /* 0x0000000513137c24 */ /* 0x000fe2000f8e02ff */
[C---:B------:R-:W-:Y:S01]  /*62d0*/  SEL R227, R242.reuse, R227, !P4 ;  /* 0x000000e3f2e37207 */ /* 0x040fe20006000000 */
[----:B------:R-:W-:Y:S01]  /*62e0*/  @!P2 IMAD.MOV R18, RZ, RZ, -R18 ;  /* 0x000000ffff12a224 */ /* 0x000fe200078e0a12 */
[C---:B------:R-:W-:Y:S01]  /*62f0*/  SEL R225, R242.reuse, R225, !P4 ;  /* 0x000000e1f2e17207 */ /* 0x040fe20006000000 */
[----:B------:R-:W-:Y:S01]  /*6300*/  IMAD R231, R231, UR5, RZ ;  /* 0x00000005e7e77c24 */ /* 0x000fe2000f8e02ff */
[C---:B------:R-:W-:Y:S01]  /*6310*/  SEL R223, R242.reuse, R223, !P4 ;  /* 0x000000dff2df7207 */ /* 0x040fe20006000000 */
[----:B------:R-:W-:Y:S01]  /*6320*/  IMAD R37, R37, UR5, RZ ;  /* 0x0000000525257c24 */ /* 0x000fe2000f8e02ff */
[C---:B------:R-:W-:Y:S01]  /*6330*/  SEL R221, R242.reuse, R221, !P4 ;  /* 0x000000ddf2dd7207 */ /* 0x040fe20006000000 */
[----:B------:R-:W-:Y:S01]  /*6340*/  IMAD R227, R227, UR5, RZ ;  /* 0x00000005e3e37c24 */ /* 0x000fe2000f8e02ff */
[----:B------:R-:W-:Y:S01]  /*6350*/  SEL R219, R242, R219, !P4 ;  /* 0x000000dbf2db7207 */ /* 0x000fe20006000000 */
[----:B---3--:R-:W-:Y:S01]  /*6360*/  IMAD R22, R38, R3, RZ ;  /* 0x0000000326167224 */ /* 0x008fe200078e02ff */
[C---:B------:R-:W-:Y:S01]  /*6370*/  SEL R217, R242.reuse, R217, !P4 ;  /* 0x000000d9f2d97207 */ /* 0x040fe20006000000 */
[----:B------:R-:W-:Y:S01]  /*6380*/  IMAD R225, R225, UR5, RZ ;  /* 0x00000005e1e17c24 */ /* 0x000fe2000f8e02ff */
        /* <DEDUP_REMOVED lines=186> */
[----:B------:R-:W-:Y:S01]  /*6f30*/  SEL R122, R242, R122, !P4 ;  /* 0x0000007af27a7207 */ /* 0x000fe20006000000 */
[----:B------:R-:W-:Y:S01]  /*6f40*/  IMAD R124, R124, UR5, RZ ;  /* 0x000000057c7c7c24 */ /* 0x000fe2000f8e02ff */
[C---:B------:R-:W-:Y:S01]  /*6f50*/  SEL R117, R242.reuse, R117, !P4 ;  /* 0x00000075f2757207 */ /* 0x040fe20006000000 */
[----:B------:R-:W-:Y:S01]  /*6f60*/  IMAD R123, R123, UR5, RZ ;  /* 0x000000057b7b7c24 */ /* 0x000fe2000f8e02ff */
[----:B------:R-:W-:Y:S01]  /*6f70*/  SEL R116, R242, R116, !P4 ;  /* 0x00000074f2747207 */ /* 0x000fe20006000000 */
[----:B------:R-:W-:Y:S01]  /*6f80*/  IMAD R114, R114, UR5, RZ ;  /* 0x0000000572727c24 */ /* 0x000fe2000f8e02ff */
[----:B------:R-:W-:Y:S01]  /*6f90*/  SEL R115, R242, R115, !P4 ;  /* 0x00000073f2737207 */ /* 0x000fe20006000000 */
        /* <DEDUP_REMOVED lines=28> */
[----:B------:R-:W3:Y:S01]  /*7160*/  S2UR UR8, SR_CgaCtaId ;  /* 0x00000000000879c3 */ /* 0x000ee20000008800 */
        /* <DEDUP_REMOVED lines=10> */
[----:B------:R-:W-:Y:S01]  /*7210*/  SEL R242, R242, R233, !P4 ;  /* 0x000000e9f2f27207 */ /* 0x000fe20006000000 */
[----:B------:R-:W-:Y:S01]  /*7220*/  IMAD R147, R147, UR5, RZ ;  /* 0x0000000593937c24 */ /* 0x000fe2000f8e02ff */
[----:B------:R-:W-:Y:S01]  /*7230*/  ISETP.GE.AND P3, PT, R12, RZ, PT ;  /* 0x000000ff0c00720c */ /* 0x000fe20003f66270 */
[----:B------:R-:W-:Y:S01]  /*7240*/  IMAD R245, R245, UR5, RZ ;  /* 0x00000005f5f57c24 */ /* 0x000fe2000f8e02ff */
[----:B------:R-:W-:Y:S01]  /*7250*/  ISETP.GE.AND P4, PT, R13, RZ, PT ;  /* 0x000000ff0d00720c */ /* 0x000fe20003f86270 */
[----:B------:R-:W-:Y:S01]  /*7260*/  IMAD R246, R246, UR5, RZ ;  /* 0x00000005f6f67c24 */ /* 0x000fe2000f8e02ff */
[----:B------:R-:W-:Y:S01]  /*7270*/  ISETP.GE.AND P5, PT, R14, RZ, PT ;  /* 0x000000ff0e00720c */ /* 0x000fe20003fa6270 */
[----:B------:R-:W-:Y:S01]  /*7280*/  IMAD R229, R229, UR5, RZ ;  /* 0x00000005e5e57c24 */ /* 0x000fe2000f8e02ff */
[----:B------:R-:W-:Y:S01]  /*7290*/  ISETP.NE.AND P1, PT, R40, RZ, PT ;  /* 0x000000ff2800720c */ /* 0x000fe20003f25270 */
[----:B------:R-:W-:Y:S01]  /*72a0*/  IMAD R244, R244, UR5, RZ ;  /* 0x00000005f4f47c24 */ /* 0x000fe2000f8e02ff */
[----:B------:R-:W-:Y:S01]  /*72b0*/  LOP3.LUT R233, RZ, R40, RZ, 0x33, !PT ;  /* 0x00000028ffe97212 */ /* 0x000fe200078e33ff */
[----:B------:R-:W-:Y:S01]  /*72c0*/  IMAD R243, R243, UR5, RZ ;  /* 0x00000005f3f37c24 */ /* 0x000fe2000f8e02ff */
[----:B------:R-:W-:Y:S01]  /*72d0*/  LEA R130, P2, R22, UR16, 0x2 ;  /* 0x0000001016827c11 */ /* 0x000fe2000f8410ff */
[----:B------:R-:W-:Y:S01]  /*72e0*/  IMAD R242, R242, UR5, RZ ;  /* 0x00000005f2f27c24 */ /* 0x000fe2000f8e02ff */
[----:B------:R-:W-:Y:S01]  /*72f0*/  SEL R241, R233, R18, !P1 ;  /* 0x00000012e9f17207 */ /* 0x000fe20004800000 */
[----:B------:R-:W-:Y:S01]  /*7300*/  @!P3 IMAD.MOV R16, RZ, RZ, -R16 ;  /* 0x000000ffff10b224 */ /* 0x000fe200078e0a10 */
[-C--:B------:R-:W-:Y:S01]  /*7310*/  LEA R236, P3, R223, R130.reuse, 0x2 ;  /* 0x00000082dfec7211 */ /* 0x080fe200078610ff */
[----:B------:R-:W-:Y:S01]  /*7320*/  @!P4 IMAD.MOV R8, RZ, RZ, -R8 ;  /* 0x000000ffff08c224 */ /* 0x000fe200078e0a08 */
[----:B------:R-:W-:Y:S01]  /*7330*/  LEA R234, P4, R221, R130, 0x2 ;  /* 0x00000082ddea7211 */ /* 0x000fe200078810ff */
[----:B------:R-:W-:Y:S01]  /*7340*/  @!P5 IMAD.MOV R0, RZ, RZ, -R0 ;  /* 0x000000ffff00d224 */ /* 0x000fe200078e0a00 */
[C---:B------:R-:W-:Y:S01]  /*7350*/  SEL R240, R233.reuse, R16, !P1 ;  /* 0x00000010e9f07207 */ /* 0x040fe20004800000 */
[----:B------:R-:W-:Y:S01]  /*7360*/  UISETP.GE.U32.AND UP0, UPT, UR9, 0x7fffffe0, UPT ;  /* 0x7fffffe00900788c */ /* 0x000fe2000bf06070 */
[C---:B------:R-:W-:Y:S01]  /*7370*/  SEL R239, R233.reuse, R8, !P1 ;  /* 0x00000008e9ef7207 */ /* 0x040fe20004800000 */
[----:B---3--:R-:W-:Y:S01]  /*7380*/  ULEA UR45, UR8, UR45, 0x18 ;  /* 0x0000002d082d7291 */ /* 0x008fe2000f8ec03f */
[----:B------:R-:W-:Y:S01]  /*7390*/  SEL R238, R233, R0, !P1 ;  /* 0x00000000e9ee7207 */ /* 0x000fe20004800000 */
[----:B------:R-:W-:Y:S01]  /*73a0*/  UISETP.GE.U32.AND UP1, UPT, UR10, 0x7fffffdf, UPT ;  /* 0x7fffffdf0a00788c */ /* 0x000fe2000bf26070 */
[----:B------:R-:W-:Y:S01]  /*73b0*/  LEA.HI.X.SX32 R0, R22, UR17, 0x2, P2 ;  /* 0x0000001116007c11 */ /* 0x000fe200090f16ff */
[----:B------:R-:W-:Y:S01]  /*73c0*/  UIADD3 UR16, UR6, -0x8, URZ ;  /* 0xfffffff806107890 */ /* 0x000fe2000fffe03f */
[-C--:B-1----:R-:W-:Y:S01]  /*73d0*/  LEA R10, P1, R231, R130.reuse, 0x2 ;  /* 0x00000082e70a7211 */ /* 0x082fe200078210ff */
[----:B------:R-:W-:Y:S01]  /*73e0*/  UIADD3 UR17, UR6, -0x9, URZ ;  /* 0xfffffff706117890 */ /* 0x000fe2000fffe03f */
[----:B------:R-:W-:Y:S01]  /*73f0*/  LEA R36, P5, R37, R130, 0x2 ;  /* 0x0000008225247211 */ /* 0x000fe200078a10ff */
[----:B------:R-:W-:Y:S01]  /*7400*/  UIADD3 UR18, UR6, -0xa, URZ ;  /* 0xfffffff606127890 */ /* 0x000fe2000fffe03f */
[-C--:B------:R-:W-:Y:S01]  /*7410*/  LEA.HI.X.SX32 R11, R231, R0.reuse, 0x2, P1 ;  /* 0x00000000e70b7211 */ /* 0x080fe200008f16ff */
[----:B------:R-:W-:Y:S01]  /*7420*/  UIADD3 UR19, UR6, -0xb, URZ ;  /* 0xfffffff506137890 */ /* 0x000fe2000fffe03f */
[----:B------:R-:W-:Y:S01]  /*7430*/  LEA.HI.X.SX32 R37, R37, R0, 0x2, P5 ;  /* 0x0000000025257211 */ /* 0x000fe200028f16ff */
[----:B------:R-:W-:Y:S01]  /*7440*/  UIADD3 UR20, UR6, -0xc, URZ ;  /* 0xfffffff406147890 */ /* 0x000fe2000fffe03f */
[-C--:B------:R-:W-:Y:S01]  /*7450*/  LEA R248, P2, R225, R130.reuse, 0x2 ;  /* 0x00000082e1f87211 */ /* 0x080fe200078410ff */
[----:B------:R1:W-:Y:S01]  /*7460*/  STL.64 [R1+0x70], R10 ;  /* 0x0000700a01007387 */ /* 0x0003e20000100a00 */
[----:B--2---:R-:W-:Y:S01]  /*7470*/  LEA R12, P5, R219, R130, 0x2 ;  /* 0x00000082db0c7211 */ /* 0x004fe200078a10ff */
[----:B------:R-:W2:Y:S01]  /*7480*/  LDC R247, c[0x0][0x230] ;  /* 0x00008c00fff77b82 */ /* 0x000ea20000000800 */
[----:B------:R-:W-:Y:S01]  /*7490*/  LEA.HI.X.SX32 R249, R225, R0, 0x2, P2 ;  /* 0x00000000e1f97211 */ /* 0x000fe200010f16ff */
[----:B------:R3:W-:Y:S01]  /*74a0*/  STL.64 [R1+0x2940], R36 ;  /* 0x0029402401007387 */ /* 0x0007e20000100a00 */
[----:B------:R-:W-:-:S02]  /*74b0*/  LEA R232, P6, R217, R130, 0x2 ;  /* 0x00000082d9e87211 */ /* 0x000fc400078c10ff */
[-C--:B------:R-:W-:Y:S02]  /*74c0*/  LEA.HI.X.SX32 R237, R223, R0.reuse, 0x2, P3 ;  /* 0x00000000dfed7211 */ /* 0x080fe400018f16ff */
[----:B------:R-:W-:Y:S01]  /*74d0*/  LEA.HI.X.SX32 R13, R219, R0, 0x2, P5 ;  /* 0x00000000db0d7211 */ /* 0x000fe200028f16ff */
[----:B------:R-:W4:Y:S01]  /*74e0*/  LDC R251, c[0x0][0x230] ;  /* 0x00008c00fffb7b82 */ /* 0x000f220000000800 */
[-C--:B------:R-:W-:Y:S02]  /*74f0*/  LEA R226, P2, R213, R130.reuse, 0x2 ;  /* 0x00000082d5e27211 */ /* 0x080fe400078410ff */
[----:B-1----:R-:W-:Y:S02]  /*7500*/  LEA R10, P1, R227, R130, 0x2 ;  /* 0x00000082e30a7211 */ /* 0x002fe400078210ff */
[-C--:B------:R-:W-:Y:S02]  /*7510*/  LEA.HI.X.SX32 R235, R221, R0.reuse, 0x2, P4 ;  /* 0x00000000ddeb7211 */ /* 0x080fe400020f16ff */
[----:B------:R-:W-:-:S02]  /*7520*/  LEA.HI.X.SX32 R11, R227, R0, 0x2, P1 ;  /* 0x00000000e30b7211 */ /* 0x000fc400008f16ff */
[----:B---3--:R-:W-:Y:S02]  /*7530*/  LEA R36, P3, R211, R130, 0x2 ;  /* 0x00000082d3247211 */ /* 0x008fe400078610ff */
[----:B------:R-:W-:Y:S01]  /*7540*/  LEA.HI.X.SX32 R233, R217, R0, 0x2, P6 ;  /* 0x00000000d9e97211 */ /* 0x000fe200030f16ff */
[----:B------:R1:W-:Y:S01]  /*7550*/  STL.64 [R1+0x68], R10 ;  /* 0x0000680a01007387 */ /* 0x0003e20000100a00 */
[-C--:B------:R-:W-:Y:S02]  /*7560*/  LEA R222, P4, R209, R130.reuse, 0x2 ;  /* 0x00000082d1de7211 */ /* 0x080fe400078810ff */
[----:B------:R-:W-:Y:S01]  /*7570*/  LEA R218, P6, R205, R130, 0x2 ;  /* 0x00000082cdda7211 */ /* 0x000fe200078c10ff */
[----:B------:R-:W-:Y:S01]  /*7580*/  STL.64 [R1+0x60], R248 ;  /* 0x000060f801007387 */ /* 0x000fe20000100a00 */
[----:B------:R-:W-:Y:S01]  /*7590*/  LEA.HI.X.SX32 R227, R213, R0, 0x2, P2 ;  /* 0x00000000d5e37211 */ /* 0x000fe200010f16ff */
[----:B------:R-:W-:Y:S01]  /*75a0*/  UIADD3 UR5, UR6, -0xd, URZ ;  /* 0xfffffff306057890 */ /* 0x000fe2000fffe03f */
[----:B------:R-:W-:Y:S01]  /*75b0*/  LEA R214, P2, R201, R130, 0x2 ;  /* 0x00000082c9d67211 */ /* 0x000fe200078410ff */
[----:B------:R-:W-:Y:S01]  /*75c0*/  STL.64 [R1+0x58], R236 ;  /* 0x000058ec01007387 */ /* 0x000fe20000100a00 */
[-C--:B------:R-:W-:Y:S01]  /*75d0*/  LEA.HI.X.SX32 R37, R211, R0.reuse, 0x2, P3 ;  /* 0x00000000d3257211 */ /* 0x080fe200018f16ff */
[----:B--2---:R-:W-:Y:S01]  /*75e0*/  VIADD R247, R247, 0xfffffff2 ;  /* 0xfffffff2f7f77836 */ /* 0x004fe20000000000 */
[----:B------:R-:W-:Y:S01]  /*75f0*/  LEA.HI.X.SX32 R223, R209, R0, 0x2, P4 ;  /* 0x00000000d1df7211 */ /* 0x000fe200020f16ff */
[----:B------:R2:W-:Y:S01]  /*7600*/  STL.64 [R1+0x48], R12 ;  /* 0x0000480c01007387 */ /* 0x0005e20000100a00 */
[----:B-1----:R-:W-:-:S02]  /*7610*/  LEA R10, P1, R215, R130, 0x2 ;  /* 0x00000082d70a7211 */ /* 0x002fc400078210ff */
[----:B------:R-:W-:Y:S01]  /*7620*/  LEA R150, P3, R151, R130, 0x2 ;  /* 0x0000008297967211 */ /* 0x000fe200078610ff */
[----:B------:R-:W-:Y:S01]  /*7630*/  STL.64 [R1+0x50], R234 ;  /* 0x000050ea01007387 */ /* 0x000fe20000100a00 */
[----:B------:R-:W-:Y:S02]  /*7640*/  LEA.HI.X.SX32 R11, R215, R0, 0x2, P1 ;  /* 0x00000000d70b7211 */ /* 0x000fe400008f16ff */
[----:B------:R-:W-:-:S03]  /*7650*/  LEA R120, P4, R121, R130, 0x2 ;  /* 0x0000008279787211 */ /* 0x000fc600078810ff */
[----:B------:R1:W-:Y:S01]  /*7660*/  STL.64 [R1+0x38], R10 ;  /* 0x0000380a01007387 */ /* 0x0003e20000100a00 */
[----:B--2---:R-:W-:-:S03]  /*7670*/  LEA R12, P5, R207, R130, 0x2 ;  /* 0x00000082cf0c7211 */ /* 0x004fc600078a10ff */
[----:B------:R-:W-:Y:S01]  /*7680*/  STL.64 [R1+0x40], R232 ;  /* 0x000040e801007387 */ /* 0x000fe20000100a00 */
[----:B------:R-:W-:-:S03]  /*7690*/  LEA.HI.X.SX32 R13, R207, R0, 0x2, P5 ;  /* 0x00000000cf0d7211 */ /* 0x000fc600028f16ff */
[----:B------:R-:W-:Y:S04]  /*76a0*/  STL [R1+0x10], R218 ;  /* 0x000010da01007387 */ /* 0x000fe80000100800 */
[----:B------:R-:W-:Y:S01]  /*76b0*/  STL.64 [R1+0x30], R226 ;  /* 0x000030e201007387 */ /* 0x000fe20000100a00 */
[----:B-1----:R-:W-:-:S03]  /*76c0*/  LEA R10, P1, R203, R130, 0x2 ;  /* 0x00000082cb0a7211 */ /* 0x002fc600078210ff */
[----:B------:R-:W-:Y:S04]  /*76d0*/  STL [R1], R214 ;  /* 0x000000d601007387 */ /* 0x000fe80000100800 */
[----:B------:R-:W-:Y:S04]  /*76e0*/  STL.64 [R1+0x28], R36 ;  /* 0x0000282401007387 */ /* 0x000fe80000100a00 */
[----:B------:R-:W-:Y:S04]  /*76f0*/  STL.64 [R1+0x20], R222 ;  /* 0x000020de01007387 */ /* 0x000fe80000100a00 */
[----:B------:R1:W-:Y:S04]  /*7700*/  STL.64 [R1+0x2948], R36 ;  /* 0x0029482401007387 */ /* 0x0003e80000100a00 */
[----:B-1----:R-:W2:Y:S04]  /*7710*/  LDL.64 R36, [R1] ;  /* 0x0000000001247983 */ /* 0x002ea80000100a00 */
[----:B------:R1:W-:Y:S04]  /*7720*/  STL.64 [R1+0x2950], R12 ;  /* 0x0029500c01007387 */ /* 0x0003e80000100a00 */
[----:B-1----:R-:W3:Y:S01]  /*7730*/  LDL.64 R12, [R1+0x10] ;  /* 0x00001000010c7983 */ /* 0x002ee20000100a00 */
[----:B------:R-:W-:Y:S01]  /*7740*/  LEA R134, P5, R135, R130, 0x2 ;  /* 0x0000008287867211 */ /* 0x000fe200078a10ff */
[C---:B------:R-:W-:Y:S01]  /*7750*/  IMAD R248, R2.reuse, 0x6, RZ ;  /* 0x0000000602f87824 */ /* 0x040fe200078e02ff */
[----:B------:R-:W-:Y:S01]  /*7760*/  LEA.HI.X.SX32 R11, R203, R0, 0x2, P1 ;  /* 0x00000000cb0b7211 */ /* 0x000fe200008f16ff */
[----:B------:R-:W-:Y:S01]  /*7770*/  IMAD R249, R2, 0x7, RZ ;  /* 0x0000000702f97824 */ /* 0x000fe200078e02ff */
[----:B------:R-:W-:Y:S01]  /*7780*/  LEA R144, P1, R145, R130, 0x2 ;  /* 0x0000008291907211 */ /* 0x000fe200078210ff */
[----:B----4-:R-:W-:Y:S01]  /*7790*/  VIADD R250, R250, 0xfffffff1 ;  /* 0xfffffff1fafa7836 */ /* 0x010fe20000000000 */
[-C--:B------:R-:W-:Y:S01]  /*77a0*/  LEA.HI.X.SX32 R151, R151, R0.reuse, 0x2, P3 ;  /* 0x0000000097977211 */ /* 0x080fe200018f16ff */
[----:B------:R-:W-:Y:S01]  /*77b0*/  STL.64 [R1+0x2958], R10 ;  /* 0x0029580a01007387 */ /* 0x000fe20000100a00 */
[----:B------:R-:W-:-:S02]  /*77c0*/  LEA.HI.X.SX32 R121, R121, R0, 0x2, P4 ;  /* 0x0000000079797211 */ /* 0x000fc400020f16ff */
[----:B------:R-:W-:Y:S02]  /*77d0*/  LEA.HI.X.SX32 R135, R135, R0, 0x2, P5 ;  /* 0x0000000087877211 */ /* 0x000fe400028f16ff */
[-C--:B------:R-:W-:Y:S02]  /*77e0*/  LEA R166, P3, R167, R130.reuse, 0x2 ;  /* 0x00000082a7a67211 */ /* 0x080fe400078610ff */
[-C--:B------:R-:W-:Y:S02]  /*77f0*/  LEA R44, P4, R45, R130.reuse, 0x2 ;  /* 0x000000822d2c7211 */ /* 0x080fe400078810ff */
[----:B------:R-:W-:Y:S02]  /*7800*/  LEA R154, P5, R155, R130, 0x2 ;  /* 0x000000829b9a7211 */ /* 0x000fe400078a10ff */
[----:B------:R-:W-:Y:S02]  /*7810*/  LEA.HI.X.SX32 R145, R145, R0, 0x2, P1 ;  /* 0x0000000091917211 */ /* 0x000fe400008f16ff */
[----:B------:R-:W-:-:S02]  /*7820*/  LEA R136, P1, R137, R130, 0x2 ;  /* 0x0000008289887211 */ /* 0x000fc400078210ff */
[-C--:B------:R-:W-:Y:S02]  /*7830*/  LEA.HI.X.SX32 R167, R167, R0.reuse, 0x2, P3 ;  /* 0x00000000a7a77211 */ /* 0x080fe400018f16ff */
[-C--:B------:R-:W-:Y:S02]  /*7840*/  LEA.HI.X.SX32 R45, R45, R0.reuse, 0x2, P4 ;  /* 0x000000002d2d7211 */ /* 0x080fe400020f16ff */
[----:B------:R-:W-:Y:S02]  /*7850*/  LEA.HI.X.SX32 R155, R155, R0, 0x2, P5 ;  /* 0x000000009b9b7211 */ /* 0x000fe400028f16ff */
[-C--:B------:R-:W-:Y:S02]  /*7860*/  LEA R148, P3, R149, R130.reuse, 0x2 ;  /* 0x0000008295947211 */ /* 0x080fe400078610ff */
[-C--:B------:R-:W-:Y:S02]  /*7870*/  LEA R40, P4, R41, R130.reuse, 0x2 ;  /* 0x0000008229287211 */ /* 0x080fe400078810ff */
[----:B------:R-:W-:-:S02]  /*7880*/  LEA R172, P5, R173, R130, 0x2 ;  /* 0x00000082adac7211 */ /* 0x000fc400078a10ff */
[----:B------:R-:W-:Y:S02]  /*7890*/  LEA.HI.X.SX32 R137, R137, R0, 0x2, P1 ;  /* 0x0000000089897211 */ /* 0x000fe400008f16ff */
[----:B------:R-:W-:Y:S02]  /*78a0*/  LEA R138, P1, R139, R130, 0x2 ;  /* 0x000000828b8a7211 */ /* 0x000fe400078210ff */
[-C--:B------:R-:W-:Y:S02]  /*78b0*/  LEA.HI.X.SX32 R149, R149, R0.reuse, 0x2, P3 ;  /* 0x0000000095957211 */ /* 0x080fe400018f16ff */
[-C--:B------:R-:W-:Y:S02]  /*78c0*/  LEA.HI.X.SX32 R41, R41, R0.reuse, 0x2, P4 ;  /* 0x0000000029297211 */ /* 0x080fe400020f16ff */
[----:B------:R-:W-:Y:S02]  /*78d0*/  LEA.HI.X.SX32 R173, R173, R0, 0x2, P5 ;  /* 0x00000000adad7211 */ /* 0x000fe400028f16ff */
[----:B------:R-:W-:-:S02]  /*78e0*/  LEA R152, P3, R153, R130, 0x2 ;  /* 0x0000008299987211 */ /* 0x000fc400078610ff */
[-C--:B------:R-:W-:Y:S02]  /*78f0*/  LEA R52, P4, R53, R130.reuse, 0x2 ;  /* 0x0000008235347211 */ /* 0x080fe400078810ff */
[----:B------:R-:W-:Y:S02]  /*7900*/  LEA R22, P5, R23, R130, 0x2 ;  /* 0x0000008217167211 */ /* 0x000fe400078a10ff */
[----:B------:R-:W-:Y:S02]  /*7910*/  LEA.HI.X.SX32 R139, R139, R0, 0x2, P1 ;  /* 0x000000008b8b7211 */ /* 0x000fe400008f16ff */
[----:B------:R-:W-:Y:S02]  /*7920*/  LEA R164, P1, R165, R130, 0x2 ;  /* 0x00000082a5a47211 */ /* 0x000fe400078210ff */
[-C--:B------:R-:W-:Y:S02]  /*7930*/  LEA.HI.X.SX32 R153, R153, R0.reuse, 0x2, P3 ;  /* 0x0000000099997211 */ /* 0x080fe400018f16ff */
        /* <DEDUP_REMOVED lines=51> */
[----:B------:R-:W-:Y:S02]  /*7c70*/  LEA R94, P4, R95, R130, 0x2 ;  /* 0x000000825f5e7211 */ /* 0x000fe400078810ff */
[----:B------:R-:W-:Y:S02]  /*7c80*/  LEA.HI.X.SX32 R185, R185, R0, 0x2, P1 ;  /* 0x00000000b9b97211 */ /* 0x000fe400008f16ff */
[----:B------:R-:W-:Y:S02]  /*7c90*/  LEA R28, P1, R29, R130, 0x2 ;  /* 0x000000821d1c7211 */ /* 0x000fe400078210ff */
        /* <DEDUP_REMOVED lines=13> */
[----:B------:R-:W-:Y:S02]  /*7d70*/  LEA R90, P4, R91, R130, 0x2 ;  /* 0x000000825b5a7211 */ /* 0x000fe400078810ff */
[----:B------:R-:W-:Y:S02]  /*7d80*/  LEA.HI.X.SX32 R227, R127, R0, 0x2, P1 ;  /* 0x000000007fe37211 */ /* 0x000fe400008f16ff */
        /* <DEDUP_REMOVED lines=8> */
[----:B------:R-:W-:-:S04]  /*7e10*/  LEA R224, P1, R110, R130, 0x2 ;  /* 0x000000826ee07211 */ /* 0x000fc800078210ff */
[----:B------:R-:W-:Y:S02]  /*7e20*/  LEA.HI.X.SX32 R225, R110, R0, 0x2, P1 ;  /* 0x000000006ee17211 */ /* 0x000fe400008f16ff */
[----:B------:R-:W-:Y:S02]  /*7e30*/  LEA R124, P1, R5, R130, 0x2 ;  /* 0x00000082057c7211 */ /* 0x000fe400078210ff */
[----:B--2---:R-:W-:Y:S01]  /*7e40*/  LEA.HI.X.SX32 R37, R201, R0, 0x2, P2 ;  /* 0x00000000c9257211 */ /* 0x004fe200010f16ff */
[----:B------:R-:W-:Y:S01]  /*7e50*/  IMAD.MOV.U32 R36, RZ, RZ, R214 ;  /* 0x000000ffff247224 */ /* 0x000fe200078e00d6 */
[----:B------:R-:W-:Y:S02]  /*7e60*/  LEA R38, P2, R39, R130, 0x2 ;  /* 0x0000008227267211 */ /* 0x000fe400078410ff */
[-C--:B------:R-:W-:Y:S02]  /*7e70*/  LEA.HI.X.SX32 R201, R133, R0.reuse, 0x2, P3 ;  /* 0x0000000085c97211 */ /* 0x080fe400018f16ff */
[----:B------:R-:W-:-:S02]  /*7e80*/  LEA.HI.X.SX32 R39, R39, R0, 0x2, P2 ;  /* 0x0000000027277211 */ /* 0x000fc400010f16ff */
[-C--:B------:R-:W-:Y:S02]  /*7e90*/  LEA R48, P2, R49, R130.reuse, 0x2 ;  /* 0x0000008231307211 */ /* 0x080fe400078410ff */
[----:B------:R-:W-:Y:S02]  /*7ea0*/  LEA R208, P3, R125, R130, 0x2 ;  /* 0x000000827dd07211 */ /* 0x000fe400078610ff */
[----:B------:R-:W-:Y:S02]  /*7eb0*/  LEA.HI.X.SX32 R49, R49, R0, 0x2, P2 ;  /* 0x0000000031317211 */ /* 0x000fe400010f16ff */
[----:B------:R-:W-:Y:S02]  /*7ec0*/  LEA R8, P2, R9, R130, 0x2 ;  /* 0x0000008209087211 */ /* 0x000fe400078410ff */
[----:B---3--:R-:W-:Y:S01]  /*7ed0*/  LEA.HI.X.SX32 R13, R205, R0, 0x2, P6 ;  /* 0x00000000cd0d7211 */ /* 0x008fe200030f16ff */
[----:B------:R-:W-:Y:S01]  /*7ee0*/  IMAD.MOV.U32 R12, RZ, RZ, R218 ;  /* 0x000000ffff0c7224 */ /* 0x000fe200078e00da */
[----:B------:R-:W-:-:S02]  /*7ef0*/  LEA R42, P6, R43, R130, 0x2 ;  /* 0x000000822b2a7211 */ /* 0x000fc400078c10ff */
[-C--:B------:R-:W-:Y:S01]  /*7f00*/  LEA.HI.X.SX32 R9, R9, R0.reuse, 0x2, P2 ;  /* 0x0000000009097211 */ /* 0x080fe200010f16ff */
[----:B------:R-:W-:Y:S01]  /*7f10*/  STL [R1+0x14], R13 ;  /* 0x0000140d01007387 */ /* 0x000fe20000100800 */
[----:B------:R-:W-:Y:S02]  /*7f20*/  LEA.HI.X.SX32 R43, R43, R0, 0x2, P6 ;  /* 0x000000002b2b7211 */ /* 0x000fe400030f16ff */
[-C--:B------:R-:W-:Y:S01]  /*7f30*/  LEA R46, P6, R47, R130.reuse, 0x2 ;  /* 0x000000822f2e7211 */ /* 0x080fe200078c10ff */
[----:B------:R1:W-:Y:S01]  /*7f40*/  STL.64 [R1+0x2960], R12 ;  /* 0x0029600c01007387 */ /* 0x0003e20000100a00 */
[----:B------:R-:W-:Y:S02]  /*7f50*/  LEA R32, P2, R33, R130, 0x2 ;  /* 0x0000008221207211 */ /* 0x000fe400078410ff */
[----:B------:R-:W-:Y:S01]  /*7f60*/  LEA.HI.X.SX32 R47, R47, R0, 0x2, P6 ;  /* 0x000000002f2f7211 */ /* 0x000fe200030f16ff */
[----:B------:R2:W-:Y:S01]  /*7f70*/  STL.64 [R1+0x2968], R150 ;  /* 0x0029689601007387 */ /* 0x0005e20000100a00 */
[----:B------:R-:W-:-:S02]  /*7f80*/  LEA R50, P6, R51, R130, 0x2 ;  /* 0x0000008233327211 */ /* 0x000fc400078c10ff */
[-C--:B------:R-:W-:Y:S01]  /*7f90*/  LEA.HI.X.SX32 R33, R33, R0.reuse, 0x2, P2 ;  /* 0x0000000021217211 */ /* 0x080fe200010f16ff */
[----:B------:R-:W-:Y:S01]  /*7fa0*/  STL [R1+0x4], R37 ;  /* 0x0000042501007387 */ /* 0x000fe20000100800 */
[----:B------:R-:W-:Y:S02]  /*7fb0*/  LEA.HI.X.SX32 R51, R51, R0, 0x2, P6 ;  /* 0x0000000033337211 */ /* 0x000fe400030f16ff */
[-C--:B------:R-:W-:Y:S01]  /*7fc0*/  LEA R54, P6, R55, R130.reuse, 0x2 ;  /* 0x0000008237367211 */ /* 0x080fe200078c10ff */
[----:B-1----:R-:W1:Y:S01]  /*7fd0*/  S2R R13, SR_TID.X ;  /* 0x00000000000d7919 */ /* 0x002e620000002100 */
[----:B------:R-:W-:Y:S01]  /*7fe0*/  LEA R66, P2, R67, R130, 0x2 ;  /* 0x0000008243427211 */ /* 0x000fe200078410ff */
[----:B------:R-:W3:Y:S01]  /*7ff0*/  LDC R12, c[0x0][0x230] ;  /* 0x00008c00ff0c7b82 */ /* 0x000ee20000000800 */
[----:B------:R-:W-:Y:S01]  /*8000*/  LEA.HI.X.SX32 R55, R55, R0, 0x2, P6 ;  /* 0x0000000037377211 */ /* 0x000fe200030f16ff */
[----:B------:R-:W-:Y:S01]  /*8010*/  STL.64 [R1+0x2970], R36 ;  /* 0x0029702401007387 */ /* 0x000fe20000100a00 */
[----:B------:R-:W-:-:S02]  /*8020*/  LEA R64, P6, R65, R130, 0x2 ;  /* 0x0000008241407211 */ /* 0x000fc400078c10ff */
[-C--:B------:R-:W-:Y:S01]  /*8030*/  LEA.HI.X.SX32 R67, R67, R0.reuse, 0x2, P2 ;  /* 0x0000000043437211 */ /* 0x080fe200010f16ff */
[----:B------:R-:W-:Y:S01]  /*8040*/  STL.64 [R1+0x2978], R120 ;  /* 0x0029787801007387 */ /* 0x000fe20000100a00 */
[----:B------:R-:W-:Y:S01]  /*8050*/  LEA.HI.X.SX32 R65, R65, R0, 0x2, P6 ;  /* 0x0000000041417211 */ /* 0x000fe200030f16ff */
[----:B--2---:R-:W2:Y:S01]  /*8060*/  LDC R150, c[0x0][0x230] ;  /* 0x00008c00ff967b82 */ /* 0x004ea20000000800 */
[-C--:B------:R-:W-:Y:S01]  /*8070*/  LEA R68, P6, R69, R130.reuse, 0x2 ;  /* 0x0000008245447211 */ /* 0x080fe200078c10ff */
[----:B------:R-:W-:Y:S01]  /*8080*/  STL.64 [R1+0x2980], R134 ;  /* 0x0029808601007387 */ /* 0x000fe20000100a00 */
[----:B------:R-:W-:Y:S02]  /*8090*/  LEA R70, P2, R71, R130, 0x2 ;  /* 0x0000008247467211 */ /* 0x000fe400078410ff */
[----:B------:R-:W-:Y:S01]  /*80a0*/  LEA.HI.X.SX32 R69, R69, R0, 0x2, P6 ;  /* 0x0000000045457211 */ /* 0x000fe200030f16ff */
[----:B------:R-:W-:Y:S01]  /*80b0*/  STL.64 [R1+0x2988], R42 ;  /* 0x0029882a01007387 */ /* 0x000fe20000100a00 */
[----:B------:R-:W-:Y:S01]  /*80c0*/  LEA R58, P6, R59, R130, 0x2 ;  /* 0x000000823b3a7211 */ /* 0x000fe200078c10ff */
[----:B------:R-:W4:Y:S01]  /*80d0*/  LDC R151, c[0x0][0x230] ;  /* 0x00008c00ff977b82 */ /* 0x000f220000000800 */
[----:B------:R-:W-:Y:S01]  /*80e0*/  LEA.HI.X.SX32 R71, R71, R0, 0x2, P2 ;  /* 0x0000000047477211 */ /* 0x000fe200010f16ff */
[----:B------:R-:W-:Y:S01]  /*80f0*/  STL.64 [R1+0x2990], R144 ;  /* 0x0029909001007387 */ /* 0x000fe20000100a00 */
[----:B------:R-:W-:-:S02]  /*8100*/  LEA R74, P2, R75, R130, 0x2 ;  /* 0x000000824b4a7211 */ /* 0x000fc400078410ff */
[----:B------:R-:W-:Y:S01]  /*8110*/  LEA.HI.X.SX32 R59, R59, R0, 0x2, P6 ;  /* 0x000000003b3b7211 */ /* 0x000fe200030f16ff */
[----:B------:R-:W-:Y:S01]  /*8120*/  STL.64 [R1+0x2998], R38 ;  /* 0x0029982601007387 */ /* 0x000fe20000100a00 */
[----:B------:R-:W-:Y:S02]  /*8130*/  LEA R78, P6, R79, R130, 0x2 ;  /* 0x000000824f4e7211 */ /* 0x000fe400078c10ff */
[----:B------:R-:W-:Y:S01]  /*8140*/  LEA.HI.X.SX32 R75, R75, R0, 0x2, P2 ;  /* 0x000000004b4b7211 */ /* 0x000fe200010f16ff */
[----:B------:R-:W-:Y:S01]  /*8150*/  STL.64 [R1+0x29a0], R166 ;  /* 0x0029a0a601007387 */ /* 0x000fe20000100a00 */
[----:B------:R-:W-:Y:S02]  /*8160*/  LEA R60, P2, R61, R130, 0x2 ;  /* 0x000000823d3c7211 */ /* 0x000fe400078410ff */
[----:B------:R-:W-:Y:S01]  /*8170*/  LEA.HI.X.SX32 R79, R79, R0, 0x2, P6 ;  /* 0x000000004f4f7211 */ /* 0x000fe200030f16ff */
[----:B-1----:R-:W-:Y:S01]  /*8180*/  IMAD.SHL.U32 R10, R13, 0x10, RZ ;  /* 0x000000100d0a7824 */ /* 0x002fe200078e00ff */
[----:B------:R-:W-:Y:S01]  /*8190*/  LEA R16, P6, R17, R130, 0x2 ;  /* 0x0000008211107211 */ /* 0x000fe200078c10ff */
[----:B------:R-:W-:Y:S01]  /*81a0*/  STL.64 [R1+0x29a8], R44 ;  /* 0x0029a82c01007387 */ /* 0x000fe20000100a00 */
[----:B------:R-:W-:-:S02]  /*81b0*/  LEA.HI.X.SX32 R61, R61, R0, 0x2, P2 ;  /* 0x000000003d3d7211 */ /* 0x000fc400010f16ff */
[----:B------:R-:W-:Y:S01]  /*81c0*/  LEA R82, P2, R83, R130, 0x2 ;  /* 0x0000008253527211 */ /* 0x000fe200078410ff */
[----:B------:R-:W-:Y:S01]  /*81d0*/  STL.64 [R1+0x29b0], R154 ;  /* 0x0029b09a01007387 */ /* 0x000fe20000100a00 */
[----:B------:R-:W-:Y:S02]  /*81e0*/  LEA.HI.X.SX32 R17, R17, R0, 0x2, P6 ;  /* 0x0000000011117211 */ /* 0x000fe400030f16ff */
[----:B------:R-:W-:Y:S01]  /*81f0*/  LEA R30, P6, R31, R130, 0x2 ;  /* 0x000000821f1e7211 */ /* 0x000fe200078c10ff */
[----:B------:R-:W-:Y:S01]  /*8200*/  STL.64 [R1+0x29b8], R46 ;  /* 0x0029b82e01007387 */ /* 0x000fe20000100a00 */
[----:B------:R-:W-:Y:S02]  /*8210*/  LEA.HI.X.SX32 R83, R83, R0, 0x2, P2 ;  /* 0x0000000053537211 */ /* 0x000fe400010f16ff */
[-C--:B------:R-:W-:Y:S01]  /*8220*/  LEA R92, P2, R93, R130.reuse, 0x2 ;  /* 0x000000825d5c7211 */ /* 0x080fe200078410ff */
        /* <DEDUP_REMOVED lines=21> */
[----:B------:R1:W-:Y:S01]  /*8380*/  STL.64 [R1+0x29f8], R8 ;  /* 0x0029f80801007387 */ /* 0x0003e20000100a00 */
[----:B------:R-:W-:Y:S02]  /*8390*/  LEA R104, P6, R105, R130, 0x2 ;  /* 0x0000008269687211 */ /* 0x000fe400078c10ff */
[----:B------:R-:W-:Y:S02]  /*83a0*/  LEA.HI.X.SX32 R103, R103, R0, 0x2, P2 ;  /* 0x0000000067677211 */ /* 0x000fe400010f16ff */
[----:B------:R-:W-:Y:S02]  /*83b0*/  LEA R106, P2, R107, R130, 0x2 ;  /* 0x000000826b6a7211 */ /* 0x000fe400078410ff */
[----:B------:R-:W-:Y:S02]  /*83c0*/  LEA.HI.X.SX32 R205, R129, R0, 0x2, P5 ;  /* 0x0000000081cd7211 */ /* 0x000fe400028f16ff */
[----:B------:R-:W-:-:S02]  /*83d0*/  LEA R214, P5, R112, R130, 0x2 ;  /* 0x0000008270d67211 */ /* 0x000fc400078a10ff */
[----:B------:R-:W-:Y:S02]  /*83e0*/  LEA.HI.X.SX32 R105, R105, R0, 0x2, P6 ;  /* 0x0000000069697211 */ /* 0x000fe400030f16ff */
[----:B------:R-:W-:Y:S02]  /*83f0*/  LEA R108, P6, R109, R130, 0x2 ;  /* 0x000000826d6c7211 */ /* 0x000fe400078c10ff */
[----:B------:R-:W-:Y:S02]  /*8400*/  LEA.HI.X.SX32 R107, R107, R0, 0x2, P2 ;  /* 0x000000006b6b7211 */ /* 0x000fe400010f16ff */
[----:B------:R-:W-:Y:S02]  /*8410*/  LEA R18, P2, R19, R130, 0x2 ;  /* 0x0000008213127211 */ /* 0x000fe400078410ff */
[-C--:B------:R-:W-:Y:S02]  /*8420*/  LEA.HI.X.SX32 R209, R125, R0.reuse, 0x2, P3 ;  /* 0x000000007dd17211 */ /* 0x080fe400018f16ff */
[----:B------:R-:W-:-:S02]  /*8430*/  LEA.HI.X.SX32 R215, R112, R0, 0x2, P5 ;  /* 0x0000000070d77211 */ /* 0x000fc400028f16ff */
[-C--:B------:R-:W-:Y:S02]  /*8440*/  LEA R190, P3, R123, R130.reuse, 0x2 ;  /* 0x000000827bbe7211 */ /* 0x080fe400078610ff */
[----:B------:R-:W-:Y:S02]  /*8450*/  LEA R236, P5, R26, R130, 0x2 ;  /* 0x000000821aec7211 */ /* 0x000fe400078a10ff */
[----:B------:R-:W-:Y:S02]  /*8460*/  LEA.HI.X.SX32 R109, R109, R0, 0x2, P6 ;  /* 0x000000006d6d7211 */ /* 0x000fe400030f16ff */
[----:B------:R-:W-:Y:S02]  /*8470*/  LEA R112, P6, R113, R130, 0x2 ;  /* 0x0000008271707211 */ /* 0x000fe400078c10ff */
[----:B------:R-:W-:Y:S02]  /*8480*/  LEA.HI.X.SX32 R19, R19, R0, 0x2, P2 ;  /* 0x0000000013137211 */ /* 0x000fe400010f16ff */
[----:B------:R-:W-:-:S02]  /*8490*/  LEA R140, P2, R117, R130, 0x2 ;  /* 0x00000082758c7211 */ /* 0x000fc400078410ff */
[-C--:B------:R-:W-:Y:S02]  /*84a0*/  LEA.HI.X.SX32 R191, R123, R0.reuse, 0x2, P3 ;  /* 0x000000007bbf7211 */ /* 0x080fe400018f16ff */
[----:B------:R-:W-:Y:S02]  /*84b0*/  LEA.HI.X.SX32 R237, R26, R0, 0x2, P5 ;  /* 0x000000001aed7211 */ /* 0x000fe400028f16ff */
[-C--:B------:R-:W-:Y:S02]  /*84c0*/  LEA R212, P3, R116, R130.reuse, 0x2 ;  /* 0x0000008274d47211 */ /* 0x080fe400078610ff */
[----:B------:R-:W-:Y:S02]  /*84d0*/  LEA R26, P5, R27, R130, 0x2 ;  /* 0x000000821b1a7211 */ /* 0x000fe400078a10ff */
[----:B------:R-:W-:Y:S02]  /*84e0*/  LEA.HI.X.SX32 R113, R113, R0, 0x2, P6 ;  /* 0x0000000071717211 */ /* 0x000fe400030f16ff */
        /* <DEDUP_REMOVED lines=11> */
[----:B------:R-:W-:Y:S02]  /*85a0*/  LEA.HI.X.SX32 R123, R21, R0, 0x2, P2 ;  /* 0x00000000157b7211 */ /* 0x000fe400010f16ff */
[----:B------:R-:W-:-:S02]  /*85b0*/  LEA R126, P2, R7, R130, 0x2 ;  /* 0x00000082077e7211 */ /* 0x000fc400078410ff */
[-C--:B------:R-:W-:Y:S02]  /*85c0*/  LEA.HI.X.SX32 R233, R20, R0.reuse, 0x2, P3 ;  /* 0x0000000014e97211 */ /* 0x080fe400018f16ff */
[-C--:B------:R-:W-:Y:S01]  /*85d0*/  LEA.HI.X.SX32 R143, R15, R0.reuse, 0x2, P4 ;  /* 0x000000000f8f7211 */ /* 0x080fe200020f16ff */
[----:B------:R-:W-:Y:S01]  /*85e0*/  IMAD R15, R239, UR7, RZ ;  /* 0x00000007ef0f7c24 */ /* 0x000fe2000f8e02ff */
[----:B------:R-:W-:Y:S02]  /*85f0*/  LEA.HI.X.SX32 R235, R6, R0, 0x2, P5 ;  /* 0x0000000006eb7211 */ /* 0x000fe400028f16ff */
[-C--:B------:R-:W-:Y:S02]  /*8600*/  LEA R220, P3, R118, R130.reuse, 0x2 ;  /* 0x0000008276dc7211 */ /* 0x080fe400078610ff */
[-C--:B------:R-:W-:Y:S02]  /*8610*/  LEA R132, P4, R119, R130.reuse, 0x2 ;  /* 0x0000008277847211 */ /* 0x080fe400078810ff */
[----:B------:R-:W-:-:S02]  /*8620*/  LEA R222, P5, R131, R130, 0x2 ;  /* 0x0000008283de7211 */ /* 0x000fc400078a10ff */
[----:B------:R-:W-:Y:S02]  /*8630*/  LEA.HI.X.SX32 R117, R4, R0, 0x2, P6 ;  /* 0x0000000004757211 */ /* 0x000fe400030f16ff */
[----:B------:R-:W-:Y:S02]  /*8640*/  LEA R146, P6, R147, R130, 0x2 ;  /* 0x0000008293927211 */ /* 0x000fe400078c10ff */
[-C--:B------:R-:W-:Y:S01]  /*8650*/  LEA.HI.X.SX32 R125, R5, R0.reuse, 0x2, P1 ;  /* 0x00000000057d7211 */ /* 0x080fe200008f16ff */
[----:B------:R-:W-:Y:S01]  /*8660*/  IMAD R5, R241, UR7, RZ ;  /* 0x00000007f1057c24 */ /* 0x000fe2000f8e02ff */
[----:B------:R-:W-:Y:S01]  /*8670*/  LEA.HI.X.SX32 R127, R7, R0, 0x2, P2 ;  /* 0x00000000077f7211 */ /* 0x000fe200010f16ff */
[----:B------:R-:W-:Y:S01]  /*8680*/  IMAD R241, R240, UR7, RZ ;  /* 0x00000007f0f17c24 */ /* 0x000fe2000f8e02ff */
[----:B------:R-:W-:Y:S02]  /*8690*/  LEA R20, P2, R245, R130, 0x2 ;  /* 0x00000082f5147211 */ /* 0x000fe400078410ff */
[----:B------:R-:W-:-:S02]  /*86a0*/  LEA.HI.X.SX32 R221, R118, R0, 0x2, P3 ;  /* 0x0000000076dd7211 */ /* 0x000fc400018f16ff */
[-C--:B------:R-:W-:Y:S02]  /*86b0*/  LEA.HI.X.SX32 R133, R119, R0.reuse, 0x2, P4 ;  /* 0x0000000077857211 */ /* 0x080fe400020f16ff */
[----:B------:R-:W-:Y:S02]  /*86c0*/  LEA.HI.X.SX32 R223, R131, R0, 0x2, P5 ;  /* 0x0000000083df7211 */ /* 0x000fe400028f16ff */
[-C--:B------:R-:W-:Y:S02]  /*86d0*/  LEA R110, P1, R246, R130.reuse, 0x2 ;  /* 0x00000082f66e7211 */ /* 0x080fe400078210ff */
[-C--:B------:R-:W-:Y:S02]  /*86e0*/  LEA R228, P3, R229, R130.reuse, 0x2 ;  /* 0x00000082e5e47211 */ /* 0x080fe400078610ff */
[-C--:B------:R-:W-:Y:S02]  /*86f0*/  LEA R118, P4, R244, R130.reuse, 0x2 ;  /* 0x00000082f4767211 */ /* 0x080fe400078810ff */
[----:B------:R-:W-:-:S02]  /*8700*/  LEA R6, P5, R243, R130, 0x2 ;  /* 0x00000082f3067211 */ /* 0x000fc400078a10ff */
[----:B------:R-:W-:Y:S02]  /*8710*/  LEA.HI.X.SX32 R147, R147, R0, 0x2, P6 ;  /* 0x0000000093937211 */ /* 0x000fe400030f16ff */
[----:B------:R-:W-:Y:S02]  /*8720*/  LEA R130, P6, R242, R130, 0x2 ;  /* 0x00000082f2827211 */ /* 0x000fe400078c10ff */
[-C--:B------:R-:W-:Y:S02]  /*8730*/  LEA.HI.X.SX32 R21, R245, R0.reuse, 0x2, P2 ;  /* 0x00000000f5157211 */ /* 0x080fe400010f16ff */
[----:B------:R-:W-:Y:S02]  /*8740*/  LEA R4, P2, R5, UR22, 0x2 ;  /* 0x0000001605047c11 */ /* 0x000fe4000f8410ff */
[-C--:B------:R-:W-:Y:S02]  /*8750*/  LEA.HI.X.SX32 R111, R246, R0.reuse, 0x2, P1 ;  /* 0x00000000f66f7211 */ /* 0x080fe400008f16ff */
[----:B------:R-:W-:-:S02]  /*8760*/  LEA.HI.X.SX32 R229, R229, R0, 0x2, P3 ;  /* 0x00000000e5e57211 */ /* 0x000fc400018f16ff */
[-C--:B------:R-:W-:Y:S01]  /*8770*/  LEA.HI.X.SX32 R119, R244, R0.reuse, 0x2, P4 ;  /* 0x00000000f4777211 */ /* 0x080fe200020f16ff */
[----:B------:R-:W-:Y:S01]  /*8780*/  IMAD.SHL.U32 R244, R2, 0x4, RZ ;  /* 0x0000000402f47824 */ /* 0x000fe200078e00ff */
[-C--:B------:R-:W-:Y:S02]  /*8790*/  LEA.HI.X.SX32 R7, R243, R0.reuse, 0x2, P5 ;  /* 0x00000000f3077211 */ /* 0x080fe400028f16ff */
[----:B------:R-:W-:Y:S01]  /*87a0*/  LEA.HI.X.SX32 R131, R242, R0, 0x2, P6 ;  /* 0x00000000f2837211 */ /* 0x000fe200030f16ff */
[----:B------:R-:W-:Y:S01]  /*87b0*/  IMAD R0, R238, UR7, RZ ;  /* 0x00000007ee007c24 */ /* 0x000fe2000f8e02ff */
[----:B------:R-:W-:Y:S01]  /*87c0*/  LEA.HI.X.SX32 R5, R5, UR23, 0x2, P2 ;  /* 0x0000001705057c11 */ /* 0x000fe200090f16ff */
[----:B------:R-:W-:Y:S01]  /*87d0*/  ULDC.64 UR6, c[0x0][0x208] ;  /* 0x0000820000067ab9 */ /* 0x000fe20000000a00 */
[----:B------:R-:W-:Y:S02]  /*87e0*/  LOP3.LUT R252, R10, 0x70, RZ, 0xc0, !PT ;  /* 0x000000700afc7812 */ /* 0x000fe400078ec0ff */
[----:B------:R-:W-:Y:S01]  /*87f0*/  LOP3.LUT R11, R13, 0x7f, RZ, 0xc0, !PT ;  /* 0x0000007f0d0b7812 */ /* 0x000fe200078ec0ff */
[----:B-1----:R-:W-:Y:S01]  /*8800*/  IMAD.WIDE R8, R2, 0x4, R4 ;  /* 0x0000000402087825 */ /* 0x002fe200078e0204 */
[----:B------:R-:W-:Y:S01]  /*8810*/  PLOP3.LUT P2, PT, PT, PT, UP0, 0x80, 0x0 ;  /* 0x000000000000781c */ /* 0x000fe20003f4f008 */
[----:B------:R-:W1:Y:S01]  /*8820*/  LDC R10, c[0x0][0x230] ;  /* 0x00008c00ff0a7b82 */ /* 0x000e620000000800 */
[----:B------:R-:W-:Y:S01]  /*8830*/  LEA R238, P3, R241, UR22, 0x2 ;  /* 0x00000016f1ee7c11 */ /* 0x000fe2000f8610ff */
[----:B------:R-:W-:Y:S01]  /*8840*/  IMAD R252, R11, 0x80, R252 ;  /* 0x000000800bfc7824 */ /* 0x000fe200078e02fc */
[----:B------:R-:W-:Y:S01]  /*8850*/  LEA R242, P5, R0, UR22, 0x2 ;  /* 0x0000001600f27c11 */ /* 0x000fe2000f8a10ff */
[----:B------:R-:W-:Y:S01]  /*8860*/  IMAD.WIDE R38, R244, 0x4, R4 ;  /* 0x00000004f4267825 */ /* 0x000fe200078e0204 */
[----:B------:R-:W-:-:S02]  /*8870*/  LEA.HI.X.SX32 R239, R241, UR23, 0x2, P3 ;  /* 0x00000017f1ef7c11 */ /* 0x000fc400098f16ff */
[----:B------:R-:W-:Y:S01]  /*8880*/  PLOP3.LUT P6, PT, PT, PT, UP0, 0x80, 0x0 ;  /* 0x000000000000781c */ /* 0x000fe20003fcf008 */
[----:B------:R-:W-:Y:S01]  /*8890*/  VIADD R245, R252, UR45 ;  /* 0x0000002dfcf57c36 */ /* 0x000fe20008000000 */
[----:B------:R-:W-:Y:S01]  /*88a0*/  LEA.HI.X.SX32 R243, R0, UR23, 0x2, P5 ;  /* 0x0000001700f37c11 */ /* 0x000fe2000a8f16ff */
[C---:B------:R-:W-:Y:S01]  /*88b0*/  IMAD.WIDE R172, R2.reuse, 0x4, R238 ;  /* 0x0000000402ac7825 */ /* 0x040fe200078e02ee */
[----:B------:R-:W-:Y:S01]  /*88c0*/  PLOP3.LUT P3, PT, PT, PT, UP0, 0x80, 0x0 ;  /* 0x000000000000781c */ /* 0x000fe20003f6f008 */
[----:B------:R3:W-:Y:S01]  /*88d0*/  STL.64 [R1+0x380], R38 ;  /* 0x0003802601007387 */ /* 0x0007e20000100a00 */
[----:B------:R-:W-:Y:S01]  /*88e0*/  PLOP3.LUT P5, PT, PT, PT, UP0, 0x80, 0x0 ;  /* 0x000000000000781c */ /* 0x000fe20003faf008 */
[----:B------:R-:W-:Y:S01]  /*88f0*/  UISETP.GE.U32.AND UP0, UPT, UR11, 0x7fffffde, UPT ;  /* 0x7fffffde0b00788c */ /* 0x000fe2000bf06070 */
[C---:B------:R-:W-:Y:S01]  /*8900*/  LEA R240, P4, R15.reuse, UR22, 0x2 ;  /* 0x000000160ff07c11 */ /* 0x040fe2000f8810ff */
[----:B------:R-:W-:Y:S01]  /*8910*/  @!PT LDS RZ, [RZ] ;  /* 0x00000000fffff984 */ /* 0x000fe20000000800 */
[----:B------:R-:W-:Y:S01]  /*8920*/  @!PT LDS RZ, [RZ] ;  /* 0x00000000fffff984 */ /* 0x000fe20000000800 */
[----:B------:R-:W-:Y:S01]  /*8930*/  @!PT LDS RZ, [RZ] ;  /* 0x00000000fffff984 */ /* 0x000fe20000000800 */
[----:B------:R-:W-:Y:S01]  /*8940*/  LDGSTS.E [R245], desc[UR6][R4.64], !P2 ;  /* 0x0000000004f57fae */ /* 0x000fe2000d121846 */
[----:B------:R-:W-:Y:S01]  /*8950*/  PLOP3.LUT P2, PT, PT, PT, UP1, 0x80, 0x0 ;  /* 0x000000000000781c */ /* 0x000fe20003f4f018 */
[C---:B------:R-:W-:Y:S01]  /*8960*/  IMAD.WIDE R148, R2.reuse, 0x4, R242 ;  /* 0x0000000402947825 */ /* 0x040fe200078e02f2 */
[----:B------:R-:W-:Y:S01]  /*8970*/  LEA.HI.X.SX32 R241, R15, UR23, 0x2, P4 ;  /* 0x000000170ff17c11 */ /* 0x000fe2000a0f16ff */
[----:B------:R-:W-:Y:S01]  /*8980*/  LDGSTS.E [R245+0x4000], desc[UR6][R238.64], !P6 ;  /* 0x04000000eef57fae */ /* 0x000fe2000f121846 */
[----:B------:R-:W-:Y:S01]  /*8990*/  PLOP3.LUT P4, PT, PT, PT, UP1, 0x80, 0x0 ;  /* 0x000000000000781c */ /* 0x000fe20003f8f018 */
[----:B------:R-:W-:Y:S01]  /*89a0*/  IMAD.SHL.U32 R0, R2, 0x2, RZ ;  /* 0x0000000202007824 */ /* 0x000fe200078e00ff */
[----:B------:R-:W-:Y:S01]  /*89b0*/  LOP3.LUT R36, R252, 0x10, RZ, 0x3c, !PT ;  /* 0x00000010fc247812 */ /* 0x000fe200078e3cff */
[----:B------:R-:W-:Y:S01]  /*89c0*/  LDGSTS.E [R245+0x8000], desc[UR6][R240.64], !P3 ;  /* 0x08000000f0f57fae */ /* 0x000fe2000d921846 */
[----:B------:R-:W-:Y:S01]  /*89d0*/  PLOP3.LUT P3, PT, PT, PT, UP1, 0x80, 0x0 ;  /* 0x000000000000781c */ /* 0x000fe20003f6f018 */
[----:B------:R-:W-:Y:S01]  /*89e0*/  IMAD.WIDE R40, R2, 0x4, R240 ;  /* 0x0000000402287825 */ /* 0x000fe200078e02f0 */
[----:B------:R-:W-:Y:S01]  /*89f0*/  ISETP.GE.U32.AND P1, PT, R247, 0x7fffffd3, PT ;  /* 0x7fffffd3f700780c */ /* 0x000fe20003f26070 */
[----:B------:R-:W-:Y:S01]  /*8a00*/  LDGSTS.E [R245+0xc000], desc[UR6][R242.64], !P5 ;  /* 0x0c000000f2f57fae */ /* 0x000fe2000e921846 */
[----:B------:R-:W-:Y:S01]  /*8a10*/  PLOP3.LUT P5, PT, PT, PT, UP1, 0x80, 0x0 ;  /* 0x000000000000781c */ /* 0x000fe20003faf018 */
[----:B------:R-:W-:Y:S01]  /*8a20*/  UISETP.GE.U32.AND UP1, UPT, UR12, 0x7fffffdd, UPT ;  /* 0x7fffffdd0c00788c */ /* 0x000fe2000bf26070 */
[----:B------:R-:W-:Y:S01]  /*8a30*/  IMAD.WIDE R138, R0, 0x4, R4 ;  /* 0x00000004008a7825 */ /* 0x000fe200078e0204 */
[----:B------:R-:W-:-:S02]  /*8a40*/  LOP3.LUT R13, R13, 0x1f, RZ, 0xc0, !PT ;  /* 0x0000001f0d0d7812 */ /* 0x000fc400078ec0ff */
[----:B------:R-:W-:Y:S01]  /*8a50*/  LDGSTS.E [R245+0x4], desc[UR6][R8.64], !P4 ;  /* 0x0000400008f57fae */ /* 0x000fe2000e121846 */
[----:B------:R-:W-:Y:S01]  /*8a60*/  PLOP3.LUT P4, PT, PT, PT, UP0, 0x80, 0x0 ;  /* 0x000000000000781c */ /* 0x000fe20003f8f008 */
[C---:B------:R-:W-:Y:S02]  /*8a70*/  IMAD.WIDE R48, R0.reuse, 0x4, R238 ;  /* 0x0000000400307825 */ /* 0x040fe400078e02ee */
[----:B------:R-:W-:Y:S01]  /*8a80*/  LDGSTS.E [R245+0x4004], desc[UR6][R172.64], !P2 ;  /* 0x04004000acf57fae */ /* 0x000fe2000d121846 */
[----:B------:R-:W-:Y:S01]  /*8a90*/  PLOP3.LUT P2, PT, PT, PT, UP0, 0x80, 0x0 ;  /* 0x000000000000781c */ /* 0x000fe20003f4f008 */
[C---:B------:R-:W-:Y:S02]  /*8aa0*/  IMAD.WIDE R136, R0.reuse, 0x4, R240 ;  /* 0x0000000400887825 */ /* 0x040fe400078e02f0 */
[----:B------:R-:W-:Y:S01]  /*8ab0*/  LDGSTS.E [R245+0x8004], desc[UR6][R40.64], !P3 ;  /* 0x0800400028f57fae */ /* 0x000fe2000d921846 */
[----:B------:R-:W-:Y:S01]  /*8ac0*/  PLOP3.LUT P3, PT, PT, PT, UP0, 0x80, 0x0 ;  /* 0x000000000000781c */ /* 0x000fe20003f6f008 */
[----:B------:R-:W-:-:S02]  /*8ad0*/  IMAD.WIDE R46, R0, 0x4, R242 ;  /* 0x00000004002e7825 */ /* 0x000fc400078e02f2 */
[----:B------:R-:W-:Y:S01]  /*8ae0*/  LDGSTS.E [R245+0xc004], desc[UR6][R148.64], !P5 ;  /* 0x0c00400094f57fae */ /* 0x000fe2000e921846 */
[----:B------:R-:W-:Y:S01]  /*8af0*/  PLOP3.LUT P5, PT, PT, PT, UP0, 0x80, 0x0 ;  /* 0x000000000000781c */ /* 0x000fe20003faf008 */
[----:B------:R-:W-:Y:S01]  /*8b00*/  IMAD R15, R2, 0x3, RZ ;  /* 0x00000003020f7824 */ /* 0x000fe200078e02ff */
[----:B------:R-:W-:Y:S01]  /*8b10*/  UISETP.GE.U32.AND UP0, UPT, UR13, 0x7fffffdc, UPT ;  /* 0x7fffffdc0d00788c */ /* 0x000fe2000bf06070 */
        /* <DEDUP_REMOVED lines=8> */
[C---:B------:R-:W-:Y:S02]  /*8ba0*/  IMAD.WIDE R44, R15.reuse, 0x4, R240 ;  /* 0x000000040f2c7825 */ /* 0x040fe400078e02f0 */
[----:B------:R-:W-:Y:S01]  /*8bb0*/  LDGSTS.E [R245+0xc008], desc[UR6][R46.64], !P5 ;  /* 0x0c0080002ef57fae */ /* 0x000fe2000e921846 */
[----:B------:R-:W-:Y:S01]  /*8bc0*/  PLOP3.LUT P5, PT, PT, PT, UP1, 0x80, 0x0 ;  /* 0x000000000000781c */ /* 0x000fe20003faf018 */
[----:B------:R-:W-:Y:S01]  /*8bd0*/  IMAD.WIDE R166, R15, 0x4, R242 ;  /* 0x000000040fa67825 */ /* 0x000fe200078e02f2 */
[----:B------:R-:W-:Y:S01]  /*8be0*/  UISETP.GE.U32.AND UP1, UPT, UR14, 0x7fffffdb, UPT ;  /* 0x7fffffdb0e00788c */ /* 0x000fe2000bf26070 */
[----:B------:R-:W-:Y:S01]  /*8bf0*/  LDGSTS.E [R245+0xc], desc[UR6][R50.64], !P4 ;  /* 0x0000c00032f57fae */ /* 0x000fe2000e121846 */
[----:B------:R-:W-:Y:S01]  /*8c00*/  PLOP3.LUT P4, PT, PT, PT, UP0, 0x80, 0x0 ;  /* 0x000000000000781c */ /* 0x000fe20003f8f008 */
[----:B------:R-:W-:-:S02]  /*8c10*/  VIADD R246, R36, UR45 ;  /* 0x0000002d24f67c36 */ /* 0x000fc40008000000 */
[----:B------:R-:W-:Y:S01]  /*8c20*/  LDGSTS.E [R245+0x400c], desc[UR6][R154.64], !P2 ;  /* 0x0400c0009af57fae */ /* 0x000fe2000d121846 */
[----:B------:R-:W-:Y:S01]  /*8c30*/  PLOP3.LUT P2, PT, PT, PT, UP0, 0x80, 0x0 ;  /* 0x000000000000781c */ /* 0x000fe20003f4f008 */
[C---:B------:R-:W-:Y:S02]  /*8c40*/  IMAD.WIDE R36, R244.reuse, 0x4, R238 ;  /* 0x00000004f4247825 */ /* 0x040fe400078e02ee */
[----:B------:R-:W-:Y:S01]  /*8c50*/  LDGSTS.E [R245+0x800c], desc[UR6][R44.64], !P3 ;  /* 0x0800c0002cf57fae */ /* 0x000fe2000d921846 */
[----:B------:R-:W-:Y:S01]  /*8c60*/  PLOP3.LUT P3, PT, PT, PT, UP0, 0x80, 0x0 ;  /* 0x000000000000781c */ /* 0x000fe20003f6f008 */
[----:B------:R-:W-:Y:S02]  /*8c70*/  IMAD.WIDE R42, R244, 0x4, R242 ;  /* 0x00000004f42a7825 */ /* 0x000fe400078e02f2 */
[----:B------:R-:W-:Y:S01]  /*8c80*/  LDGSTS.E [R245+0xc00c], desc[UR6][R166.64], !P5 ;  /* 0x0c00c000a6f57fae */ /* 0x000fe2000e921846 */
[----:B------:R-:W-:Y:S01]  /*8c90*/  PLOP3.LUT P5, PT, PT, PT, UP0, 0x80, 0x0 ;  /* 0x000000000000781c */ /* 0x000fe20003faf008 */
[C---:B------:R-:W-:Y:S01]  /*8ca0*/  IMAD R247, R2.reuse, 0x5, RZ ;  /* 0x0000000502f77824 */ /* 0x040fe200078e02ff */
[----:B------:R-:W-:Y:S01]  /*8cb0*/  UISETP.GE.U32.AND UP0, UPT, UR15, 0x7fffffda, UPT ;  /* 0x7fffffda0f00788c */ /* 0x000fe2000bf06070 */
[----:B------:R3:W-:Y:S01]  /*8cc0*/  LDGSTS.E [R246], desc[UR6][R38.64], !P4 ;  /* 0x0000000026f67fae */ /* 0x0007e2000e121846 */
[----:B------:R-:W-:Y:S01]  /*8cd0*/  PLOP3.LUT P4, PT, PT, PT, UP1, 0x80, 0x0 ;  /* 0x000000000000781c */ /* 0x000fe20003f8f018 */
[----:B------:R-:W-:-:S02]  /*8ce0*/  IMAD.SHL.U32 R0, R2, 0x8, RZ ;  /* 0x0000000802007824 */ /* 0x000fc400078e00ff */
[----:B------:R2:W-:Y:S01]  /*8cf0*/  STL.64 [R1+0x378], R36 ;  /* 0x0003782401007387 */ /* 0x0005e20000100a00 */
[----:B------:R-:W-:-:S03]  /*8d00*/  IMAD R15, R2, 0x9, RZ ;  /* 0x00000009020f7824 */ /* 0x000fc600078e02ff */
[----:B------:R2:W-:Y:S01]  /*8d10*/  LDGSTS.E [R246+0x4000], desc[UR6][R36.64], !P2 ;  /* 0x0400000024f67fae */ /* 0x0005e2000d121846 */
[----:B------:R-:W-:Y:S01]  /*8d20*/  PLOP3.LUT P2, PT, PT, PT, UP1, 0x80, 0x0 ;  /* 0x000000000000781c */ /* 0x000fe20003f4f018 */
[----:B---3--:R-:W-:-:S04]  /*8d30*/  IMAD.WIDE R38, R247, 0x4, R4 ;  /* 0x00000004f7267825 */ /* 0x008fc800078e0204 */
[----:B--2---:R-:W-:-:S04]  /*8d40*/  IMAD.WIDE R36, R244, 0x4, R240 ;  /* 0x00000004f4247825 */ /* 0x004fc800078e02f0 */
[----:B------:R-:W-:Y:S01]  /*8d50*/  IMAD R244, R2, 0xa, RZ ;  /* 0x0000000a02f47824 */ /* 0x000fe200078e02ff */
[----:B------:R2:W-:Y:S01]  /*8d60*/  LDGSTS.E [R246+0x8000], desc[UR6][R36.64], !P3 ;  /* 0x0800000024f67fae */ /* 0x0005e2000d921846 */
[----:B------:R-:W-:-:S03]  /*8d70*/  PLOP3.LUT P3, PT, PT, PT, UP1, 0x80, 0x0 ;  /* 0x000000000000781c */ /* 0x000fc60003f6f018 */
[----:B------:R3:W-:Y:S01]  /*8d80*/  LDGSTS.E [R246+0xc000], desc[UR6][R42.64], !P5 ;  /* 0x0c0000002af67fae */ /* 0x0007e2000e921846 */
[----:B------:R-:W-:Y:S01]  /*8d90*/  PLOP3.LUT P5, PT, PT, PT, UP1, 0x80, 0x0 ;  /* 0x000000000000781c */ /* 0x000fe20003faf018 */
[----:B------:R-:W-:Y:S02]  /*8da0*/  UISETP.GE.U32.AND UP1, UPT, UR16, 0x7fffffd9, UPT ;  /* 0x7fffffd91000788c */ /* 0x000fe4000bf26070 */
[----:B------:R2:W-:Y:S04]  /*8db0*/  STL.64 [R1+0x370], R36 ;  /* 0x0003702401007387 */ /* 0x0005e80000100a00 */
[----:B------:R3:W-:Y:S04]  /*8dc0*/  STL.64 [R1+0x368], R42 ;  /* 0x0003682a01007387 */ /* 0x0007e80000100a00 */
[----:B------:R4:W-:Y:S01]  /*8dd0*/  STL.64 [R1+0x360], R38 ;  /* 0x0003602601007387 */ /* 0x0009e20000100a00 */
[----:B--2---:R-:W-:-:S03]  /*8de0*/  IMAD.WIDE R36, R247, 0x4, R238 ;  /* 0x00000004f7247825 */ /* 0x004fc600078e02ee */
[----:B------:R4:W-:Y:S01]  /*8df0*/  LDGSTS.E [R246+0x4], desc[UR6][R38.64], !P4 ;  /* 0x0000400026f67fae */ /* 0x0009e2000e121846 */
[----:B------:R-:W-:Y:S01]  /*8e00*/  PLOP3.LUT P4, PT, PT, PT, UP0, 0x80, 0x0 ;  /* 0x000000000000781c */ /* 0x000fe20003f8f008 */
[----:B---3--:R-:W-:Y:S02]  /*8e10*/  IMAD.WIDE R42, R247, 0x4, R242 ;  /* 0x00000004f72a7825 */ /* 0x008fe400078e02f2 */
[----:B------:R2:W-:Y:S04]  /*8e20*/  STL.64 [R1+0x358], R36 ;  /* 0x0003582401007387 */ /* 0x0005e80000100a00 */
[----:B------:R2:W-:Y:S01]  /*8e30*/  LDGSTS.E [R246+0x4004], desc[UR6][R36.64], !P2 ;  /* 0x0400400024f67fae */ /* 0x0005e2000d121846 */
[----:B------:R-:W-:Y:S01]  /*8e40*/  PLOP3.LUT P2, PT, PT, PT, UP0, 0x80, 0x0 ;  /* 0x000000000000781c */ /* 0x000fe20003f4f008 */
[----:B----4-:R-:W-:-:S04]  /*8e50*/  IMAD.WIDE R38, R248, 0x4, R4 ;  /* 0x00000004f8267825 */ /* 0x010fc800078e0204 */
[----:B--2---:R-:W-:-:S05]  /*8e60*/  IMAD.WIDE R36, R247, 0x4, R240 ;  /* 0x00000004f7247825 */ /* 0x004fca00078e02f0 */
        /* <DEDUP_REMOVED lines=31> */
[----:B------:R-:W-:Y:S02]  /*9060*/  PLOP3.LUT P2, PT, PT, PT, UP0, 0x80, 0x0 ;  /* 0x000000000000781c */ /* 0x000fe40003f4f008 */
[----:B----4-:R-:W-:-:S05]  /*9070*/  LOP3.LUT R38, R252, 0x20, RZ, 0x3c, !PT ;  /* 0x00000020fc267812 */ /* 0x010fca00078e3cff */
[----:B------:R-:W-:Y:S02]  /*9080*/  VIADD R247, R38, UR45 ;  /* 0x0000002d26f77c36 */ /* 0x000fe40008000000 */
[----:B------:R-:W-:-:S04]  /*9090*/  IMAD.WIDE R38, R0, 0x4, R4 ;  /* 0x0000000400267825 */ /* 0x000fc800078e0204 */
        /* <DEDUP_REMOVED lines=11> */
[----:B------:R4:W-:Y:S01]  /*9150*/  LDGSTS.E [R247], desc[UR6][R38.64], !P4 ;  /* 0x0000000026f77fae */ /* 0x0009e2000e121846 */
[----:B------:R-:W-:Y:S01]  /*9160*/  PLOP3.LUT P4, PT, PT, PT, UP1, 0x80, 0x0 ;  /* 0x000000000000781c */ /* 0x000fe20003f8f018 */
[----:B---3--:R-:W-:Y:S02]  /*9170*/  IMAD.WIDE R42, R0, 0x4, R242 ;  /* 0x00000004002a7825 */ /* 0x008fe400078e02f2 */
[----:B------:R2:W-:Y:S04]  /*9180*/  STL.64 [R1+0x2f8], R36 ;  /* 0x0002f82401007387 */ /* 0x0005e80000100a00 */
[----:B------:R2:W-:Y:S01]  /*9190*/  LDGSTS.E [R247+0x4000], desc[UR6][R36.64], !P2 ;  /* 0x0400000024f77fae */ /* 0x0005e2000d121846 */
[----:B------:R-:W-:Y:S01]  /*91a0*/  PLOP3.LUT P2, PT, PT, PT, UP1, 0x80, 0x0 ;  /* 0x000000000000781c */ /* 0x000fe20003f4f018 */
[----:B----4-:R-:W-:-:S04]  /*91b0*/  IMAD.WIDE R38, R15, 0x4, R4 ;  /* 0x000000040f267825 */ /* 0x010fc800078e0204 */
        /* <DEDUP_REMOVED lines=18> */
[----:B--2---:R-:W-:-:S04]  /*92e0*/  IMAD.WIDE R36, R15, 0x4, R240 ;  /* 0x000000040f247825 */ /* 0x004fc800078e02f0 */
[----:B------:R-:W-:Y:S01]  /*92f0*/  VIADD R15, R251, 0xfffffff0 ;  /* 0xfffffff0fb0f7836 */ /* 0x000fe20000000000 */
[----:B------:R2:W-:Y:S01]  /*9300*/  LDGSTS.E [R247+0x8004], desc[UR6][R36.64], !P3 ;  /* 0x0800400024f77fae */ /* 0x0005e2000d921846 */
[----:B------:R-:W-:Y:S01]  /*9310*/  PLOP3.LUT P3, PT, PT, PT, UP0, 0x80, 0x0 ;  /* 0x000000000000781c */ /* 0x000fe20003f6f008 */
[----:B------:R-:W3:Y:S02]  /*9320*/  LDC R251, c[0x0][0x230] ;  /* 0x00008c00fffb7b82 */ /* 0x000ee40000000800 */
[----:B------:R4:W-:Y:S01]  /*9330*/  LDGSTS.E [R247+0xc004], desc[UR6][R42.64], !P5 ;  /* 0x0c0040002af77fae */ /* 0x0009e2000e921846 */
[----:B------:R-:W-:Y:S01]  /*9340*/  PLOP3.LUT P5, PT, PT, PT, UP0, 0x80, 0x0 ;  /* 0x000000000000781c */ /* 0x000fe20003faf008 */
[----:B------:R-:W-:Y:S02]  /*9350*/  UISETP.GE.U32.AND UP0, UPT, UR5, 0x7fffffd4, UPT ;  /* 0x7fffffd40500788c */ /* 0x000fe4000bf06070 */
[----:B------:R2:W-:Y:S01]  /*9360*/  STL.64 [R1+0x2d0], R36 ;  /* 0x0002d02401007387 */ /* 0x0005e20000100a00 */
[----:B------:R-:W-:-:S03]  /*9370*/  USHF.R.U32.HI UR5, URZ, 0x1, UR49 ;  /* 0x000000013f057899 */ /* 0x000fc60008011631 */
[----:B------:R4:W-:Y:S04]  /*9380*/  STL.64 [R1+0x2c8], R42 ;  /* 0x0002c82a01007387 */ /* 0x0009e80000100a00 */
[----:B------:R1:W-:Y:S01]  /*9390*/  STL.64 [R1+0x2c0], R38 ;  /* 0x0002c02601007387 */ /* 0x0003e20000100a00 */
[----:B--2---:R-:W-:-:S03]  /*93a0*/  IMAD.WIDE R36, R244, 0x4, R238 ;  /* 0x00000004f4247825 */ /* 0x004fc600078e02ee */
[----:B------:R1:W-:Y:S01]  /*93b0*/  LDGSTS.E [R247+0x8], desc[UR6][R38.64], !P4 ;  /* 0x0000800026f77fae */ /* 0x0003e2000e121846 */
[----:B------:R-:W-:Y:S01]  /*93c0*/  PLOP3.LUT P4, PT, PT, PT, UP1, 0x80, 0x0 ;  /* 0x000000000000781c */ /* 0x000fe20003f8f018 */
[----:B----4-:R-:W-:Y:S02]  /*93d0*/  IMAD.WIDE R42, R244, 0x4, R242 ;  /* 0x00000004f42a7825 */ /* 0x010fe400078e02f2 */
[----:B------:R2:W-:Y:S04]  /*93e0*/  STL.64 [R1+0x2b8], R36 ;  /* 0x0002b82401007387 */ /* 0x0005e80000100a00 */
[----:B------:R2:W-:Y:S01]  /*93f0*/  LDGSTS.E [R247+0x4008], desc[UR6][R36.64], !P2 ;  /* 0x0400800024f77fae */ /* 0x0005e2000d121846 */
[----:B------:R-:W-:Y:S01]  /*9400*/  PLOP3.LUT P2, PT, PT, PT, UP1, 0x80, 0x0 ;  /* 0x000000000000781c */ /* 0x000fe20003f4f018 */
[----:B-1----:R-:W-:-:S04]  /*9410*/  IMAD.WIDE R38, R249, 0x4, R4 ;  /* 0x00000004f9267825 */ /* 0x002fc800078e0204 */
[----:B--2---:R-:W-:Y:S02]  /*9420*/  IMAD.WIDE R36, R244, 0x4, R240 ;  /* 0x00000004f4247825 */ /* 0x004fe400078e02f0 */
[----:B------:R-:W1:Y:S03]  /*9430*/  LDC R244, c[0x0][0x230] ;  /* 0x00008c00fff47b82 */ /* 0x000e660000000800 */
[----:B------:R2:W-:Y:S01]  /*9440*/  LDGSTS.E [R247+0x8008], desc[UR6][R36.64], !P3 ;  /* 0x0800800024f77fae */ /* 0x0005e2000d921846 */
[----:B------:R-:W-:-:S03]  /*9450*/  PLOP3.LUT P3, PT, PT, PT, UP1, 0x80, 0x0 ;  /* 0x000000000000781c */ /* 0x000fc60003f6f018 */
[----:B------:R4:W-:Y:S01]  /*9460*/  LDGSTS.E [R247+0xc008], desc[UR6][R42.64], !P5 ;  /* 0x0c0080002af77fae */ /* 0x0009e2000e921846 */
[----:B------:R-:W-:-:S03]  /*9470*/  PLOP3.LUT P5, PT, PT, PT, UP1, 0x80, 0x0 ;  /* 0x000000000000781c */ /* 0x000fc60003faf018 */
[----:B------:R2:W-:Y:S04]  /*9480*/  STL.64 [R1+0x2b0], R36 ;  /* 0x0002b02401007387 */ /* 0x0005e80000100a00 */
[----:B------:R4:W-:Y:S04]  /*9490*/  STL.64 [R1+0x2a8], R42 ;  /* 0x0002a82a01007387 */ /* 0x0009e80000100a00 */
[----:B------:R3:W-:Y:S01]  /*94a0*/  STL.64 [R1+0x2a0], R38 ;  /* 0x0002a02601007387 */ /* 0x0007e20000100a00 */
[----:B--2---:R-:W-:-:S03]  /*94b0*/  IMAD.WIDE R36, R249, 0x4, R238 ;  /* 0x00000004f9247825 */ /* 0x004fc600078e02ee */
[----:B------:R3:W-:Y:S01]  /*94c0*/  LDGSTS.E [R247+0xc], desc[UR6][R38.64], !P4 ;  /* 0x0000c00026f77fae */ /* 0x0007e2000e121846 */
[----:B------:R-:W-:Y:S01]  /*94d0*/  PLOP3.LUT P4, PT, PT, PT, UP0, 0x80, 0x0 ;  /* 0x000000000000781c */ /* 0x000fe20003f8f008 */
[----:B----4-:R-:W-:Y:S02]  /*94e0*/  IMAD.WIDE R42, R249, 0x4, R242 ;  /* 0x00000004f92a7825 */ /* 0x010fe400078e02f2 */
[----:B------:R2:W-:Y:S02]  /*94f0*/  STL.64 [R1+0x298], R36 ;  /* 0x0002982401007387 */ /* 0x0005e40000100a00 */
[----:B-1----:R-:W-:Y:S02]  /*9500*/  VIADD R244, R244, 0xffffffea ;  /* 0xffffffeaf4f47836 */ /* 0x002fe40000000000 */
[----:B------:R2:W-:Y:S01]  /*9510*/  LDGSTS.E [R247+0x400c], desc[UR6][R36.64], !P2 ;  /* 0x0400c00024f77fae */ /* 0x0005e2000d121846 */
[----:B------:R-:W-:Y:S02]  /*9520*/  PLOP3.LUT P2, PT, PT, PT, UP0, 0x80, 0x0 ;  /* 0x000000000000781c */ /* 0x000fe40003f4f008 */
[----:B---3--:R-:W-:-:S05]  /*9530*/  LOP3.LUT R38, R252, 0x30, RZ, 0x3c, !PT ;  /* 0x00000030fc267812 */ /* 0x008fca00078e3cff */
[----:B------:R-:W-:Y:S02]  /*9540*/  VIADD R248, R38, UR45 ;  /* 0x0000002d26f87c36 */ /* 0x000fe40008000000 */
[----:B------:R-:W-:-:S04]  /*9550*/  IMAD.WIDE R38, R0, 0x4, R4 ;  /* 0x0000000400267825 */ /* 0x000fc800078e0204 */
[----:B--2---:R-:W-:Y:S02]  /*9560*/  IMAD.WIDE R36, R249, 0x4, R240 ;  /* 0x00000004f9247825 */ /* 0x004fe400078e02f0 */
[----:B------:R-:W1:Y:S03]  /*9570*/  LDC R249, c[0x0][0x230] ;  /* 0x00008c00fff97b82 */ /* 0x000e660000000800 */
[----:B------:R2:W-:Y:S01]  /*9580*/  LDGSTS.E [R247+0x800c], desc[UR6][R36.64], !P3 ;  /* 0x0800c00024f77fae */ /* 0x0005e2000d921846 */
[----:B------:R-:W-:-:S03]  /*9590*/  PLOP3.LUT P3, PT, PT, PT, UP0, 0x80, 0x0 ;  /* 0x000000000000781c */ /* 0x000fc60003f6f008 */
[----:B------:R-:W-:Y:S01]  /*95a0*/  LDGSTS.E [R247+0xc00c], desc[UR6][R42.64], !P5 ;  /* 0x0c00c0002af77fae */ /* 0x000fe2000e921846 */
[----:B------:R-:W-:Y:S01]  /*95b0*/  PLOP3.LUT P5, PT, PT, PT, UP0, 0x80, 0x0 ;  /* 0x000000000000781c */ /* 0x000fe20003faf008 */
[----:B------:R-:W-:Y:S02]  /*95c0*/  UISETP.GT.AND UP0, UPT, UR4, 0x3f, UPT ;  /* 0x0000003f0400788c */ /* 0x000fe4000bf04270 */
[----:B------:R2:W-:Y:S04]  /*95d0*/  STL.64 [R1+0x290], R36 ;  /* 0x0002902401007387 */ /* 0x0005e80000100a00 */
[----:B------:R-:W-:Y:S04]  /*95e0*/  STL.64 [R1+0x288], R42 ;  /* 0x0002882a01007387 */ /* 0x000fe80000100a00 */
[----:B------:R3:W-:Y:S01]  /*95f0*/  STL.64 [R1+0x280], R38 ;  /* 0x0002802601007387 */ /* 0x0007e20000100a00 */
[----:B--2---:R-:W-:-:S03]  /*9600*/  IMAD.WIDE R36, R0, 0x4, R238 ;  /* 0x0000000400247825 */ /* 0x004fc600078e02ee */
[----:B------:R2:W-:Y:S04]  /*9610*/  STL.64 [R1+0x2928], R246 ;  /* 0x002928f601007387 */ /* 0x0005e80000100a00 */
[----:B------:R3:W-:Y:S01]  /*9620*/  LDGSTS.E [R248], desc[UR6][R38.64], !P4 ;  /* 0x0000000026f87fae */ /* 0x0007e2000e121846 */
[----:B------:R-:W-:Y:S02]  /*9630*/  ISETP.GE.U32.AND P4, PT, R250, 0x7fffffd2, PT ;  /* 0x7fffffd2fa00780c */ /* 0x000fe40003f86070 */
[----:B------:R-:W4:Y:S01]  /*9640*/  LDC R250, c[0x0][0x230] ;  /* 0x00008c00fffa7b82 */ /* 0x000f220000000800 */
[----:B------:R1:W-:Y:S04]  /*9650*/  STL.64 [R1+0x278], R36 ;  /* 0x0002782401007387 */ /* 0x0003e80000100a00 */
[----:B------:R1:W-:Y:S01]  /*9660*/  LDGSTS.E [R248+0x4000], desc[UR6][R36.64], !P2 ;  /* 0x0400000024f87fae */ /* 0x0003e2000d121846 */
[----:B------:R-:W-:Y:S01]  /*9670*/  ISETP.GE.U32.AND P2, PT, R15, 0x7fffffd1, PT ;  /* 0x7fffffd10f00780c */ /* 0x000fe20003f46070 */
[----:B------:R-:W-:-:S02]  /*9680*/  VIADD R15, R150, 0xffffffef ;  /* 0xffffffef960f7836 */ /* 0x000fc40000000000 */
[----:B---3--:R-:W-:-:S04]  /*9690*/  IMAD.WIDE R38, R0, 0x4, R240 ;  /* 0x0000000400267825 */ /* 0x008fc800078e02f0 */
[----:B--2---:R-:W-:Y:S01]  /*96a0*/  IMAD R246, R2, 0x1f, RZ ;  /* 0x0000001f02f67824 */ /* 0x004fe200078e02ff */
[----:B------:R2:W-:Y:S01]  /*96b0*/  LDGSTS.E [R248+0x8000], desc[UR6][R38.64], !P3 ;  /* 0x0800000026f87fae */ /* 0x0005e2000d921846 */
[----:B------:R-:W-:Y:S01]  /*96c0*/  ISETP.GE.U32.AND P3, PT, R15, 0x7fffffd0, PT ;  /* 0x7fffffd00f00780c */ /* 0x000fe20003f66070 */
[----:B------:R-:W-:Y:S02]  /*96d0*/  VIADD R15, R12, 0xffffffed ;  /* 0xffffffed0c0f7836 */ /* 0x000fe40000000000 */
[----:B-1----:R-:W-:Y:S01]  /*96e0*/  IMAD.WIDE R36, R0, 0x4, R242 ;  /* 0x0000000400247825 */ /* 0x002fe200078e02f2 */
[----:B------:R2:W-:Y:S01]  /*96f0*/  STL.64 [R1+0x270], R38 ;  /* 0x0002702601007387 */ /* 0x0005e20000100a00 */
[----:B------:R-:W1:Y:S01]  /*9700*/  LDC R12, c[0x0][0x230] ;  /* 0x00008c00ff0c7b82 */ /* 0x000e620000000800 */
[----:B------:R-:W-:Y:S01]  /*9710*/  ISETP.GE.U32.AND P6, PT, R15, 0x7fffffce, PT ;  /* 0x7fffffce0f00780c */ /* 0x000fe20003fc6070 */
[----:B------:R-:W-:Y:S01]  /*9720*/  VIADD R0, R151, 0xffffffee ;  /* 0xffffffee97007836 */ /* 0x000fe20000000000 */
[----:B------:R3:W-:Y:S01]  /*9730*/  LDGSTS.E [R248+0xc000], desc[UR6][R36.64], !P5 ;  /* 0x0c00000024f87fae */ /* 0x0007e2000e921846 */
[----:B------:R-:W-:-:S02]  /*9740*/  IMAD R15, R2, 0xe, RZ ;  /* 0x0000000e020f7824 */ /* 0x000fc400078e02ff */
[----:B------:R-:W-:Y:S01]  /*9750*/  IMAD.WIDE R144, R246, 0x4, R238 ;  /* 0x00000004f6907825 */ /* 0x000fe200078e02ee */
[----:B------:R-:W-:Y:S01]  /*9760*/  ISETP.GE.U32.AND P5, PT, R0, 0x7fffffcf, PT ;  /* 0x7fffffcf0000780c */ /* 0x000fe20003fa6070 */
[----:B------:R3:W-:Y:S02]  /*9770*/  STL.64 [R1+0x268], R36 ;  /* 0x0002682401007387 */ /* 0x0007e40000100a00 */
[----:B------:R-:W-:-:S04]  /*9780*/  IMAD R0, R2, 0xd, RZ ;  /* 0x0000000d02007824 */ /* 0x000fc800078e02ff */
[----:B------:R-:W-:-:S04]  /*9790*/  IMAD.WIDE R120, R0, 0x4, R4 ;  /* 0x0000000400787825 */ /* 0x000fc800078e0204 */
[C---:B------:R-:W-:Y:S01]  /*97a0*/  IMAD.WIDE R42, R0.reuse, 0x4, R238 ;  /* 0x00000004002a7825 */ /* 0x040fe200078e02ee */
[----:B------:R4:W-:Y:S03]  /*97b0*/  STL.64 [R1+0x260], R120 ;  /* 0x0002607801007387 */ /* 0x0009e60000100a00 */
[C---:B--2---:R-:W-:Y:S01]  /*97c0*/  IMAD.WIDE R38, R0.reuse, 0x4, R240 ;  /* 0x0000000400267825 */ /* 0x044fe200078e02f0 */
[----:B------:R4:W-:Y:S03]  /*97d0*/  LDGSTS.E [R248+0x4], desc[UR6][R120.64], !P1 ;  /* 0x0000400078f87fae */ /* 0x0009e6000c921846 */
[----:B---3--:R-:W-:Y:S01]  /*97e0*/  IMAD.WIDE R36, R0, 0x4, R242 ;  /* 0x0000000400247825 */ /* 0x008fe200078e02f2 */
[----:B------:R2:W-:Y:S03]  /*97f0*/  STL.64 [R1+0x258], R42 ;  /* 0x0002582a01007387 */ /* 0x0005e60000100a00 */
[----:B------:R-:W-:Y:S01]  /*9800*/  VIADD R0, R10, 0xffffffec ;  /* 0xffffffec0a007836 */ /* 0x000fe20000000000 */
[----:B------:R2:W-:Y:S01]  /*9810*/  LDGSTS.E [R248+0x4004], desc[UR6][R42.64], !P1 ;  /* 0x040040002af87fae */ /* 0x0005e2000c921846 */
[----:B------:R-:W-:Y:S01]  /*9820*/  LOP3.LUT R10, R252, 0x40, RZ, 0x3c, !PT ;  /* 0x00000040fc0a7812 */ /* 0x000fe200078e3cff */
[----:B----4-:R-:W-:-:S02]  /*9830*/  IMAD.WIDE R120, R15, 0x4, R4 ;  /* 0x000000040f787825 */ /* 0x010fc400078e0204 */
[----:B------:R3:W-:Y:S04]  /*9840*/  STL.64 [R1+0x250], R38 ;  /* 0x0002502601007387 */ /* 0x0007e80000100a00 */
[----:B------:R3:W-:Y:S01]  /*9850*/  LDGSTS.E [R248+0x8004], desc[UR6][R38.64], !P1 ;  /* 0x0800400026f87fae */ /* 0x0007e2000c921846 */
[----:B--2---:R-:W-:-:S03]  /*9860*/  IMAD.WIDE R42, R15, 0x4, R238 ;  /* 0x000000040f2a7825 */ /* 0x004fc600078e02ee */
[----:B------:R2:W-:Y:S04]  /*9870*/  STL.64 [R1+0x248], R36 ;  /* 0x0002482401007387 */ /* 0x0005e80000100a00 */
[----:B------:R2:W-:Y:S01]  /*9880*/  LDGSTS.E [R248+0xc004], desc[UR6][R36.64], !P1 ;  /* 0x0c00400024f87fae */ /* 0x0005e2000c921846 */
[----:B------:R-:W-:Y:S01]  /*9890*/  ISETP.GE.U32.AND P1, PT, R0, 0x7fffffcd, PT ;  /* 0x7fffffcd0000780c */ /* 0x000fe20003f26070 */
[----:B------:R-:W-:Y:S02]  /*98a0*/  VIADD R0, R249, 0xffffffeb ;  /* 0xffffffebf9007836 */ /* 0x000fe40000000000 */
[C---:B---3--:R-:W-:Y:S01]  /*98b0*/  IMAD.WIDE R38, R15.reuse, 0x4, R240 ;  /* 0x000000040f267825 */ /* 0x048fe200078e02f0 */
[----:B------:R3:W-:Y:S03]  /*98c0*/  LDGSTS.E [R248+0x8], desc[UR6][R120.64], !P4 ;  /* 0x0000800078f87fae */ /* 0x0007e6000e121846 */
[----:B------:R-:W-:Y:S01]  /*98d0*/  VIADD R249, R10, UR45 ;  /* 0x0000002d0af97c36 */ /* 0x000fe20008000000 */
[----:B------:R4:W-:Y:S01]  /*98e0*/  LDGSTS.E [R248+0x4008], desc[UR6][R42.64], !P4 ;  /* 0x040080002af87fae */ /* 0x0009e2000e121846 */
[----:B------:R-:W-:Y:S01]  /*98f0*/  LOP3.LUT R10, R252, 0x50, RZ, 0x3c, !PT ;  /* 0x00000050fc0a7812 */ /* 0x000fe200078e3cff */
[----:B--2---:R-:W-:-:S02]  /*9900*/  IMAD.WIDE R36, R15, 0x4, R242 ;  /* 0x000000040f247825 */ /* 0x004fc400078e02f2 */
[----:B------:R2:W-:Y:S02]  /*9910*/  LDGSTS.E [R248+0x8008], desc[UR6][R38.64], !P4 ;  /* 0x0800800026f87fae */ /* 0x0005e4000e121846 */
[----:B------:R-:W-:Y:S02]  /*9920*/  IMAD.SHL.U32 R15, R2, 0x10, RZ ;  /* 0x00000010020f7824 */ /* 0x000fe400078e00ff */
[----:B------:R1:W-:Y:S01]  /*9930*/  LDGSTS.E [R248+0xc008], desc[UR6][R36.64], !P4 ;  /* 0x0c00800024f87fae */ /* 0x0003e2000e121846 */
[----:B------:R-:W-:Y:S01]  /*9940*/  ISETP.GE.U32.AND P4, PT, R0, 0x7fffffcc, PT ;  /* 0x7fffffcc0000780c */ /* 0x000fe20003f86070 */
[----:B------:R-:W-:Y:S02]  /*9950*/  IMAD R0, R2, 0xf, RZ ;  /* 0x0000000f02007824 */ /* 0x000fe400078e02ff */
[----:B------:R3:W-:Y:S04]  /*9960*/  STL.64 [R1+0x240], R120 ;  /* 0x0002407801007387 */ /* 0x0007e80000100a00 */
[----:B------:R4:W-:Y:S04]  /*9970*/  STL.64 [R1+0x238], R42 ;  /* 0x0002382a01007387 */ /* 0x0009e80000100a00 */
[----:B------:R2:W-:Y:S01]  /*9980*/  STL.64 [R1+0x230], R38 ;  /* 0x0002302601007387 */ /* 0x0005e20000100a00 */
[----:B---3--:R-:W-:-:S03]  /*9990*/  IMAD.WIDE R120, R0, 0x4, R4 ;  /* 0x0000000400787825 */ /* 0x008fc600078e0204 */
[----:B------:R1:W-:Y:S01]  /*99a0*/  STL.64 [R1+0x228], R36 ;  /* 0x0002282401007387 */ /* 0x0003e20000100a00 */
[----:B----4-:R-:W-:-:S03]  /*99b0*/  IMAD.WIDE R42, R0, 0x4, R238 ;  /* 0x00000004002a7825 */ /* 0x010fc600078e02ee */
[----:B------:R3:W-:Y:S01]  /*99c0*/  STL.64 [R1+0x220], R120 ;  /* 0x0002207801007387 */ /* 0x0007e20000100a00 */
[----:B--2---:R-:W-:-:S03]  /*99d0*/  IMAD.WIDE R38, R0, 0x4, R240 ;  /* 0x0000000400267825 */ /* 0x004fc600078e02f0 */
[----:B------:R3:W-:Y:S01]  /*99e0*/  LDGSTS.E [R248+0xc], desc[UR6][R120.64], !P2 ;  /* 0x0000c00078f87fae */ /* 0x0007e2000d121846 */
[----:B-1----:R-:W-:-:S03]  /*99f0*/  IMAD.WIDE R36, R0, 0x4, R242 ;  /* 0x0000000400247825 */ /* 0x002fc600078e02f2 */
[----:B------:R1:W-:Y:S01]  /*9a00*/  STL.64 [R1+0x218], R42 ;  /* 0x0002182a01007387 */ /* 0x0003e20000100a00 */
[----:B------:R-:W-:-:S03]  /*9a10*/  IMAD R0, R2, 0x11, RZ ;  /* 0x0000001102007824 */ /* 0x000fc600078e02ff */
[----:B------:R1:W-:Y:S01]  /*9a20*/  LDGSTS.E [R248+0x400c], desc[UR6][R42.64], !P2 ;  /* 0x0400c0002af87fae */ /* 0x0003e2000d121846 */
[----:B---3--:R-:W-:-:S03]  /*9a30*/  IMAD.WIDE R120, R15, 0x4, R4 ;  /* 0x000000040f787825 */ /* 0x008fc600078e0204 */
[----:B------:R2:W-:Y:S04]  /*9a40*/  STL.64 [R1+0x210], R38 ;  /* 0x0002102601007387 */ /* 0x0005e80000100a00 */
[----:B------:R2:W-:Y:S04]  /*9a50*/  LDGSTS.E [R248+0x800c], desc[UR6][R38.64], !P2 ;  /* 0x0800c00026f87fae */ /* 0x0005e8000d121846 */
[----:B------:R3:W-:Y:S01]  /*9a60*/  STL.64 [R1+0x208], R36 ;  /* 0x0002082401007387 */ /* 0x0007e20000100a00 */
[----:B-1----:R-:W-:-:S03]  /*9a70*/  IMAD.WIDE R42, R15, 0x4, R238 ;  /* 0x000000040f2a7825 */ /* 0x002fc600078e02ee */
[----:B------:R3:W-:Y:S01]  /*9a80*/  LDGSTS.E [R248+0xc00c], desc[UR6][R36.64], !P2 ;  /* 0x0c00c00024f87fae */ /* 0x0007e2000d121846 */
[----:B------:R-:W-:Y:S02]  /*9a90*/  ISETP.GE.U32.AND P2, PT, R244, 0x7fffffcb, PT ;  /* 0x7fffffcbf400780c */ /* 0x000fe40003f46070 */
[----:B------:R-:W1:Y:S01]  /*9aa0*/  LDC R244, c[0x0][0x230] ;  /* 0x00008c00fff47b82 */ /* 0x000e620000000800 */
[C---:B--2---:R-:W-:Y:S01]  /*9ab0*/  IMAD.WIDE R38, R15.reuse, 0x4, R240 ;  /* 0x000000040f267825 */ /* 0x044fe200078e02f0 */
[----:B------:R2:W-:Y:S04]  /*9ac0*/  STL.64 [R1+0x200], R120 ;  /* 0x0002007801007387 */ /* 0x0005e80000100a00 */
[----:B------:R2:W-:Y:S01]  /*9ad0*/  LDGSTS.E [R249], desc[UR6][R120.64], !P3 ;  /* 0x0000000078f97fae */ /* 0x0005e2000d921846 */
[----:B---3--:R-:W-:-:S03]  /*9ae0*/  IMAD.WIDE R36, R15, 0x4, R242 ;  /* 0x000000040f247825 */ /* 0x008fc600078e02f2 */
[----:B------:R3:W-:Y:S01]  /*9af0*/  STL.64 [R1+0x1f8], R42 ;  /* 0x0001f82a01007387 */ /* 0x0007e20000100a00 */
[----:B------:R-:W-:-:S03]  /*9b00*/  VIADD R15, R250, 0xffffffe9 ;  /* 0xffffffe9fa0f7836 */ /* 0x000fc60000000000 */
[----:B------:R3:W-:Y:S01]  /*9b10*/  LDGSTS.E [R249+0x4000], desc[UR6][R42.64], !P3 ;  /* 0x040000002af97fae */ /* 0x0007e2000d921846 */
[----:B------:R-:W4:Y:S01]  /*9b20*/  LDC R250, c[0x0][0x230] ;  /* 0x00008c00fffa7b82 */ /* 0x000f220000000800 */
[C---:B--2---:R-:W-:Y:S02]  /*9b30*/  IMAD.WIDE R120, R0.reuse, 0x4, R4 ;  /* 0x0000000400787825 */ /* 0x044fe400078e0204 */
[----:B------:R2:W-:Y:S04]  /*9b40*/  STL.64 [R1+0x1f0], R38 ;  /* 0x0001f02601007387 */ /* 0x0005e80000100a00 */
[----:B------:R2:W-:Y:S01]  /*9b50*/  LDGSTS.E [R249+0x8000], desc[UR6][R38.64], !P3 ;  /* 0x0800000026f97fae */ /* 0x0005e2000d921846 */
[----:B---3--:R-:W-:-:S03]  /*9b60*/  IMAD.WIDE R42, R0, 0x4, R238 ;  /* 0x00000004002a7825 */ /* 0x008fc600078e02ee */
[----:B------:R3:W-:Y:S04]  /*9b70*/  STL.64 [R1+0x1e8], R36 ;  /* 0x0001e82401007387 */ /* 0x0007e80000100a00 */
[----:B------:R3:W-:Y:S01]  /*9b80*/  LDGSTS.E [R249+0xc000], desc[UR6][R36.64], !P3 ;  /* 0x0c00000024f97fae */ /* 0x0007e2000d921846 */
[----:B------:R-:W-:Y:S01]  /*9b90*/  ISETP.GE.U32.AND P3, PT, R15, 0x7fffffca, PT ;  /* 0x7fffffca0f00780c */ /* 0x000fe20003f66070 */
[----:B------:R-:W-:Y:S02]  /*9ba0*/  IMAD R15, R2, 0x12, RZ ;  /* 0x00000012020f7824 */ /* 0x000fe400078e02ff */
[C---:B--2---:R-:W-:Y:S01]  /*9bb0*/  IMAD.WIDE R38, R0.reuse, 0x4, R240 ;  /* 0x0000000400267825 */ /* 0x044fe200078e02f0 */
[----:B------:R2:W-:Y:S04]  /*9bc0*/  LDGSTS.E [R249+0x4], desc[UR6][R120.64], !P5 ;  /* 0x0000400078f97fae */ /* 0x0005e8000e921846 */
[----:B------:R1:W-:Y:S01]  /*9bd0*/  LDGSTS.E [R249+0x4004], desc[UR6][R42.64], !P5 ;  /* 0x040040002af97fae */ /* 0x0003e2000e921846 */
[----:B---3--:R-:W-:-:S03]  /*9be0*/  IMAD.WIDE R36, R0, 0x4, R242 ;  /* 0x0000000400247825 */ /* 0x008fc600078e02f2 */
[----:B------:R2:W-:Y:S01]  /*9bf0*/  STL.64 [R1+0x1e0], R120 ;  /* 0x0001e07801007387 */ /* 0x0005e20000100a00 */
[----:B------:R-:W-:-:S03]  /*9c00*/  VIADD R0, R251, 0xffffffe8 ;  /* 0xffffffe8fb007836 */ /* 0x000fc60000000000 */
[----:B------:R3:W-:Y:S01]  /*9c10*/  LDGSTS.E [R249+0x8004], desc[UR6][R38.64], !P5 ;  /* 0x0800400026f97fae */ /* 0x0007e2000e921846 */
[----:B------:R-:W4:Y:S03]  /*9c20*/  LDC R251, c[0x0][0x230] ;  /* 0x00008c00fffb7b82 */ /* 0x000f260000000800 */
[----:B------:R1:W-:Y:S04]  /*9c30*/  STL.64 [R1+0x1d8], R42 ;  /* 0x0001d82a01007387 */ /* 0x0003e80000100a00 */
[----:B------:R3:W-:Y:S01]  /*9c40*/  LDGSTS.E [R249+0xc004], desc[UR6][R36.64], !P5 ;  /* 0x0c00400024f97fae */ /* 0x0007e2000e921846 */
[----:B--2---:R-:W-:Y:S01]  /*9c50*/  IMAD.WIDE R120, R15, 0x4, R4 ;  /* 0x000000040f787825 */ /* 0x004fe200078e0204 */
[----:B------:R-:W-:-:S02]  /*9c60*/  ISETP.GE.U32.AND P5, PT, R0, 0x7fffffc9, PT ;  /* 0x7fffffc90000780c */ /* 0x000fc40003fa6070 */
[----:B------:R3:W-:Y:S01]  /*9c70*/  STL.64 [R1+0x1d0], R38 ;  /* 0x0001d02601007387 */ /* 0x0007e20000100a00 */
[----:B------:R-:W-:Y:S02]  /*9c80*/  IMAD R0, R2, 0x13, RZ ;  /* 0x0000001302007824 */ /* 0x000fe400078e02ff */
[C---:B-1----:R-:W-:Y:S01]  /*9c90*/  IMAD.WIDE R42, R15.reuse, 0x4, R238 ;  /* 0x000000040f2a7825 */ /* 0x042fe200078e02ee */
[----:B------:R1:W-:Y:S04]  /*9ca0*/  STL.64 [R1+0x1c8], R36 ;  /* 0x0001c82401007387 */ /* 0x0003e80000100a00 */
[----:B------:R2:W-:Y:S01]  /*9cb0*/  STL.64 [R1+0x1c0], R120 ;  /* 0x0001c07801007387 */ /* 0x0005e20000100a00 */
[----:B---3--:R-:W-:-:S03]  /*9cc0*/  IMAD.WIDE R38, R15, 0x4, R240 ;  /* 0x000000040f267825 */ /* 0x008fc600078e02f0 */
[----:B------:R2:W-:Y:S01]  /*9cd0*/  LDGSTS.E [R249+0x8], desc[UR6][R120.64], !P6 ;  /* 0x0000800078f97fae */ /* 0x0005e2000f121846 */
[----:B-1----:R-:W-:-:S03]  /*9ce0*/  IMAD.WIDE R36, R15, 0x4, R242 ;  /* 0x000000040f247825 */ /* 0x002fc600078e02f2 */
[----:B------:R1:W-:Y:S01]  /*9cf0*/  STL.64 [R1+0x1b8], R42 ;  /* 0x0001b82a01007387 */ /* 0x0003e20000100a00 */
[----:B------:R-:W-:-:S03]  /*9d00*/  VIADD R15, R244, 0xffffffe7 ;  /* 0xffffffe7f40f7836 */ /* 0x000fc60000000000 */
[----:B------:R1:W-:Y:S01]  /*9d10*/  LDGSTS.E [R249+0x4008], desc[UR6][R42.64], !P6 ;  /* 0x040080002af97fae */ /* 0x0003e2000f121846 */
[----:B------:R-:W3:Y:S01]  /*9d20*/  LDC R244, c[0x0][0x230] ;  /* 0x00008c00fff47b82 */ /* 0x000ee20000000800 */
[C---:B--2---:R-:W-:Y:S02]  /*9d30*/  IMAD.WIDE R120, R0.reuse, 0x4, R4 ;  /* 0x0000000400787825 */ /* 0x044fe400078e0204 */
[----:B------:R2:W-:Y:S04]  /*9d40*/  STL.64 [R1+0x1b0], R38 ;  /* 0x0001b02601007387 */ /* 0x0005e80000100a00 */
[----:B------:R2:W-:Y:S01]  /*9d50*/  LDGSTS.E [R249+0x8008], desc[UR6][R38.64], !P6 ;  /* 0x0800800026f97fae */ /* 0x0005e2000f121846 */
[----:B-1----:R-:W-:-:S03]  /*9d60*/  IMAD.WIDE R42, R0, 0x4, R238 ;  /* 0x00000004002a7825 */ /* 0x002fc600078e02ee */
[----:B------:R1:W-:Y:S04]  /*9d70*/  STL.64 [R1+0x1a8], R36 ;  /* 0x0001a82401007387 */ /* 0x0003e80000100a00 */
[----:B------:R1:W-:Y:S01]  /*9d80*/  LDGSTS.E [R249+0xc008], desc[UR6][R36.64], !P6 ;  /* 0x0c00800024f97fae */ /* 0x0003e2000f121846 */
[----:B------:R-:W-:Y:S01]  /*9d90*/  ISETP.GE.U32.AND P6, PT, R15, 0x7fffffc8, PT ;  /* 0x7fffffc80f00780c */ /* 0x000fe20003fc6070 */
[----:B------:R-:W-:Y:S02]  /*9da0*/  IMAD R15, R2, 0x15, RZ ;  /* 0x00000015020f7824 */ /* 0x000fe400078e02ff */
[C---:B--2---:R-:W-:Y:S01]  /*9db0*/  IMAD.WIDE R38, R0.reuse, 0x4, R240 ;  /* 0x0000000400267825 */ /* 0x044fe200078e02f0 */
[----:B------:R2:W-:Y:S04]  /*9dc0*/  LDGSTS.E [R249+0xc], desc[UR6][R120.64], !P1 ;  /* 0x0000c00078f97fae */ /* 0x0005e8000c921846 */
[----:B------:R2:W-:Y:S01]  /*9dd0*/  LDGSTS.E [R249+0x400c], desc[UR6][R42.64], !P1 ;  /* 0x0400c0002af97fae */ /* 0x0005e2000c921846 */
[----:B-1----:R-:W-:-:S03]  /*9de0*/  IMAD.WIDE R36, R0, 0x4, R242 ;  /* 0x0000000400247825 */ /* 0x002fc600078e02f2 */
[----:B------:R1:W-:Y:S01]  /*9df0*/  LDGSTS.E [R249+0x800c], desc[UR6][R38.64], !P1 ;  /* 0x0800c00026f97fae */ /* 0x0003e2000c921846 */
[----:B----4-:R-:W-:-:S03]  /*9e00*/  VIADD R0, R250, 0xffffffe6 ;  /* 0xffffffe6fa007836 */ /* 0x010fc60000000000 */
[----:B------:R4:W-:Y:S01]  /*9e10*/  LDGSTS.E [R249+0xc00c], desc[UR6][R36.64], !P1 ;  /* 0x0c00c00024f97fae */ /* 0x0009e2000c921846 */
[----:B------:R-:W-:Y:S02]  /*9e20*/  VIADD R250, R10, UR45 ;  /* 0x0000002d0afa7c36 */ /* 0x000fe40008000000 */
[----:B------:R-:W3:Y:S01]  /*9e30*/  LDC R10, c[0x0][0x230] ;  /* 0x00008c00ff0a7b82 */ /* 0x000ee20000000800 */
[----:B------:R-:W-:Y:S01]  /*9e40*/  ISETP.GE.U32.AND P1, PT, R0, 0x7fffffc7, PT ;  /* 0x7fffffc70000780c */ /* 0x000fe20003f26070 */
[----:B------:R-:W-:Y:S01]  /*9e50*/  IMAD R0, R2, 0x14, RZ ;  /* 0x0000001402007824 */ /* 0x000fe200078e02ff */
[----:B------:R2:W-:Y:S04]  /*9e60*/  STL.64 [R1+0x1a0], R120 ;  /* 0x0001a07801007387 */ /* 0x0005e80000100a00 */
[----:B------:R1:W-:Y:S04]  /*9e70*/  STL.64 [R1+0x198], R42 ;  /* 0x0001982a01007387 */ /* 0x0003e80000100a00 */
[----:B------:R4:W-:Y:S01]  /*9e80*/  STL.64 [R1+0x190], R38 ;  /* 0x0001902601007387 */ /* 0x0009e20000100a00 */
[----:B--2---:R-:W-:-:S03]  /*9e90*/  IMAD.WIDE R120, R0, 0x4, R4 ;  /* 0x0000000400787825 */ /* 0x004fc600078e0204 */
[----:B------:R2:W-:Y:S01]  /*9ea0*/  STL.64 [R1+0x188], R36 ;  /* 0x0001882401007387 */ /* 0x0005e20000100a00 */
[----:B-1----:R-:W-:-:S03]  /*9eb0*/  IMAD.WIDE R42, R0, 0x4, R238 ;  /* 0x00000004002a7825 */ /* 0x002fc600078e02ee */
[----:B------:R1:W-:Y:S01]  /*9ec0*/  LDGSTS.E [R250], desc[UR6][R120.64], !P4 ;  /* 0x0000000078fa7fae */ /* 0x0003e2000e121846 */
[----:B----4-:R-:W-:-:S03]  /*9ed0*/  IMAD.WIDE R38, R0, 0x4, R240 ;  /* 0x0000000400267825 */ /* 0x010fc600078e02f0 */
[----:B------:R-:W-:Y:S01]  /*9ee0*/  STL.64 [R1+0x2930], R248 ;  /* 0x002930f801007387 */ /* 0x000fe20000100a00 */
[----:B--2---:R-:W-:-:S03]  /*9ef0*/  IMAD.WIDE R36, R0, 0x4, R242 ;  /* 0x0000000400247825 */ /* 0x004fc600078e02f2 */
[----:B------:R2:W-:Y:S01]  /*9f00*/  LDGSTS.E [R250+0x4000], desc[UR6][R42.64], !P4 ;  /* 0x040000002afa7fae */ /* 0x0005e2000e121846 */
[----:B------:R-:W-:-:S03]  /*9f10*/  VIADD R0, R251, 0xffffffe5 ;  /* 0xffffffe5fb007836 */ /* 0x000fc60000000000 */
[----:B------:R1:W-:Y:S01]  /*9f20*/  STL.64 [R1+0x180], R120 ;  /* 0x0001807801007387 */ /* 0x0003e20000100a00 */
[----:B------:R-:W4:Y:S03]  /*9f30*/  LDC R251, c[0x0][0x230] ;  /* 0x00008c00fffb7b82 */ /* 0x000f260000000800 */
[----:B------:R3:W-:Y:S04]  /*9f40*/  LDGSTS.E [R250+0x8000], desc[UR6][R38.64], !P4 ;  /* 0x0800000026fa7fae */ /* 0x0007e8000e121846 */
[----:B------:R2:W-:Y:S04]  /*9f50*/  STL.64 [R1+0x178], R42 ;  /* 0x0001782a01007387 */ /* 0x0005e80000100a00 */
[----:B------:R3:W-:Y:S01]  /*9f60*/  LDGSTS.E [R250+0xc000], desc[UR6][R36.64], !P4 ;  /* 0x0c00000024fa7fae */ /* 0x0007e2000e121846 */
[----:B-1----:R-:W-:Y:S01]  /*9f70*/  IMAD.WIDE R120, R15, 0x4, R4 ;  /* 0x000000040f787825 */ /* 0x002fe200078e0204 */
[----:B------:R-:W-:-:S02]  /*9f80*/  ISETP.GE.U32.AND P4, PT, R0, 0x7fffffc6, PT ;  /* 0x7fffffc60000780c */ /* 0x000fc40003f86070 */
[----:B------:R3:W-:Y:S01]  /*9f90*/  STL.64 [R1+0x170], R38 ;  /* 0x0001702601007387 */ /* 0x0007e20000100a00 */
[----:B------:R-:W-:Y:S02]  /*9fa0*/  IMAD R0, R2, 0x16, RZ ;  /* 0x0000001602007824 */ /* 0x000fe400078e02ff */
[C---:B--2---:R-:W-:Y:S01]  /*9fb0*/  IMAD.WIDE R42, R15.reuse, 0x4, R238 ;  /* 0x000000040f2a7825 */ /* 0x044fe200078e02ee */
        /* <DEDUP_REMOVED lines=8> */
[----:B----4-:R-:W-:Y:S02]  /*a040*/  VIADD R244, R251, 0xffffffe2 ;  /* 0xffffffe2fbf47836 */ /* 0x010fe40000000000 */
[C---:B--2---:R-:W-:Y:S01]  /*a050*/  IMAD.WIDE R120, R0.reuse, 0x4, R4 ;  /* 0x0000000400787825 */ /* 0x044fe200078e0204 */
        /* <DEDUP_REMOVED lines=12> */
[----:B------:R-:W-:-:S03]  /*a120*/  VIADD R0, R12, 0xffffffe3 ;  /* 0xffffffe30c007836 */ /* 0x000fc60000000000 */
[----:B------:R4:W-:Y:S01]  /*a130*/  LDGSTS.E [R250+0xc008], desc[UR6][R36.64], !P3 ;  /* 0x0c00800024fa7fae */ /* 0x0009e2000d921846 */
[----:B------:R-:W4:Y:S01]  /*a140*/  LDC R12, c[0x0][0x230] ;  /* 0x00008c00ff0c7b82 */ /* 0x000f220000000800 */
[----:B------:R-:W-:Y:S01]  /*a150*/  ISETP.GE.U32.AND P3, PT, R0, 0x7fffffc4, PT ;  /* 0x7fffffc40000780c */ /* 0x000fe20003f66070 */
[----:B------:R-:W-:Y:S01]  /*a160*/  IMAD R0, R2, 0x17, RZ ;  /* 0x0000001702007824 */ /* 0x000fe200078e02ff */
[----:B------:R2:W-:Y:S03]  /*a170*/  STL.64 [R1+0x140], R120 ;  /* 0x0001407801007387 */ /* 0x0005e60000100a00 */
[C---:B------:R-:W-:Y:S01]  /*a180*/  IMAD.WIDE R134, R0.reuse, 0x4, R4 ;  /* 0x0000000400867825 */ /* 0x040fe200078e0204 */
[----:B------:R3:W-:Y:S04]  /*a190*/  STL.64 [R1+0x138], R42 ;  /* 0x0001382a01007387 */ /* 0x0007e80000100a00 */
[----:B------:R1:W-:Y:S04]  /*a1a0*/  STL.64 [R1+0x130], R38 ;  /* 0x0001302601007387 */ /* 0x0003e80000100a00 */
[----:B------:R4:W-:Y:S01]  /*a1b0*/  STL.64 [R1+0x128], R36 ;  /* 0x0001282401007387 */ /* 0x0009e20000100a00 */
[----:B--2---:R-:W-:-:S03]  /*a1c0*/  IMAD.WIDE R120, R0, 0x4, R238 ;  /* 0x0000000400787825 */ /* 0x004fc600078e02ee */
[----:B------:R-:W-:Y:S01]  /*a1d0*/  STL.64 [R1+0x120], R134 ;  /* 0x0001208601007387 */ /* 0x000fe20000100a00 */
[----:B---3--:R-:W-:-:S03]  /*a1e0*/  IMAD.WIDE R42, R0, 0x4, R240 ;  /* 0x00000004002a7825 */ /* 0x008fc600078e02f0 */
[----:B------:R-:W-:Y:S01]  /*a1f0*/  LDGSTS.E [R250+0xc], desc[UR6][R134.64], !P5 ;  /* 0x0000c00086fa7fae */ /* 0x000fe2000e921846 */
[--C-:B-1----:R-:W-:Y:S01]  /*a200*/  IMAD.WIDE R38, R0, 0x4, R242.reuse ;  /* 0x0000000400267825 */ /* 0x102fe200078e02f2 */
[----:B----4-:R-:W-:Y:S02]  /*a210*/  LOP3.LUT R36, R252, 0x60, RZ, 0x3c, !PT ;  /* 0x00000060fc247812 */ /* 0x010fe400078e3cff */
[----:B------:R1:W-:Y:S01]  /*a220*/  STL.64 [R1+0x118], R120 ;  /* 0x0001187801007387 */ /* 0x0003e20000100a00 */
[----:B------:R-:W-:Y:S02]  /*a230*/  IMAD R0, R2, 0x19, RZ ;  /* 0x0000001902007824 */ /* 0x000fe400078e02ff */
[----:B------:R-:W-:Y:S01]  /*a240*/  VIADD R12, R12, 0xffffffe0 ;  /* 0xffffffe00c0c7836 */ /* 0x000fe20000000000 */
[----:B------:R1:W-:Y:S01]  /*a250*/  LDGSTS.E [R250+0x400c], desc[UR6][R120.64], !P5 ;  /* 0x0400c00078fa7fae */ /* 0x0003e2000e921846 */
[----:B------:R-:W-:Y:S02]  /*a260*/  VIADD R251, R36, UR45 ;  /* 0x0000002d24fb7c36 */ /* 0x000fe40008000000 */
[C---:B------:R-:W-:Y:S01]  /*a270*/  IMAD.WIDE R36, R15.reuse, 0x4, R242 ;  /* 0x000000040f247825 */ /* 0x040fe200078e02f2 */
        /* <DEDUP_REMOVED lines=8> */
[----:B------:R2:W-:Y:S04]  /*a300*/  STL.64 [R1+0x100], R120 ;  /* 0x0001007801007387 */ /* 0x0005e80000100a00 */
[----:B------:R2:W-:Y:S01]  /*a310*/  LDGSTS.E [R251], desc[UR6][R120.64], !P6 ;  /* 0x0000000078fb7fae */ /* 0x0005e2000f121846 */
        /* <DEDUP_REMOVED lines=14> */
[----:B------:R2:W-:Y:S03]  /*a400*/  LDGSTS.E [R251+0x4], desc[UR6][R120.64], !P1 ;  /* 0x0000400078fb7fae */ /* 0x0005e6000c921846 */
[----:B------:R-:W-:Y:S01]  /*a410*/  IMAD.WIDE R134, R15, 0x4, R4 ;  /* 0x000000040f867825 */ /* 0x000fe200078e0204 */
[----:B------:R4:W-:Y:S03]  /*a420*/  LDGSTS.E [R251+0x4004], desc[UR6][R42.64], !P1 ;  /* 0x040040002afb7fae */ /* 0x0009e6000c921846 */
[----:B-1----:R-:W-:Y:S01]  /*a430*/  IMAD.WIDE R36, R0, 0x4, R242 ;  /* 0x0000000400247825 */ /* 0x002fe200078e02f2 */
[----:B------:R1:W-:Y:S04]  /*a440*/  LDGSTS.E [R251+0x8004], desc[UR6][R38.64], !P1 ;  /* 0x0800400026fb7fae */ /* 0x0003e8000c921846 */
[----:B------:R1:W-:Y:S01]  /*a450*/  LDGSTS.E [R251+0xc004], desc[UR6][R36.64], !P1 ;  /* 0x0c00400024fb7fae */ /* 0x0003e2000c921846 */
[----:B------:R-:W-:-:S03]  /*a460*/  ISETP.GE.AND P1, PT, R13, R12, PT ;  /* 0x0000000c0d00720c */ /* 0x000fc60003f26270 */
[----:B------:R2:W-:Y:S01]  /*a470*/  STL.64 [R1+0xe0], R120 ;  /* 0x0000e07801007387 */ /* 0x0005e20000100a00 */
[----:B------:R-:W-:Y:S02]  /*a480*/  SEL R0, RZ, 0x4, P1 ;  /* 0x00000004ff007807 */ /* 0x000fe40000800000 */
[----:B------:R-:W-:Y:S01]  /*a490*/  PLOP3.LUT P1, PT, PT, PT, UP0, 0x80, 0x0 ;  /* 0x000000000000781c */ /* 0x000fe20003f2f008 */
[----:B------:R4:W-:Y:S03]  /*a4a0*/  STL.64 [R1+0xd8], R42 ;  /* 0x0000d82a01007387 */ /* 0x0009e60000100a00 */
[----:B------:R-:W-:Y:S01]  /*a4b0*/  SEL R0, R0, RZ, P1 ;  /* 0x000000ff00007207 */ /* 0x000fe20000800000 */
[----:B------:R1:W-:Y:S03]  /*a4c0*/  STL.64 [R1+0xd0], R38 ;  /* 0x0000d02601007387 */ /* 0x0003e60000100a00 */
[----:B------:R-:W-:Y:S01]  /*a4d0*/  ISETP.NE.U32.AND P1, PT, R0, RZ, PT ;  /* 0x000000ff0000720c */ /* 0x000fe20003f25070 */
[----:B------:R1:W-:Y:S01]  /*a4e0*/  STL.64 [R1+0xc8], R36 ;  /* 0x0000c82401007387 */ /* 0x0003e20000100a00 */
[----:B--2---:R-:W2:Y:S01]  /*a4f0*/  LDC R121, c[0x0][0x230] ;  /* 0x00008c00ff797b82 */ /* 0x004ea20000000800 */
[----:B---3--:R-:W-:-:S02]  /*a500*/  VIADD R0, R10, 0xffffffdf ;  /* 0xffffffdf0a007836 */ /* 0x008fc40000000000 */
[C---:B----4-:R-:W-:Y:S01]  /*a510*/  IMAD.WIDE R42, R15.reuse, 0x4, R238 ;  /* 0x000000040f2a7825 */ /* 0x050fe200078e02ee */
[----:B------:R-:W-:Y:S03]  /*a520*/  STL.64 [R1+0xc0], R134 ;  /* 0x0000c08601007387 */ /* 0x000fe60000100a00 */
[C---:B-1----:R-:W-:Y:S01]  /*a530*/  IMAD.WIDE R38, R15.reuse, 0x4, R240 ;  /* 0x000000040f267825 */ /* 0x042fe200078e02f0 */
[----:B------:R-:W-:Y:S01]  /*a540*/  LDGSTS.E [R251+0x8], desc[UR6][R134.64], !P4 ;  /* 0x0000800086fb7fae */ /* 0x000fe2000e121846 */
[----:B------:R-:W1:Y:S02]  /*a550*/  LDC R120, c[0x0][0x230] ;  /* 0x00008c00ff787b82 */ /* 0x000e640000000800 */
[----:B------:R-:W-:Y:S01]  /*a560*/  IMAD.WIDE R36, R15, 0x4, R242 ;  /* 0x000000040f247825 */ /* 0x000fe200078e02f2 */
[----:B------:R3:W-:Y:S03]  /*a570*/  STL.64 [R1+0xb8], R42 ;  /* 0x0000b82a01007387 */ /* 0x0007e60000100a00 */
[----:B------:R-:W-:Y:S01]  /*a580*/  IMAD R15, R2, 0x1d, RZ ;  /* 0x0000001d020f7824 */ /* 0x000fe200078e02ff */
[----:B------:R3:W-:Y:S01]  /*a590*/  LDGSTS.E [R251+0x4008], desc[UR6][R42.64], !P4 ;  /* 0x040080002afb7fae */ /* 0x0007e2000e121846 */
[----:B------:R-:W4:Y:S03]  /*a5a0*/  LDC R10, c[0x0][0x230] ;  /* 0x00008c00ff0a7b82 */ /* 0x000f260000000800 */
[----:B------:R3:W-:Y:S04]  /*a5b0*/  STL.64 [R1+0xb0], R38 ;  /* 0x0000b02601007387 */ /* 0x0007e80000100a00 */
[----:B------:R2:W-:Y:S01]  /*a5c0*/  LDGSTS.E [R251+0x8008], desc[UR6][R38.64], !P4 ;  /* 0x0800800026fb7fae */ /* 0x0005e2000e121846 */
[----:B---3--:R-:W-:-:S03]  /*a5d0*/  IMAD.WIDE R42, R244, 0x4, R4 ;  /* 0x00000004f42a7825 */ /* 0x008fc600078e0204 */
[----:B------:R3:W-:Y:S04]  /*a5e0*/  STL.64 [R1+0xa8], R36 ;  /* 0x0000a82401007387 */ /* 0x0007e80000100a00 */
[----:B------:R3:W-:Y:S01]  /*a5f0*/  LDGSTS.E [R251+0xc008], desc[UR6][R36.64], !P4 ;  /* 0x0c00800024fb7fae */ /* 0x0007e2000e121846 */
[----:B------:R-:W-:Y:S01]  /*a600*/  ISETP.GE.U32.AND P4, PT, R12, 0x7fffffc1, PT ;  /* 0x7fffffc10c00780c */ /* 0x000fe20003f86070 */
[C---:B------:R-:W-:Y:S02]  /*a610*/  IMAD.WIDE R12, R244.reuse, 0x4, R242 ;  /* 0x00000004f40c7825 */ /* 0x040fe400078e02f2 */
[----:B------:R1:W-:Y:S02]  /*a620*/  STL.64 [R1+0xa0], R42 ;  /* 0x0000a02a01007387 */ /* 0x0003e40000100a00 */
[----:B--2---:R-:W-:-:S02]  /*a630*/  IMAD.WIDE R38, R244, 0x4, R238 ;  /* 0x00000004f4267825 */ /* 0x004fc400078e02ee */
[----:B------:R1:W-:Y:S02]  /*a640*/  LDGSTS.E [R251+0xc], desc[UR6][R42.64], !P2 ;  /* 0x0000c0002afb7fae */ /* 0x0003e4000d121846 */
[----:B----4-:R-:W-:Y:S02]  /*a650*/  VIADD R10, R10, 0xffffffdc ;  /* 0xffffffdc0a0a7836 */ /* 0x010fe40000000000 */
[----:B---3--:R-:W-:Y:S01]  /*a660*/  IMAD.WIDE R36, R244, 0x4, R240 ;  /* 0x00000004f4247825 */ /* 0x008fe200078e02f0 */
[----:B------:R2:W-:Y:S04]  /*a670*/  STL.64 [R1+0x98], R38 ;  /* 0x0000982601007387 */ /* 0x0005e80000100a00 */
[----:B------:R2:W-:Y:S04]  /*a680*/  LDGSTS.E [R251+0x400c], desc[UR6][R38.64], !P2 ;  /* 0x0400c00026fb7fae */ /* 0x0005e8000d121846 */
[----:B------:R-:W-:Y:S04]  /*a690*/  STL.64 [R1+0x90], R36 ;  /* 0x0000902401007387 */ /* 0x000fe80000100a00 */
[----:B------:R-:W-:Y:S04]  /*a6a0*/  LDGSTS.E [R251+0x800c], desc[UR6][R36.64], !P2 ;  /* 0x0800c00024fb7fae */ /* 0x000fe8000d121846 */
[----:B------:R3:W-:Y:S04]  /*a6b0*/  STL.64 [R1+0x88], R12 ;  /* 0x0000880c01007387 */ /* 0x0007e80000100a00 */
[----:B------:R3:W-:Y:S01]  /*a6c0*/  LDGSTS.E [R251+0xc00c], desc[UR6][R12.64], !P2 ;  /* 0x0c00c0000cfb7fae */ /* 0x0007e2000d121846 */
[----:B------:R-:W-:Y:S01]  /*a6d0*/  ISETP.GE.U32.AND P2, PT, R0, 0x7fffffc0, PT ;  /* 0x7fffffc00000780c */ /* 0x000fe20003f46070 */
[----:B------:R-:W-:-:S02]  /*a6e0*/  IMAD R0, R2, 0x1c, RZ ;  /* 0x0000001c02007824 */ /* 0x000fc400078e02ff */
[----:B------:R-:W-:Y:S02]  /*a6f0*/  STL.64 [R1+0x2938], R250 ;  /* 0x002938fa01007387 */ /* 0x000fe40000100a00 */
[----:B-1----:R-:W-:-:S04]  /*a700*/  IMAD.WIDE R42, R0, 0x4, R4 ;  /* 0x00000004002a7825 */ /* 0x002fc800078e0204 */
[----:B--2---:R-:W-:Y:S01]  /*a710*/  IMAD.WIDE R38, R0, 0x4, R238 ;  /* 0x0000000400267825 */ /* 0x004fe200078e02ee */
[----:B------:R1:W-:Y:S01]  /*a720*/  STL.64 [R1+0x448], R42 ;  /* 0x0004482a01007387 */ /* 0x0003e20000100a00 */
[----:B---3--:R-:W-:Y:S02]  /*a730*/  LOP3.LUT R12, R252, 0x70, RZ, 0x3c, !PT ;  /* 0x00000070fc0c7812 */ /* 0x008fe400078e3cff */
[----:B------:R-:W-:Y:S01]  /*a740*/  IMAD.WIDE R36, R0, 0x4, R240 ;  /* 0x0000000400247825 */ /* 0x000fe200078e02f0 */
[----:B------:R2:W-:Y:S03]  /*a750*/  STL.64 [R1+0x440], R38 ;  /* 0x0004402601007387 */ /* 0x0005e60000100a00 */
[----:B------:R-:W-:Y:S01]  /*a760*/  VIADD R244, R12, UR45 ;  /* 0x0000002d0cf47c36 */ /* 0x000fe20008000000 */
[----:B------:R3:W-:Y:S01]  /*a770*/  STL.64 [R1+0x438], R36 ;  /* 0x0004382401007387 */ /* 0x0007e20000100a00 */
[----:B------:R-:W-:-:S03]  /*a780*/  IMAD.WIDE R12, R0, 0x4, R242 ;  /* 0x00000004000c7825 */ /* 0x000fc600078e02f2 */
[----:B------:R1:W-:Y:S01]  /*a790*/  LDGSTS.E [R244], desc[UR6][R42.64], !P3 ;  /* 0x000000002af47fae */ /* 0x0003e2000d921846 */
[----:B------:R-:W-:-:S03]  /*a7a0*/  VIADD R0, R121, 0xffffffde ;  /* 0xffffffde79007836 */ /* 0x000fc60000000000 */
[----:B------:R2:W-:Y:S04]  /*a7b0*/  LDGSTS.E [R244+0x4000], desc[UR6][R38.64], !P3 ;  /* 0x0400000026f47fae */ /* 0x0005e8000d921846 */
[----:B------:R3:W-:Y:S01]  /*a7c0*/  LDGSTS.E [R244+0x8000], desc[UR6][R36.64], !P3 ;  /* 0x0800000024f47fae */ /* 0x0007e2000d921846 */
[----:B-1----:R-:W-:-:S03]  /*a7d0*/  IMAD.WIDE R42, R15, 0x4, R4 ;  /* 0x000000040f2a7825 */ /* 0x002fc600078e0204 */
[----:B------:R1:W-:Y:S01]  /*a7e0*/  STL.64 [R1+0x430], R12 ;  /* 0x0004300c01007387 */ /* 0x0003e20000100a00 */
[----:B--2---:R-:W-:-:S03]  /*a7f0*/  IMAD.WIDE R38, R15, 0x4, R238 ;  /* 0x000000040f267825 */ /* 0x004fc600078e02ee */
[----:B------:R1:W-:Y:S01]  /*a800*/  LDGSTS.E [R244+0xc000], desc[UR6][R12.64], !P3 ;  /* 0x0c0000000cf47fae */ /* 0x0003e2000d921846 */
[----:B------:R-:W-:Y:S01]  /*a810*/  ISETP.GE.U32.AND P3, PT, R0, 0x7fffffbf, PT ;  /* 0x7fffffbf0000780c */ /* 0x000fe20003f66070 */
[C---:B---3--:R-:W-:Y:S02]  /*a820*/  IMAD.WIDE R36, R15.reuse, 0x4, R240 ;  /* 0x000000040f247825 */ /* 0x048fe400078e02f0 */
[----:B------:R2:W-:Y:S02]  /*a830*/  LDGSTS.E [R244+0x4], desc[UR6][R42.64], !P5 ;  /* 0x000040002af47fae */ /* 0x0005e4000e921846 */
[C---:B------:R-:W-:Y:S02]  /*a840*/  IMAD R0, R2.reuse, 0x1e, RZ ;  /* 0x0000001e02007824 */ /* 0x040fe400078e02ff */
[----:B------:R3:W-:Y:S01]  /*a850*/  LDGSTS.E [R244+0x4004], desc[UR6][R38.64], !P5 ;  /* 0x0400400026f47fae */ /* 0x0007e2000e921846 */
[----:B------:R-:W-:Y:S02]  /*a860*/  IMAD.SHL.U32 R2, R2, 0x20, RZ ;  /* 0x0000002002027824 */ /* 0x000fe400078e00ff */
[----:B-1----:R-:W-:Y:S01]  /*a870*/  IMAD.WIDE R12, R15, 0x4, R242 ;  /* 0x000000040f0c7825 */ /* 0x002fe200078e02f2 */
[----:B------:R1:W-:Y:S03]  /*a880*/  LDGSTS.E [R244+0x8004], desc[UR6][R36.64], !P5 ;  /* 0x0800400024f47fae */ /* 0x0003e6000e921846 */
[----:B------:R-:W-:Y:S01]  /*a890*/  VIADD R15, R120, 0xffffffdd ;  /* 0xffffffdd780f7836 */ /* 0x000fe20000000000 */
[----:B------:R2:W-:Y:S04]  /*a8a0*/  STL.64 [R1+0x428], R42 ;  /* 0x0004282a01007387 */ /* 0x0005e80000100a00 */
[----:B------:R4:W-:Y:S01]  /*a8b0*/  LDGSTS.E [R244+0xc004], desc[UR6][R12.64], !P5 ;  /* 0x0c0040000cf47fae */ /* 0x0009e2000e921846 */
[----:B------:R-:W-:Y:S01]  /*a8c0*/  ISETP.GE.U32.AND P5, PT, R15, 0x7fffffbe, PT ;  /* 0x7fffffbe0f00780c */ /* 0x000fe20003fa6070 */
[----:B------:R-:W-:-:S02]  /*a8d0*/  IMAD.SHL.U32 R15, R11, 0x4, RZ ;  /* 0x000000040b0f7824 */ /* 0x000fc400078e00ff */
[----:B------:R3:W-:Y:S01]  /*a8e0*/  STL.64 [R1+0x420], R38 ;  /* 0x0004202601007387 */ /* 0x0007e20000100a00 */
[----:B--2---:R-:W-:-:S03]  /*a8f0*/  IMAD.WIDE R42, R0, 0x4, R4 ;  /* 0x00000004002a7825 */ /* 0x004fc600078e0204 */
[----:B------:R1:W-:Y:S04]  /*a900*/  STL.64 [R1+0x418], R36 ;  /* 0x0004182401007387 */ /* 0x0003e80000100a00 */
[----:B------:R4:W-:Y:S01]  /*a910*/  STL.64 [R1+0x410], R12 ;  /* 0x0004100c01007387 */ /* 0x0009e20000100a00 */
[----:B---3--:R-:W-:-:S03]  /*a920*/  IMAD.WIDE R38, R0, 0x4, R238 ;  /* 0x0000000400267825 */ /* 0x008fc600078e02ee */
[----:B------:R-:W-:Y:S01]  /*a930*/  LDGSTS.E [R244+0x8], desc[UR6][R42.64], !P6 ;  /* 0x000080002af47fae */ /* 0x000fe2000f121846 */
[----:B-1----:R-:W-:-:S03]  /*a940*/  IMAD.WIDE R36, R0, 0x4, R240 ;  /* 0x0000000400247825 */ /* 0x002fc600078e02f0 */
[----:B------:R1:W-:Y:S01]  /*a950*/  LDGSTS.E [R244+0x4008], desc[UR6][R38.64], !P6 ;  /* 0x0400800026f47fae */ /* 0x0003e2000f121846 */
[----:B----4-:R-:W-:Y:S01]  /*a960*/  IMAD.WIDE R12, R0, 0x4, R242 ;  /* 0x00000004000c7825 */ /* 0x010fe200078e02f2 */
[----:B------:R-:W-:Y:S02]  /*a970*/  LOP3.LUT R0, R15, UR5, RZ, 0x3c, !PT ;  /* 0x000000050f007c12 */ /* 0x000fe4000f8e3cff */
[----:B------:R-:W-:Y:S04]  /*a980*/  LDGSTS.E [R244+0x8008], desc[UR6][R36.64], !P6 ;  /* 0x0800800024f47fae */ /* 0x000fe8000f121846 */
[----:B------:R-:W-:Y:S01]  /*a990*/  LDGSTS.E [R244+0xc008], desc[UR6][R12.64], !P6 ;  /* 0x0c0080000cf47fae */ /* 0x000fe2000f121846 */
[----:B------:R-:W-:Y:S02]  /*a9a0*/  ISETP.GE.U32.AND P6, PT, R10, 0x7fffffbd, PT ;  /* 0x7fffffbd0a00780c */ /* 0x000fe40003fc6070 */
[----:B------:R-:W-:Y:S01]  /*a9b0*/  LOP3.LUT R10, R0, 0x40, RZ, 0x3c, !PT ;  /* 0x00000040000a7812 */ /* 0x000fe200078e3cff */
[----:B------:R-:W-:Y:S04]  /*a9c0*/  STL.64 [R1+0x408], R42 ;  /* 0x0004082a01007387 */ /* 0x000fe80000100a00 */
[----:B------:R1:W-:Y:S01]  /*a9d0*/  STL.64 [R1+0x400], R38 ;  /* 0x0004002601007387 */ /* 0x0003e20000100a00 */
[----:B------:R-:W-:-:S03]  /*a9e0*/  VIADD R15, R10, UR45 ;  /* 0x0000002d0a0f7c36 */ /* 0x000fc60008000000 */
[----:B------:R-:W-:Y:S04]  /*a9f0*/  STL.64 [R1+0x3f8], R36 ;  /* 0x0003f82401007387 */ /* 0x000fe80000100a00 */
[----:B------:R-:W-:Y:S04]  /*aa00*/  STL.64 [R1+0x3f0], R12 ;  /* 0x0003f00c01007387 */ /* 0x000fe80000100a00 */
[----:B------:R-:W-:Y:S01]  /*aa10*/  STL [R1+0x24fc], R0 ;  /* 0x0024fc0001007387 */ /* 0x000fe20000100800 */
[----:B-1----:R-:W-:-:S03]  /*aa20*/  IMAD.WIDE R38, R246, 0x4, R4 ;  /* 0x00000004f6267825 */ /* 0x002fc600078e0204 */
[----:B------:R1:W-:Y:S01]  /*aa30*/  STL [R1+0x2504], R10 ;  /* 0x0025040a01007387 */ /* 0x0003e20000100800 */
[----:B------:R-:W-:-:S03]  /*aa40*/  IMAD.WIDE R42, R246, 0x4, R240 ;  /* 0x00000004f62a7825 */ /* 0x000fc600078e02f0 */
[----:B------:R-:W-:Y:S01]  /*aa50*/  LDGSTS.E [R244+0xc], desc[UR6][R38.64], !P4 ;  /* 0x0000c00026f47fae */ /* 0x000fe2000e121846 */
[----:B------:R-:W-:-:S03]  /*aa60*/  IMAD.WIDE R250, R2, 0x4, R50 ;  /* 0x0000000402fa7825 */ /* 0x000fc600078e0232 */
[----:B------:R-:W-:Y:S01]  /*aa70*/  LDGSTS.E [R244+0x400c], desc[UR6][R144.64], !P4 ;  /* 0x0400c00090f47fae */ /* 0x000fe2000e121846 */
[----:B------:R-:W-:-:S03]  /*aa80*/  IMAD.WIDE R248, R2, 0x4, R154 ;  /* 0x0000000402f87825 */ /* 0x000fc600078e029a */
[----:B------:R-:W-:Y:S01]  /*aa90*/  LDGSTS.E [R244+0x800c], desc[UR6][R42.64], !P4 ;  /* 0x0800c0002af47fae */ /* 0x000fe2000e121846 */
[----:B-1----:R-:W-:-:S04]  /*aaa0*/  IMAD.WIDE R10, R2, 0x4, R4 ;  /* 0x00000004020a7825 */ /* 0x002fc800078e0204 */
[----:B------:R-:W-:Y:S01]  /*aab0*/  IMAD.WIDE R4, R2, 0x4, R238 ;  /* 0x0000000402047825 */ /* 0x000fe200078e02ee */
[----:B------:R1:W-:Y:S03]  /*aac0*/  STL.64 [R1+0x1f40], R10 ;  /* 0x001f400a01007387 */ /* 0x0003e60000100a00 */
[----:B------:R-:W-:Y:S01]  /*aad0*/  VIADD R0, R0, UR45 ;  /* 0x0000002d00007c36 */ /* 0x000fe20008000000 */
[----:B------:R-:W-:Y:S04]  /*aae0*/  STL.64 [R1+0x3e8], R38 ;  /* 0x0003e82601007387 */ /* 0x000fe80000100a00 */
[----:B------:R-:W2:Y:S04]  /*aaf0*/  LDL.64 R134, [R1+0x70] ;  /* 0x0000700001867983 */ /* 0x000ea80000100a00 */
[----:B------:R3:W-:Y:S04]  /*ab00*/  STL.64 [R1+0x1f48], R4 ;  /* 0x001f480401007387 */ /* 0x0007e80000100a00 */
[----:B------:R-:W4:Y:S04]  /*ab10*/  LDL.64 R120, [R1+0x60] ;  /* 0x0000600001787983 */ /* 0x000f280000100a00 */
[----:B------:R-:W-:Y:S04]  /*ab20*/  STL.64 [R1+0x80], R144 ;  /* 0x0000809001007387 */ /* 0x000fe80000100a00 */
[----:B------:R-:W4:Y:S04]  /*ab30*/  LDL.64 R36, [R1+0x50] ;  /* 0x0000500001247983 */ /* 0x000f280000100a00 */
[----:B------:R-:W4:Y:S04]  /*ab40*/  LDL.64 R150, [R1+0x40] ;  /* 0x0000400001967983 */ /* 0x000f280000100a00 */
[----:B------:R-:W4:Y:S01]  /*ab50*/  LDL.64 R12, [R1+0x30] ;  /* 0x00003000010c7983 */ /* 0x000f220000100a00 */
[----:B------:R-:W-:-:S03]  /*ab60*/  IMAD.WIDE R240, R2, 0x4, R240 ;  /* 0x0000000402f07825 */ /* 0x000fc600078e02f0 */
[----:B-1----:R-:W4:Y:S01]  /*ab70*/  LDL.64 R10, [R1+0x20] ;  /* 0x00002000010a7983 */ /* 0x002f220000100a00 */
[----:B---3--:R-:W-:-:S03]  /*ab80*/  IMAD.WIDE R4, R2, 0x4, R242 ;  /* 0x0000000402047825 */ /* 0x008fc600078e02f2 */
[----:B------:R1:W-:Y:S01]  /*ab90*/  STL.64 [R1+0x1f50], R240 ;  /* 0x001f50f001007387 */ /* 0x0003e20000100a00 */
[----:B------:R-:W-:-:S03]  /*aba0*/  IMAD.WIDE R238, R246, 0x4, R242 ;  /* 0x00000004f6ee7825 */ /* 0x000fc600078e02f2 */
[----:B------:R-:W-:Y:S04]  /*abb0*/  STL.64 [R1+0x78], R42 ;  /* 0x0000782a01007387 */ /* 0x000fe80000100a00 */
[----:B------:R3:W-:Y:S01]  /*abc0*/  STL.64 [R1+0x1f58], R4 ;  /* 0x001f580401007387 */ /* 0x0007e20000100a00 */
[----:B-1----:R-:W-:-:S03]  /*abd0*/  IMAD.WIDE R240, R2, 0x4, R8 ;  /* 0x0000000402f07825 */ /* 0x002fc600078e0208 */
[----:B------:R-:W-:Y:S04]  /*abe0*/  LDGSTS.E [R244+0xc00c], desc[UR6][R238.64], !P4 ;  /* 0x0c00c000eef47fae */ /* 0x000fe8000e121846 */
[----:B------:R-:W4:Y:S01]  /*abf0*/  LDL.LU.64 R8, [R1+0x29f8] ;  /* 0x0029f80001087983 */ /* 0x000f220000300a00 */
[----:B---3--:R-:W-:-:S03]  /*ac00*/  IMAD.WIDE R4, R2, 0x4, R138 ;  /* 0x0000000402047825 */ /* 0x008fc600078e028a */
[----:B------:R-:W0:Y:S04]  /*ac10*/  LDGDEPBAR ;  /* 0x00000000000079af */ /* 0x000e280000000000 */
[----:B------:R-:W3:Y:S01]  /*ac20*/  LDL.LU.64 R138, [R1+0x29f0] ;  /* 0x0029f000018a7983 */ /* 0x000ee20000300a00 */
[----:B------:R-:W-:-:S03]  /*ac30*/  IMAD.WIDE R246, R2, 0x4, R148 ;  /* 0x0000000402f67825 */ /* 0x000fc600078e0294 */
[----:B------:R1:W-:Y:S01]  /*ac40*/  STL.64 [R1+0x1e00], R240 ;  /* 0x001e00f001007387 */ /* 0x0003e20000100a00 */
[----:B------:R-:W-:-:S03]  /*ac50*/  IMAD.WIDE R242, R2, 0x4, R40 ;  /* 0x0000000402f27825 */ /* 0x000fc600078e0228 */
[----:B------:R-:W3:Y:S04]  /*ac60*/  LDL.LU.64 R50, [R1+0x29e8] ;  /* 0x0029e80001327983 */ /* 0x000ee80000300a00 */
[----:B------:R1:W-:Y:S02]  /*ac70*/  STL.64 [R1+0x1e28], R4 ;  /* 0x001e280401007387 */ /* 0x0003e40000100a00 */
[C---:B-1----:R-:W-:Y:S02]  /*ac80*/  IMAD.WIDE R240, R2.reuse, 0x4, R172 ;  /* 0x0000000402f07825 */ /* 0x042fe400078e02ac */
[----:B------:R-:W3:Y:S04]  /*ac90*/  LDL.LU.64 R172, [R1+0x29e0] ;  /* 0x0029e00001ac7983 */ /* 0x000ee80000300a00 */
[----:B------:R-:W3:Y:S01]  /*aca0*/  LDL.LU.64 R40, [R1+0x29d8] ;  /* 0x0029d80001287983 */ /* 0x000ee20000300a00 */
[----:B------:R-:W-:-:S03]  /*acb0*/  IMAD.WIDE R4, R2, 0x4, R48 ;  /* 0x0000000402047825 */ /* 0x000fc600078e0230 */
[----:B------:R-:W3:Y:S04]  /*acc0*/  LDL.LU.64 R148, [R1+0x29d0] ;  /* 0x0029d00001947983 */ /* 0x000ee80000300a00 */
[----:B------:R-:W-:Y:S04]  /*acd0*/  STL.64 [R1+0x1e70], R250 ;  /* 0x001e70fa01007387 */ /* 0x000fe80000100a00 */
[----:B------:R1:W-:Y:S04]  /*ace0*/  STL.64 [R1+0x1e08], R246 ;  /* 0x001e08f601007387 */ /* 0x0003e80000100a00 */
[----:B------:R-:W3:Y:S01]  /*acf0*/  LDL.LU.64 R48, [R1+0x29c8] ;  /* 0x0029c80001307983 */ /* 0x000ee20000300a00 */
[----:B-1----:R-:W-:-:S03]  /*ad00*/  IMAD.WIDE R246, R2, 0x4, R136 ;  /* 0x0000000402f67825 */ /* 0x002fc600078e0288 */
[----:B------:R-:W3:Y:S04]  /*ad10*/  LDL.LU.64 R136, [R1+0x29c0] ;  /* 0x0029c00001887983 */ /* 0x000ee80000300a00 */
[----:B------:R1:W-:Y:S02]  /*ad20*/  STL.64 [R1+0x1e10], R4 ;  /* 0x001e100401007387 */ /* 0x0003e40000100a00 */
[C---:B-1----:R-:W-:Y:S02]  /*ad30*/  IMAD.WIDE R4, R2.reuse, 0x4, R46 ;  /* 0x0000000402047825 */ /* 0x042fe400078e022e */
[----:B------:R-:W3:Y:S04]  /*ad40*/  LDL.LU.64 R46, [R1+0x29b8] ;  /* 0x0029b800012e7983 */ /* 0x000ee80000300a00 */
[----:B------:R1:W-:Y:S04]  /*ad50*/  STL.64 [R1+0x1e18], R246 ;  /* 0x001e18f601007387 */ /* 0x0003e80000100a00 */
[----:B------:R-:W3:Y:S04]  /*ad60*/  LDL.LU.64 R154, [R1+0x29b0] ;  /* 0x0029b000019a7983 */ /* 0x000ee80000300a00 */
[----:B------:R1:W-:Y:S02]  /*ad70*/  STL.64 [R1+0x1e20], R4 ;  /* 0x001e200401007387 */ /* 0x0003e40000100a00 */
[----:B-1----:R-:W-:-:S04]  /*ad80*/  IMAD.WIDE R246, R2, 0x4, R166 ;  /* 0x0000000402f67825 */ /* 0x002fc800078e02a6 */
[----:B------:R-:W-:Y:S02]  /*ad90*/  IMAD.WIDE R4, R2, 0x4, R44 ;  /* 0x0000000402047825 */ /* 0x000fe400078e022c */
[----:B------:R-:W3:Y:S04]  /*ada0*/  LDL.LU.64 R44, [R1+0x29a8] ;  /* 0x0029a800012c7983 */ /* 0x000ee80000300a00 */
[----:B------:R-:W3:Y:S04]  /*adb0*/  LDL.LU.64 R166, [R1+0x29a0] ;  /* 0x0029a00001a67983 */ /* 0x000ee80000300a00 */
[----:B------:R-:W3:Y:S04]  /*adc0*/  LDL.LU.64 R38, [R1+0x2998] ;  /* 0x0029980001267983 */ /* 0x000ee80000300a00 */
[----:B------:R-:W-:Y:S04]  /*add0*/  STL.64 [R1+0x1e38], R248 ;  /* 0x001e38f801007387 */ /* 0x000fe80000100a00 */
[----:B------:R-:W3:Y:S04]  /*ade0*/  LDL.LU.64 R144, [R1+0x2990] ;  /* 0x0029900001907983 */ /* 0x000ee80000300a00 */
[----:B------:R-:W-:Y:S04]  /*adf0*/  STL.64 [R1+0x1e48], R4 ;  /* 0x001e480401007387 */ /* 0x000fe80000100a00 */
[----:B------:R-:W3:Y:S04]  /*ae00*/  LDL.LU.64 R42, [R1+0x2988] ;  /* 0x00298800012a7983 */ /* 0x000ee80000300a00 */
[----:B------:R-:W-:Y:S04]  /*ae10*/  STL.64 [R1+0x1e60], R246 ;  /* 0x001e60f601007387 */ /* 0x000fe80000100a00 */
[----:B--2---:R-:W-:Y:S04]  /*ae20*/  LDGSTS.E [R0+0x30000], desc[UR6][R134.64], P0 ;  /* 0x3000000086007fae */ /* 0x004fe80008121846 */
[----:B----4-:R-:W-:Y:S04]  /*ae30*/  LDGSTS.E [R0+0x30400], desc[UR6][R120.64], P0 ;  /* 0x3040000078007fae */ /* 0x010fe80008121846 */
[----:B------:R-:W2:Y:S04]  /*ae40*/  LDL.LU.64 R134, [R1+0x2980] ;  /* 0x0029800001867983 */ /* 0x000ea80000300a00 */
[----:B------:R-:W-:Y:S04]  /*ae50*/  LDGSTS.E [R0+0x30800], desc[UR6][R36.64], P0 ;  /* 0x3080000024007fae */ /* 0x000fe80008121846 */
[----:B------:R-:W4:Y:S04]  /*ae60*/  LDL.LU.64 R120, [R1+0x2978] ;  /* 0x0029780001787983 */ /* 0x000f280000300a00 */
[----:B------:R-:W-:Y:S04]  /*ae70*/  LDGSTS.E [R0+0x30c00], desc[UR6][R150.64], P0 ;  /* 0x30c0000096007fae */ /* 0x000fe80008121846 */
[----:B------:R-:W3:Y:S04]  /*ae80*/  LDL.LU.64 R36, [R1+0x2970] ;  /* 0x0029700001247983 */ /* 0x000ee80000300a00 */
[----:B------:R-:W-:Y:S04]  /*ae90*/  LDGSTS.E [R0+0x31000], desc[UR6][R12.64], P0 ;  /* 0x310000000c007fae */ /* 0x000fe80008121846 */
[----:B------:R-:W2:Y:S04]  /*aea0*/  LDL.LU.64 R150, [R1+0x2968] ;  /* 0x0029680001967983 */ /* 0x000ea80000300a00 */
[----:B------:R-:W-:Y:S04]  /*aeb0*/  LDGSTS.E [R0+0x31400], desc[UR6][R10.64], P0 ;  /* 0x314000000a007fae */ /* 0x000fe80008121846 */
[----:B------:R-:W4:Y:S04]  /*aec0*/  LDL.LU.64 R12, [R1+0x2960] ;  /* 0x00296000010c7983 */ /* 0x000f280000300a00 */
[----:B------:R-:W2:Y:S04]  /*aed0*/  LDL.LU.64 R10, [R1+0x2958] ;  /* 0x00295800010a7983 */ /* 0x000ea80000300a00 */
[----:B----4-:R-:W-:Y:S04]  /*aee0*/  LDGSTS.E [R0+0x31800], desc[UR6][R12.64], P0 ;  /* 0x318000000c007fae */ /* 0x010fe80008121846 */
[----:B---3--:R-:W-:Y:S04]  /*aef0*/  LDGSTS.E [R0+0x31c00], desc[UR6][R36.64], P0 ;  /* 0x31c0000024007fae */ /* 0x008fe80008121846 */
[----:B------:R-:W-:Y:S04]  /*af00*/  LDGSTS.E [R0+0x32000], desc[UR6][R120.64], P0 ;  /* 0x3200000078007fae */ /* 0x000fe80008121846 */
[----:B------:R-:W3:Y:S04]  /*af10*/  LDL.LU.64 R12, [R1+0x2950] ;  /* 0x00295000010c7983 */ /* 0x000ee80000300a00 */
[----:B------:R-:W4:Y:S04]  /*af20*/  LDL.LU.64 R36, [R1+0x2948] ;  /* 0x0029480001247983 */ /* 0x000f280000300a00 */
[----:B------:R1:W-:Y:S04]  /*af30*/  STL.64 [R1+0x28d0], R120 ;  /* 0x0028d07801007387 */ /* 0x0003e80000100a00 */
[----:B------:R-:W-:Y:S04]  /*af40*/  LDGSTS.E [R0+0x32400], desc[UR6][R42.64], P0 ;  /* 0x324000002a007fae */ /* 0x000fe80008121846 */
[----:B------:R-:W-:Y:S04]  /*af50*/  LDGSTS.E [R0+0x32800], desc[UR6][R38.64], P0 ;  /* 0x3280000026007fae */ /* 0x000fe80008121846 */
[----:B-1----:R-:W2:Y:S04]  /*af60*/  LDL.64 R120, [R1+0x38] ;  /* 0x0000380001787983 */ /* 0x002ea80000100a00 */
[----:B------:R1:W-:Y:S04]  /*af70*/  STL.64 [R1+0x28d8], R42 ;  /* 0x0028d82a01007387 */ /* 0x0003e80000100a00 */
[----:B------:R-:W-:Y:S04]  /*af80*/  LDGSTS.E [R0+0x32c00], desc[UR6][R44.64], P0 ;  /* 0x32c000002c007fae */ /* 0x000fe80008121846 */
[----:B------:R-:W-:Y:S04]  /*af90*/  LDGSTS.E [R0+0x33000], desc[UR6][R46.64], P0 ;  /* 0x330000002e007fae */ /* 0x000fe80008121846 */
[----:B-1----:R-:W3:Y:S04]  /*afa0*/  LDL.64 R42, [R1+0x48] ;  /* 0x00004800012a7983 */ /* 0x002ee80000100a00 */
[----:B------:R1:W-:Y:S04]  /*afb0*/  STL.64 [R1+0x28e0], R38 ;  /* 0x0028e02601007387 */ /* 0x0003e80000100a00 */
[----:B------:R-:W-:Y:S04]  /*afc0*/  LDGSTS.E [R0+0x33400], desc[UR6][R48.64], P0 ;  /* 0x3340000030007fae */ /* 0x000fe80008121846 */
[----:B------:R-:W-:Y:S04]  /*afd0*/  LDGSTS.E [R0+0x33800], desc[UR6][R40.64], P0 ;  /* 0x3380000028007fae */ /* 0x000fe80008121846 */
[----:B-1----:R-:W4:Y:S04]  /*afe0*/  LDL.64 R38, [R1+0x58] ;  /* 0x0000580001267983 */ /* 0x002f280000100a00 */
[----:B------:R1:W-:Y:S04]  /*aff0*/  STL.64 [R1+0x28e8], R44 ;  /* 0x0028e82c01007387 */ /* 0x0003e80000100a00 */
[----:B------:R-:W-:Y:S04]  /*b000*/  LDGSTS.E [R0+0x33c00], desc[UR6][R50.64], P0 ;  /* 0x33c0000032007fae */ /* 0x000fe80008121846 */
[----:B------:R-:W-:Y:S04]  /*b010*/  LDGSTS.E [R0+0x34000], desc[UR6][R8.64], P0 ;  /* 0x3400000008007fae */ /* 0x000fe80008121846 */
[----:B-1----:R-:W2:Y:S04]  /*b020*/  LDL.64 R44, [R1+0x68] ;  /* 0x00006800012c7983 */ /* 0x002ea80000100a00 */
[----:B------:R-:W-:Y:S04]  /*b030*/  LDGSTS.E [R0+0x34400], desc[UR6][R52.64], P0 ;  /* 0x3440000034007fae */ /* 0x000fe80008121846 */
        /* <DEDUP_REMOVED lines=44> */
[----:B------:R-:W-:Y:S04]  /*b300*/  STL.64 [R1+0x28f0], R46 ;  /* 0x0028f02e01007387 */ /* 0x000fe80000100a00 */
[----:B------:R-:W-:Y:S04]  /*b310*/  LDGSTS.E [R0+0x3f800], desc[UR6][R118.64], P0 ;  /* 0x3f80000076007fae */ /* 0x000fe80008121846 */
[----:B------:R-:W-:Y:S04]  /*b320*/  STL.64 [R1+0x28f8], R48 ;  /* 0x0028f83001007387 */ /* 0x000fe80000100a00 */
[----:B------:R-:W-:Y:S04]  /*b330*/  LDGSTS.E [R0+0x3fc00], desc[UR6][R130.64], P0 ;  /* 0x3fc0000082007fae */ /* 0x000fe80008121846 */
[----:B------:R-:W-:Y:S04]  /*b340*/  STL.64 [R1+0x2900], R40 ;  /* 0x0029002801007387 */ /* 0x000fe80000100a00 */
[----:B------:R-:W-:Y:S04]  /*b350*/  STL.64 [R1+0x2908], R50 ;  /* 0x0029083201007387 */ /* 0x000fe80000100a00 */
[----:B------:R-:W-:Y:S04]  /*b360*/  STL.64 [R1+0x2910], R8 ;  /* 0x0029100801007387 */ /* 0x000fe80000100a00 */
[----:B------:R1:W-:Y:S04]  /*b370*/  STL.64 [R1+0x2918], R52 ;  /* 0x0029183401007387 */ /* 0x0003e80000100a00 */
[----:B------:R-:W-:Y:S04]  /*b380*/  STL.64 [R1+0x2920], R54 ;  /* 0x0029203601007387 */ /* 0x000fe80000100a00 */
[----:B--2---:R-:W-:Y:S04]  /*b390*/  LDGSTS.E [R15+0x30200], desc[UR6][R44.64], P0 ;  /* 0x302000002c0f7fae */ /* 0x004fe80008121846 */
[----:B----4-:R-:W-:Y:S04]  /*b3a0*/  LDGSTS.E [R15+0x30600], desc[UR6][R38.64], P0 ;  /* 0x30600000260f7fae */ /* 0x010fe80008121846 */
[----:B---3--:R-:W-:Y:S04]  /*b3b0*/  LDGSTS.E [R15+0x30a00], desc[UR6][R42.64], P0 ;  /* 0x30a000002a0f7fae */ /* 0x008fe80008121846 */
[----:B------:R-:W-:Y:S04]  /*b3c0*/  LDGSTS.E [R15+0x30e00], desc[UR6][R120.64], P0 ;  /* 0x30e00000780f7fae */ /* 0x000fe80008121846 */
[----:B------:R-:W-:Y:S04]  /*b3d0*/  LDGSTS.E [R15+0x31200], desc[UR6][R36.64], P0 ;  /* 0x31200000240f7fae */ /* 0x000fe80008121846 */
[----:B------:R-:W-:Y:S04]  /*b3e0*/  LDGSTS.E [R15+0x31600], desc[UR6][R12.64], P0 ;  /* 0x316000000c0f7fae */ /* 0x000fe80008121846 */
[----:B------:R-:W-:Y:S04]  /*b3f0*/  LDGSTS.E [R15+0x31a00], desc[UR6][R10.64], P0 ;  /* 0x31a000000a0f7fae */ /* 0x000fe80008121846 */
[----:B------:R-:W2:Y:S04]  /*b400*/  LDL.LU.64 R36, [R1+0x2940] ;  /* 0x0029400001247983 */ /* 0x000ea80000300a00 */
[----:B-1----:R-:W3:Y:S04]  /*b410*/  LDL.64 R52, [R1+0x1f40] ;  /* 0x001f400001347983 */ /* 0x002ee80000100a00 */
[----:B------:R-:W4:Y:S04]  /*b420*/  LDL.64 R8, [R1+0x1f48] ;  /* 0x001f480001087983 */ /* 0x000f280000100a00 */
        /* <DEDUP_REMOVED lines=65> */
[----:B------:R-:W-:Y:S04]  /*b840*/  STL.64 [R1+0x28a0], R10 ;  /* 0x0028a00a01007387 */ /* 0x000fe80000100a00 */
[----:B------:R-:W-:Y:S04]  /*b850*/  STL.64 [R1+0x28a8], R150 ;  /* 0x0028a89601007387 */ /* 0x000fe80000100a00 */
[----:B------:R-:W-:Y:S04]  /*b860*/  STL.64 [R1+0x28b0], R134 ;  /* 0x0028b08601007387 */ /* 0x000fe80000100a00 */
[----:B------:R-:W-:Y:S04]  /*b870*/  STL.64 [R1+0x28b8], R144 ;  /* 0x0028b89001007387 */ /* 0x000fe80000100a00 */
[----:B------:R1:W-:Y:S04]  /*b880*/  STL.64 [R1+0x28c0], R166 ;  /* 0x0028c0a601007387 */ /* 0x0003e80000100a00 */
[----:B------:R1:W-:Y:S04]  /*b890*/  STL.64 [R1+0x28c8], R154 ;  /* 0x0028c89a01007387 */ /* 0x0003e80000100a00 */
[----:B--2---:R-:W-:Y:S04]  /*b8a0*/  LDGSTS.E [R15+0x3fe00], desc[UR6][R36.64], P0 ;  /* 0x3fe00000240f7fae */ /* 0x004fe80008121846 */
[----:B------:R-:W0:Y:S01]  /*b8b0*/  LDGDEPBAR ;  /* 0x00000000000079af */ /* 0x000e220000000000 */
[----:B------:R-:W-:Y:S06]  /*b8c0*/  BAR.SYNC.DEFER_BLOCKING 0x0 ;  /* 0x0000000000007b1d */ /* 0x000fec0000010000 */
[----:B------:R-:W-:Y:S01]  /*b8d0*/  @!PT LDS RZ, [RZ] ;  /* 0x00000000fffff984 */ /* 0x000fe20000000800 */
[----:B------:R-:W-:Y:S01]  /*b8e0*/  @!PT LDS RZ, [RZ] ;  /* 0x00000000fffff984 */ /* 0x000fe20000000800 */
[----:B------:R-:W-:Y:S01]  /*b8f0*/  @!PT LDS RZ, [RZ] ;  /* 0x00000000fffff984 */ /* 0x000fe20000000800 */
[----:B---3--:R-:W-:Y:S04]  /*b900*/  LDGSTS.E [R245+0x10000], desc[UR6][R52.64], !P2 ;  /* 0x1000000034f57fae */ /* 0x008fe8000d121846 */
[----:B----4-:R-:W-:Y:S04]  /*b910*/  LDGSTS.E [R245+0x14000], desc[UR6][R8.64], !P2 ;  /* 0x1400000008f57fae */ /* 0x010fe8000d121846 */
[----:B------:R-:W-:Y:S04]  /*b920*/  LDGSTS.E [R245+0x18000], desc[UR6][R50.64], !P2 ;  /* 0x1800000032f57fae */ /* 0x000fe8000d121846 */
        /* <DEDUP_REMOVED lines=11> */
[----:B------:R2:W-:Y:S04]  /*b9e0*/  LDGSTS.E [R245+0x1800c], desc[UR6][R4.64], !P6 ;  /* 0x1800c00004f57fae */ /* 0x0005e8000f121846 */
[----:B------:R-:W3:Y:S04]  /*b9f0*/  LDL.LU.64 R250, [R1+0x2938] ;  /* 0x0029380001fa7983 */ /* 0x000ee80000300a00 */
[----:B-1----:R-:W4:Y:S04]  /*ba00*/  LDL.LU.64 R166, [R1+0x380] ;  /* 0x0003800001a67983 */ /* 0x002f280000300a00 */
[----:B------:R-:W3:Y:S01]  /*ba10*/  LDL.LU.64 R120, [R1+0x360] ;  /* 0x0003600001787983 */ /* 0x000ee20000300a00 */
[----:B--2---:R-:W1:Y:S03]  /*ba20*/  LDC R5, c[0x0][0x230] ;  /* 0x00008c00ff057b82 */ /* 0x004e660000000800 */
[----:B------:R-:W2:Y:S04]  /*ba30*/  LDL.LU.64 R48, [R1+0x340] ;  /* 0x0003400001307983 */ /* 0x000ea80000300a00 */
[----:B------:R-:W2:Y:S01]  /*ba40*/  LDL.LU.64 R38, [R1+0x320] ;  /* 0x0003200001267983 */ /* 0x000ea20000300a00 */
[----:B------:R-:W1:Y:S03]  /*ba50*/  LDC R4, c[0x0][0x230] ;  /* 0x00008c00ff047b82 */ /* 0x000e660000000800 */
[----:B------:R-:W2:Y:S04]  /*ba60*/  LDL.LU.64 R248, [R1+0x2930] ;  /* 0x0029300001f87983 */ /* 0x000ea80000300a00 */
[----:B------:R-:W2:Y:S04]  /*ba70*/  LDL.LU.64 R150, [R1+0x378] ;  /* 0x0003780001967983 */ /* 0x000ea80000300a00 */
[----:B------:R-:W2:Y:S04]  /*ba80*/  LDL.LU.64 R144, [R1+0x370] ;  /* 0x0003700001907983 */ /* 0x000ea80000300a00 */
[----:B------:R1:W-:Y:S04]  /*ba90*/  LDGSTS.E [R245+0x1c00c], desc[UR6][R246.64], !P6 ;  /* 0x1c00c000f6f57fae */ /* 0x0003e8000f121846 */
[----:B------:R-:W2:Y:S01]  /*baa0*/  LDL.LU.64 R246, [R1+0x2928] ;  /* 0x0029280001f67983 */ /* 0x000ea20000300a00 */
[----:B-1----:R-:W-:-:S02]  /*bab0*/  VIADD R8, R5, 0xffffffdb ;  /* 0xffffffdb05087836 */ /* 0x002fc40000000000 */
[----:B------:R-:W1:Y:S01]  /*bac0*/  LDC R5, c[0x0][0x230] ;  /* 0x00008c00ff057b82 */ /* 0x000e620000000800 */
[----:B------:R-:W2:Y:S01]  /*bad0*/  LDL.LU.64 R134, [R1+0x368] ;  /* 0x0003680001867983 */ /* 0x000ea20000300a00 */
[----:B------:R-:W-:-:S03]  /*bae0*/  VIADD R245, R4, 0xffffffda ;  /* 0xffffffda04f57836 */ /* 0x000fc60000000000 */
[----:B------:R-:W2:Y:S03]  /*baf0*/  LDL.LU.64 R54, [R1+0x358] ;  /* 0x0003580001367983 */ /* 0x000ea60000300a00 */
[----:B------:R-:W1:Y:S01]  /*bb00*/  LDC R4, c[0x0][0x230] ;  /* 0x00008c00ff047b82 */ /* 0x000e620000000800 */
[----:B------:R-:W2:Y:S04]  /*bb10*/  LDL.LU.64 R52, [R1+0x350] ;  /* 0x0003500001347983 */ /* 0x000ea80000300a00 */
[----:B------:R-:W2:Y:S04]  /*bb20*/  LDL.LU.64 R50, [R1+0x348] ;  /* 0x0003480001327983 */ /* 0x000ea80000300a00 */
[----:B------:R-:W2:Y:S04]  /*bb30*/  LDL.LU.64 R46, [R1+0x338] ;  /* 0x00033800012e7983 */ /* 0x000ea80000300a00 */
[----:B------:R-:W2:Y:S01]  /*bb40*/  LDL.LU.64 R44, [R1+0x330] ;  /* 0x00033000012c7983 */ /* 0x000ea20000300a00 */
[----:B------:R-:W-:Y:S01]  /*bb50*/  ISETP.GE.U32.AND P0, PT, R8, 0x7fffffbc, PT ;  /* 0x7fffffbc0800780c */ /* 0x000fe20003f06070 */
[----:B-1----:R-:W-:-:S02]  /*bb60*/  VIADD R5, R5, 0xffffffd9 ;  /* 0xffffffd905057836 */ /* 0x002fc40000000000 */
[----:B------:R-:W2:Y:S01]  /*bb70*/  LDL.LU.64 R42, [R1+0x328] ;  /* 0x00032800012a7983 */ /* 0x000ea20000300a00 */
[----:B------:R-:W-:Y:S01]  /*bb80*/  ISETP.GE.U32.AND P2, PT, R245, 0x7fffffbb, PT ;  /* 0x7fffffbbf500780c */ /* 0x000fe20003f46070 */
[----:B------:R-:W1:Y:S02]  /*bb90*/  LDC R8, c[0x0][0x230] ;  /* 0x00008c00ff087b82 */ /* 0x000e640000000800 */
[----:B------:R-:W2:Y:S04]  /*bba0*/  LDL.LU.64 R40, [R1+0x318] ;  /* 0x0003180001287983 */ /* 0x000ea80000300a00 */
[----:B------:R-:W2:Y:S01]  /*bbb0*/  LDL.LU.64 R12, [R1+0x310] ;  /* 0x00031000010c7983 */ /* 0x000ea20000300a00 */
[----:B------:R-:W-:Y:S01]  /*bbc0*/  VIADD R4, R4, 0xffffffd8 ;  /* 0xffffffd804047836 */ /* 0x000fe20000000000 */
[----:B------:R-:W-:Y:S01]  /*bbd0*/  ISETP.GE.U32.AND P3, PT, R5, 0x7fffffba, PT ;  /* 0x7fffffba0500780c */ /* 0x000fe20003f66070 */
[----:B------:R-:W1:Y:S01]  /*bbe0*/  LDC R245, c[0x0][0x230] ;  /* 0x00008c00fff57b82 */ /* 0x000e620000000800 */
[----:B------:R-:W2:Y:S02]  /*bbf0*/  LDL.LU.64 R10, [R1+0x308] ;  /* 0x00030800010a7983 */ /* 0x000ea40000300a00 */
[----:B------:R-:W-:-:S05]  /*bc00*/  ISETP.GE.U32.AND P4, PT, R4, 0x7fffffb9, PT ;  /* 0x7fffffb90400780c */ /* 0x000fca0003f86070 */
[----:B------:R-:W1:Y:S08]  /*bc10*/  LDC R4, c[0x0][0x230] ;  /* 0x00008c00ff047b82 */ /* 0x000e700000000800 */
[----:B------:R-:W1:Y:S01]  /*bc20*/  LDC R5, c[0x0][0x230] ;  /* 0x00008c00ff057b82 */ /* 0x000e620000000800 */
[----:B----4-:R-:W-:-:S04]  /*bc30*/  IMAD.WIDE R154, R2, 0x4, R166 ;  /* 0x00000004029a7825 */ /* 0x010fc800078e02a6 */
[C---:B---3--:R-:W-:Y:S01]  /*bc40*/  IMAD.WIDE R120, R2.reuse, 0x4, R120 ;  /* 0x0000000402787825 */ /* 0x048fe200078e0278 */
[----:B------:R3:W-:Y:S03]  /*bc50*/  STL.64 [R1+0x1e58], R154 ;  /* 0x001e589a01007387 */ /* 0x0007e60000100a00 */
[C---:B--2---:R-:W-:Y:S01]  /*bc60*/  IMAD.WIDE R48, R2.reuse, 0x4, R48 ;  /* 0x0000000402307825 */ /* 0x044fe200078e0230 */
[----:B------:R-:W-:Y:S03]  /*bc70*/  STL.64 [R1+0x1e88], R120 ;  /* 0x001e887801007387 */ /* 0x000fe60000100a00 */
[C---:B------:R-:W-:Y:S01]  /*bc80*/  IMAD.WIDE R38, R2.reuse, 0x4, R38 ;  /* 0x0000000402267825 */ /* 0x040fe200078e0226 */
[----:B------:R-:W-:Y:S03]  /*bc90*/  STL.64 [R1+0x1ec8], R48 ;  /* 0x001ec83001007387 */ /* 0x000fe60000100a00 */
[----:B------:R-:W-:-:S04]  /*bca0*/  IMAD.WIDE R150, R2, 0x4, R150 ;  /* 0x0000000402967825 */ /* 0x000fc800078e0296 */
[C---:B------:R-:W-:Y:S01]  /*bcb0*/  IMAD.WIDE R144, R2.reuse, 0x4, R144 ;  /* 0x0000000402907825 */ /* 0x040fe200078e0290 */
[----:B------:R2:W-:Y:S04]  /*bcc0*/  STL.64 [R1+0x1e30], R150 ;  /* 0x001e309601007387 */ /* 0x0005e80000100a00 */
[----:B------:R-:W-:Y:S04]  /*bcd0*/  STL.64 [R1+0x1f00], R38 ;  /* 0x001f002601007387 */ /* 0x000fe80000100a00 */
[----:B------:R-:W-:Y:S04]  /*bce0*/  STL.64 [R1+0x1e40], R144 ;  /* 0x001e409001007387 */ /* 0x000fe80000100a00 */
[----:B------:R3:W-:Y:S01]  /*bcf0*/  LDGSTS.E [R246+0x10000], desc[UR6][R154.64], !P0 ;  /* 0x100000009af67fae */ /* 0x0007e2000c121846 */
[----:B------:R-:W-:-:S03]  /*bd00*/  IMAD.WIDE R134, R2, 0x4, R134 ;  /* 0x0000000402867825 */ /* 0x000fc600078e0286 */
[----:B------:R-:W-:Y:S01]  /*bd10*/  LDGSTS.E [R246+0x14000], desc[UR6][R150.64], !P0 ;  /* 0x1400000096f67fae */ /* 0x000fe2000c121846 */
[----:B------:R-:W-:-:S03]  /*bd20*/  IMAD.WIDE R54, R2, 0x4, R54 ;  /* 0x0000000402367825 */ /* 0x000fc600078e0236 */
[----:B------:R-:W-:Y:S01]  /*bd30*/  STL.64 [R1+0x1e50], R134 ;  /* 0x001e508601007387 */ /* 0x000fe20000100a00 */
[----:B------:R-:W-:-:S03]  /*bd40*/  IMAD.WIDE R52, R2, 0x4, R52 ;  /* 0x0000000402347825 */ /* 0x000fc600078e0234 */
[----:B------:R4:W-:Y:S01]  /*bd50*/  STL.64 [R1+0x1e68], R54 ;  /* 0x001e683601007387 */ /* 0x0009e20000100a00 */
[----:B---3--:R-:W3:Y:S01]  /*bd60*/  LDC R155, c[0x0][0x230] ;  /* 0x00008c00ff9b7b82 */ /* 0x008ee20000000800 */
[C---:B------:R-:W-:Y:S02]  /*bd70*/  IMAD.WIDE R50, R2.reuse, 0x4, R50 ;  /* 0x0000000402327825 */ /* 0x040fe400078e0232 */
[----:B------:R-:W-:Y:S02]  /*bd80*/  STL.64 [R1+0x1e78], R52 ;  /* 0x001e783401007387 */ /* 0x000fe40000100a00 */
[C---:B------:R-:W-:Y:S02]  /*bd90*/  IMAD.WIDE R46, R2.reuse, 0x4, R46 ;  /* 0x00000004022e7825 */ /* 0x040fe400078e022e */
[----:B------:R-:W-:Y:S01]  /*bda0*/  LDGSTS.E [R246+0x18000], desc[UR6][R144.64], !P0 ;  /* 0x1800000090f67fae */ /* 0x000fe2000c121846 */
[----:B------:R-:W3:Y:S01]  /*bdb0*/  LDC R154, c[0x0][0x230] ;  /* 0x00008c00ff9a7b82 */ /* 0x000ee20000000800 */
[----:B------:R-:W-:-:S02]  /*bdc0*/  IMAD.WIDE R44, R2, 0x4, R44 ;  /* 0x00000004022c7825 */ /* 0x000fc400078e022c */
[----:B------:R-:W-:Y:S02]  /*bdd0*/  STL.64 [R1+0x1e80], R50 ;  /* 0x001e803201007387 */ /* 0x000fe40000100a00 */
[C---:B------:R-:W-:Y:S02]  /*bde0*/  IMAD.WIDE R42, R2.reuse, 0x4, R42 ;  /* 0x00000004022a7825 */ /* 0x040fe400078e022a */
[----:B------:R-:W-:Y:S02]  /*bdf0*/  LDGSTS.E [R246+0x1c000], desc[UR6][R134.64], !P0 ;  /* 0x1c00000086f67fae */ /* 0x000fe4000c121846 */
[C---:B------:R-:W-:Y:S02]  /*be00*/  IMAD.WIDE R40, R2.reuse, 0x4, R40 ;  /* 0x0000000402287825 */ /* 0x040fe400078e0228 */
[----:B------:R1:W-:Y:S02]  /*be10*/  STL.64 [R1+0x1e90], R46 ;  /* 0x001e902e01007387 */ /* 0x0003e40000100a00 */
[----:B------:R-:W-:-:S02]  /*be20*/  IMAD.WIDE R12, R2, 0x4, R12 ;  /* 0x00000004020c7825 */ /* 0x000fc400078e020c */
[----:B------:R-:W-:Y:S02]  /*be30*/  LDGSTS.E [R246+0x10004], desc[UR6][R120.64], !P2 ;  /* 0x1000400078f67fae */ /* 0x000fe4000d121846 */
[----:B------:R-:W-:Y:S02]  /*be40*/  IMAD.WIDE R10, R2, 0x4, R10 ;  /* 0x00000004020a7825 */ /* 0x000fe400078e020a */
[----:B------:R3:W-:Y:S04]  /*be50*/  STL.64 [R1+0x1e98], R44 ;  /* 0x001e982c01007387 */ /* 0x0007e80000100a00 */
[----:B------:R-:W-:Y:S04]  /*be60*/  LDGSTS.E [R246+0x14004], desc[UR6][R54.64], !P2 ;  /* 0x1400400036f67fae */ /* 0x000fe8000d121846 */
        /* <DEDUP_REMOVED lines=8> */
[----:B------:R-:W-:Y:S04]  /*bef0*/  LDGSTS.E [R246+0x18008], desc[UR6][R44.64], !P3 ;  /* 0x180080002cf67fae */ /* 0x000fe8000d921846 */
[----:B--2---:R-:W2:Y:S04]  /*bf00*/  LDL.LU.64 R150, [R1+0x300] ;  /* 0x0003000001967983 */ /* 0x004ea80000300a00 */
[----:B------:R-:W-:Y:S04]  /*bf10*/  LDGSTS.E [R246+0x1c008], desc[UR6][R42.64], !P3 ;  /* 0x1c0080002af67fae */ /* 0x000fe8000d921846 */
[----:B----4-:R-:W4:Y:S04]  /*bf20*/  LDL.LU.64 R54, [R1+0x2e0] ;  /* 0x0002e00001367983 */ /* 0x010f280000300a00 */
[----:B------:R-:W-:Y:S04]  /*bf30*/  LDGSTS.E [R246+0x1000c], desc[UR6][R38.64], !P4 ;  /* 0x1000c00026f67fae */ /* 0x000fe8000e121846 */
[----:B-1----:R-:W4:Y:S04]  /*bf40*/  LDL.LU.64 R46, [R1+0x2c0] ;  /* 0x0002c000012e7983 */ /* 0x002f280000300a00 */
[----:B------:R-:W-:Y:S04]  /*bf50*/  LDGSTS.E [R246+0x1400c], desc[UR6][R40.64], !P4 ;  /* 0x1400c00028f67fae */ /* 0x000fe8000e121846 */
[----:B------:R-:W4:Y:S04]  /*bf60*/  LDL.LU.64 R38, [R1+0x2a0] ;  /* 0x0002a00001267983 */ /* 0x000f280000300a00 */
[----:B------:R-:W4:Y:S04]  /*bf70*/  LDL.LU.64 R144, [R1+0x2f8] ;  /* 0x0002f80001907983 */ /* 0x000f280000300a00 */
[----:B------:R-:W4:Y:S04]  /*bf80*/  LDL.LU.64 R134, [R1+0x2f0] ;  /* 0x0002f00001867983 */ /* 0x000f280000300a00 */
[----:B------:R-:W4:Y:S04]  /*bf90*/  LDL.LU.64 R120, [R1+0x2e8] ;  /* 0x0002e80001787983 */ /* 0x000f280000300a00 */
[----:B------:R-:W4:Y:S04]  /*bfa0*/  LDL.LU.64 R52, [R1+0x2d8] ;  /* 0x0002d80001347983 */ /* 0x000f280000300a00 */
[----:B------:R-:W4:Y:S04]  /*bfb0*/  LDL.LU.64 R50, [R1+0x2d0] ;  /* 0x0002d00001327983 */ /* 0x000f280000300a00 */
[----:B------:R-:W4:Y:S04]  /*bfc0*/  LDL.LU.64 R48, [R1+0x2c8] ;  /* 0x0002c80001307983 */ /* 0x000f280000300a00 */
[----:B---3--:R-:W3:Y:S04]  /*bfd0*/  LDL.LU.64 R44, [R1+0x2b8] ;  /* 0x0002b800012c7983 */ /* 0x008ee80000300a00 */
[----:B------:R-:W-:Y:S04]  /*bfe0*/  LDGSTS.E [R246+0x1800c], desc[UR6][R12.64], !P4 ;  /* 0x1800c0000cf67fae */ /* 0x000fe8000e121846 */
[----:B------:R-:W3:Y:S04]  /*bff0*/  LDL.LU.64 R42, [R1+0x2b0] ;  /* 0x0002b000012a7983 */ /* 0x000ee80000300a00 */
[----:B------:R1:W-:Y:S04]  /*c000*/  LDGSTS.E [R246+0x1c00c], desc[UR6][R10.64], !P4 ;  /* 0x1c00c0000af67fae */ /* 0x0003e8000e121846 */
[----:B------:R-:W3:Y:S04]  /*c010*/  LDL.LU.64 R40, [R1+0x2a8] ;  /* 0x0002a80001287983 */ /* 0x000ee80000300a00 */
[----:B------:R-:W3:Y:S01]  /*c020*/  LDL.LU.64 R12, [R1+0x298] ;  /* 0x00029800010c7983 */ /* 0x000ee20000300a00 */
[----:B-1----:R-:W-:-:S03]  /*c030*/  VIADD R246, R4, 0xffffffd7 ;  /* 0xffffffd704f67836 */ /* 0x002fc60000000000 */
[----:B------:R-:W3:Y:S01]  /*c040*/  LDL.LU.64 R10, [R1+0x290] ;  /* 0x00029000010a7983 */ /* 0x000ee20000300a00 */
[----:B------:R-:W-:-:S03]  /*c050*/  VIADD R4, R8, 0xffffffd4 ;  /* 0xffffffd408047836 */ /* 0x000fc60000000000 */
[----:B------:R-:W3:Y:S01]  /*c060*/  LDL.LU.64 R8, [R1+0x288] ;  /* 0x0002880001087983 */ /* 0x000ee20000300a00 */
[----:B------:R-:W-:Y:S01]  /*c070*/  VIADD R245, R245, 0xffffffd6 ;  /* 0xffffffd6f5f57836 */ /* 0x000fe20000000000 */
[----:B------:R-:W-:Y:S01]  /*c080*/  ISETP.GE.U32.AND P0, PT, R246, 0x7fffffb8, PT ;  /* 0x7fffffb8f600780c */ /* 0x000fe20003f06070 */
[----:B------:R-:W-:Y:S01]  /*c090*/  VIADD R5, R5, 0xffffffd5 ;  /* 0xffffffd505057836 */ /* 0x000fe20000000000 */
[----:B------:R-:W-:Y:S01]  /*c0a0*/  ISETP.GE.U32.AND P4, PT, R4, 0x7fffffb5, PT ;  /* 0x7fffffb50400780c */ /* 0x000fe20003f86070 */
[----:B------:R-:W1:Y:S01]  /*c0b0*/  LDC R246, c[0x0][0x230] ;  /* 0x00008c00fff67b82 */ /* 0x000e620000000800 */
[----:B------:R-:W-:Y:S02]  /*c0c0*/  ISETP.GE.U32.AND P2, PT, R245, 0x7fffffb7, PT ;  /* 0x7fffffb7f500780c */ /* 0x000fe40003f46070 */
[----:B------:R-:W-:-:S05]  /*c0d0*/  ISETP.GE.U32.AND P3, PT, R5, 0x7fffffb6, PT ;  /* 0x7fffffb60500780c */ /* 0x000fca0003f66070 */
[----:B------:R-:W1:Y:S08]  /*c0e0*/  LDC R245, c[0x0][0x230] ;  /* 0x00008c00fff57b82 */ /* 0x000e700000000800 */
[----:B------:R-:W1:Y:S08]  /*c0f0*/  LDC R5, c[0x0][0x230] ;  /* 0x00008c00ff057b82 */ /* 0x000e700000000800 */
[----:B------:R-:W1:Y:S01]  /*c100*/  LDC R4, c[0x0][0x230] ;  /* 0x00008c00ff047b82 */ /* 0x000e620000000800 */
[----:B--2---:R-:W-:-:S04]  /*c110*/  IMAD.WIDE R150, R2, 0x4, R150 ;  /* 0x0000000402967825 */ /* 0x004fc800078e0296 */
[C---:B----4-:R-:W-:Y:S01]  /*c120*/  IMAD.WIDE R54, R2.reuse, 0x4, R54 ;  /* 0x0000000402367825 */ /* 0x050fe200078e0236 */
[----:B------:R2:W-:Y:S03]  /*c130*/  STL.64 [R1+0x1ed8], R150 ;  /* 0x001ed89601007387 */ /* 0x0005e60000100a00 */
[C---:B------:R-:W-:Y:S01]  /*c140*/  IMAD.WIDE R46, R2.reuse, 0x4, R46 ;  /* 0x00000004022e7825 */ /* 0x040fe200078e022e */
[----:B------:R-:W-:Y:S04]  /*c150*/  STL.64 [R1+0x1f08], R54 ;  /* 0x001f083601007387 */ /* 0x000fe80000100a00 */
[----:B------:R-:W-:Y:S01]  /*c160*/  STL.64 [R1+0x2080], R46 ;  /* 0x0020802e01007387 */ /* 0x000fe20000100a00 */
[----:B------:R-:W-:-:S03]  /*c170*/  IMAD.WIDE R38, R2, 0x4, R38 ;  /* 0x0000000402267825 */ /* 0x000fc600078e0226 */
[----:B------:R-:W-:Y:S01]  /*c180*/  LDGSTS.E [R247+0x10000], desc[UR6][R150.64], !P0 ;  /* 0x1000000096f77fae */ /* 0x000fe2000c121846 */
[----:B------:R-:W-:-:S04]  /*c190*/  IMAD.WIDE R144, R2, 0x4, R144 ;  /* 0x0000000402907825 */ /* 0x000fc800078e0290 */
[C---:B------:R-:W-:Y:S01]  /*c1a0*/  IMAD.WIDE R134, R2.reuse, 0x4, R134 ;  /* 0x0000000402867825 */ /* 0x040fe200078e0286 */
[----:B------:R-:W-:Y:S03]  /*c1b0*/  STL.64 [R1+0x1ea8], R144 ;  /* 0x001ea89001007387 */ /* 0x000fe60000100a00 */
[C---:B------:R-:W-:Y:S01]  /*c1c0*/  IMAD.WIDE R120, R2.reuse, 0x4, R120 ;  /* 0x0000000402787825 */ /* 0x040fe200078e0278 */
[----:B------:R-:W-:Y:S03]  /*c1d0*/  STL.64 [R1+0x20a0], R38 ;  /* 0x0020a02601007387 */ /* 0x000fe60000100a00 */
[C---:B------:R-:W-:Y:S01]  /*c1e0*/  IMAD.WIDE R52, R2.reuse, 0x4, R52 ;  /* 0x0000000402347825 */ /* 0x040fe200078e0234 */
[----:B------:R-:W-:Y:S03]  /*c1f0*/  STL.64 [R1+0x1eb8], R134 ;  /* 0x001eb88601007387 */ /* 0x000fe60000100a00 */
[C---:B------:R-:W-:Y:S01]  /*c200*/  IMAD.WIDE R50, R2.reuse, 0x4, R50 ;  /* 0x0000000402327825 */ /* 0x040fe200078e0232 */
[----:B------:R4:W-:Y:S03]  /*c210*/  STL.64 [R1+0x1ed0], R120 ;  /* 0x001ed07801007387 */ /* 0x0009e60000100a00 */
[C---:B------:R-:W-:Y:S01]  /*c220*/  IMAD.WIDE R48, R2.reuse, 0x4, R48 ;  /* 0x0000000402307825 */ /* 0x040fe200078e0230 */
[----:B------:R-:W-:Y:S03]  /*c230*/  STL.64 [R1+0x1ee8], R52 ;  /* 0x001ee83401007387 */ /* 0x000fe60000100a00 */
[C---:B---3--:R-:W-:Y:S01]  /*c240*/  IMAD.WIDE R44, R2.reuse, 0x4, R44 ;  /* 0x00000004022c7825 */ /* 0x048fe200078e022c */
[----:B------:R-:W-:Y:S04]  /*c250*/  STL.64 [R1+0x1ef0], R50 ;  /* 0x001ef03201007387 */ /* 0x000fe80000100a00 */
[----:B------:R-:W-:Y:S01]  /*c260*/  LDGSTS.E [R247+0x14000], desc[UR6][R144.64], !P0 ;  /* 0x1400000090f77fae */ /* 0x000fe2000c121846 */
[----:B------:R-:W-:-:S03]  /*c270*/  IMAD.WIDE R42, R2, 0x4, R42 ;  /* 0x00000004022a7825 */ /* 0x000fc600078e022a */
[----:B------:R3:W-:Y:S04]  /*c280*/  STL.64 [R1+0x1ef8], R48 ;  /* 0x001ef83001007387 */ /* 0x0007e80000100a00 */
[----:B------:R-:W-:Y:S01]  /*c290*/  LDGSTS.E [R247+0x18000], desc[UR6][R134.64], !P0 ;  /* 0x1800000086f77fae */ /* 0x000fe2000c121846 */
[----:B------:R-:W-:-:S03]  /*c2a0*/  IMAD.WIDE R40, R2, 0x4, R40 ;  /* 0x0000000402287825 */ /* 0x000fc600078e0228 */
[----:B------:R-:W-:Y:S01]  /*c2b0*/  STL.64 [R1+0x1f10], R44 ;  /* 0x001f102c01007387 */ /* 0x000fe20000100a00 */
[----:B------:R-:W-:-:S03]  /*c2c0*/  IMAD.WIDE R12, R2, 0x4, R12 ;  /* 0x00000004020c7825 */ /* 0x000fc600078e020c */
[----:B------:R-:W-:Y:S01]  /*c2d0*/  LDGSTS.E [R247+0x1c000], desc[UR6][R120.64], !P0 ;  /* 0x1c00000078f77fae */ /* 0x000fe2000c121846 */
[----:B------:R-:W-:-:S03]  /*c2e0*/  IMAD.WIDE R10, R2, 0x4, R10 ;  /* 0x00000004020a7825 */ /* 0x000fc600078e020a */
[----:B------:R-:W-:Y:S01]  /*c2f0*/  STL.64 [R1+0x1f18], R42 ;  /* 0x001f182a01007387 */ /* 0x000fe20000100a00 */
[----:B------:R-:W-:-:S03]  /*c300*/  IMAD.WIDE R8, R2, 0x4, R8 ;  /* 0x0000000402087825 */ /* 0x000fc600078e0208 */
        /* <DEDUP_REMOVED lines=14> */
[----:B---3--:R-:W3:Y:S04]  /*c3f0*/  LDL.LU.64 R48, [R1+0x240] ;  /* 0x0002400001307983 */ /* 0x008ee80000300a00 */
[----:B------:R-:W-:Y:S04]  /*c400*/  LDGSTS.E [R247+0x1000c], desc[UR6][R38.64], !P4 ;  /* 0x1000c00026f77fae */ /* 0x000fe8000e121846 */
[----:B-1----:R-:W3:Y:S04]  /*c410*/  LDL.LU.64 R40, [R1+0x220] ;  /* 0x0002200001287983 */ /* 0x002ee80000300a00 */
[----:B------:R-:W3:Y:S04]  /*c420*/  LDL.LU.64 R166, [R1+0x278] ;  /* 0x0002780001a67983 */ /* 0x000ee80000300a00 */
        /* <DEDUP_REMOVED lines=8> */
[----:B------:R-:W-:Y:S04]  /*c4b0*/  LDGSTS.E [R247+0x1400c], desc[UR6][R12.64], !P4 ;  /* 0x1400c0000cf77fae */ /* 0x000fe8000e121846 */
[----:B------:R-:W3:Y:S04]  /*c4c0*/  LDL.LU.64 R38, [R1+0x218] ;  /* 0x0002180001267983 */ /* 0x000ee80000300a00 */
[----:B------:R-:W-:Y:S04]  /*c4d0*/  LDGSTS.E [R247+0x1800c], desc[UR6][R10.64], !P4 ;  /* 0x1800c0000af77fae */ /* 0x000fe8000e121846 */
[----:B------:R-:W3:Y:S01]  /*c4e0*/  LDL.LU.64 R12, [R1+0x210] ;  /* 0x00021000010c7983 */ /* 0x000ee20000300a00 */
[----:B------:R-:W-:-:S02]  /*c4f0*/  VIADD R246, R246, 0xffffffd3 ;  /* 0xffffffd3f6f67836 */ /* 0x000fc40000000000 */
[----:B------:R-:W-:Y:S01]  /*c500*/  VIADD R245, R245, 0xffffffd2 ;  /* 0xffffffd2f5f57836 */ /* 0x000fe20000000000 */
[----:B------:R1:W-:Y:S04]  /*c510*/  LDGSTS.E [R247+0x1c00c], desc[UR6][R8.64], !P4 ;  /* 0x1c00c00008f77fae */ /* 0x0003e8000e121846 */
[----:B------:R-:W3:Y:S01]  /*c520*/  LDL.LU.64 R10, [R1+0x208] ;  /* 0x00020800010a7983 */ /* 0x000ee20000300a00 */
[----:B------:R-:W-:Y:S01]  /*c530*/  ISETP.GE.U32.AND P0, PT, R246, 0x7fffffb4, PT ;  /* 0x7fffffb4f600780c */ /* 0x000fe20003f06070 */
[----:B------:R-:W-:Y:S01]  /*c540*/  VIADD R5, R5, 0xffffffd1 ;  /* 0xffffffd105057836 */ /* 0x000fe20000000000 */
[----:B------:R-:W-:Y:S01]  /*c550*/  ISETP.GE.U32.AND P2, PT, R245, 0x7fffffb3, PT ;  /* 0x7fffffb3f500780c */ /* 0x000fe20003f46070 */
[----:B------:R-:W-:Y:S01]  /*c560*/  VIADD R4, R4, 0xffffffd0 ;  /* 0xffffffd004047836 */ /* 0x000fe20000000000 */
[----:B------:R-:W3:Y:S02]  /*c570*/  LDC R245, c[0x0][0x230] ;  /* 0x00008c00fff57b82 */ /* 0x000ee40000000800 */
[----:B------:R-:W-:-:S02]  /*c580*/  ISETP.GE.U32.AND P3, PT, R5, 0x7fffffb2, PT ;  /* 0x7fffffb20500780c */ /* 0x000fc40003f66070 */
[----:B------:R-:W-:-:S04]  /*c590*/  ISETP.GE.U32.AND P4, PT, R4, 0x7fffffb1, PT ;  /* 0x7fffffb10400780c */ /* 0x000fc80003f86070 */
[----:B------:R-:W3:Y:S08]  /*c5a0*/  LDC R4, c[0x0][0x230] ;  /* 0x00008c00ff047b82 */ /* 0x000ef00000000800 */
[----:B-1----:R-:W1:Y:S08]  /*c5b0*/  LDC R8, c[0x0][0x230] ;  /* 0x00008c00ff087b82 */ /* 0x002e700000000800 */
[----:B------:R-:W1:Y:S01]  /*c5c0*/  LDC R5, c[0x0][0x230] ;  /* 0x00008c00ff057b82 */ /* 0x000e620000000800 */
[----:B--2---:R-:W-:-:S04]  /*c5d0*/  IMAD.WIDE R150, R2, 0x4, R150 ;  /* 0x0000000402967825 */ /* 0x004fc800078e0296 */
[C---:B----4-:R-:W-:Y:S01]  /*c5e0*/  IMAD.WIDE R120, R2.reuse, 0x4, R120 ;  /* 0x0000000402787825 */ /* 0x050fe200078e0278 */
[----:B------:R2:W-:Y:S03]  /*c5f0*/  STL.64 [R1+0x20c0], R150 ;  /* 0x0020c09601007387 */ /* 0x0005e60000100a00 */
[C---:B---3--:R-:W-:Y:S01]  /*c600*/  IMAD.WIDE R48, R2.reuse, 0x4, R48 ;  /* 0x0000000402307825 */ /* 0x048fe200078e0230 */
[----:B------:R-:W-:Y:S03]  /*c610*/  STL.64 [R1+0x20e0], R120 ;  /* 0x0020e07801007387 */ /* 0x000fe60000100a00 */
[C---:B------:R-:W-:Y:S01]  /*c620*/  IMAD.WIDE R40, R2.reuse, 0x4, R40 ;  /* 0x0000000402287825 */ /* 0x040fe200078e0228 */
[----:B------:R-:W-:Y:S03]  /*c630*/  STL.64 [R1+0x2100], R48 ;  /* 0x0021003001007387 */ /* 0x000fe60000100a00 */
[----:B------:R-:W-:-:S04]  /*c640*/  IMAD.WIDE R246, R2, 0x4, R166 ;  /* 0x0000000402f67825 */ /* 0x000fc800078e02a6 */
[C---:B------:R-:W-:Y:S01]  /*c650*/  IMAD.WIDE R144, R2.reuse, 0x4, R144 ;  /* 0x0000000402907825 */ /* 0x040fe200078e0290 */
[----:B------:R-:W-:Y:S03]  /*c660*/  STL.64 [R1+0x2120], R40 ;  /* 0x0021202801007387 */ /* 0x000fe60000100a00 */
[C---:B------:R-:W-:Y:S01]  /*c670*/  IMAD.WIDE R134, R2.reuse, 0x4, R134 ;  /* 0x0000000402867825 */ /* 0x040fe200078e0286 */
[----:B------:R-:W-:Y:S03]  /*c680*/  STL.64 [R1+0x1f30], R144 ;  /* 0x001f309001007387 */ /* 0x000fe60000100a00 */
[C---:B------:R-:W-:Y:S01]  /*c690*/  IMAD.WIDE R54, R2.reuse, 0x4, R54 ;  /* 0x0000000402367825 */ /* 0x040fe200078e0236 */
[----:B------:R-:W-:Y:S03]  /*c6a0*/  LDGSTS.E [R248+0x10000], desc[UR6][R150.64], !P0 ;  /* 0x1000000096f87fae */ /* 0x000fe6000c121846 */
[C---:B------:R-:W-:Y:S01]  /*c6b0*/  IMAD.WIDE R52, R2.reuse, 0x4, R52 ;  /* 0x0000000402347825 */ /* 0x040fe200078e0234 */
[----:B------:R-:W-:Y:S03]  /*c6c0*/  STL.64 [R1+0x20d8], R134 ;  /* 0x0020d88601007387 */ /* 0x000fe60000100a00 */
[C---:B------:R-:W-:Y:S01]  /*c6d0*/  IMAD.WIDE R50, R2.reuse, 0x4, R50 ;  /* 0x0000000402327825 */ /* 0x040fe200078e0232 */
[----:B------:R-:W-:Y:S03]  /*c6e0*/  LDGSTS.E [R248+0x14000], desc[UR6][R246.64], !P0 ;  /* 0x14000000f6f87fae */ /* 0x000fe6000c121846 */
[C---:B------:R-:W-:Y:S01]  /*c6f0*/  IMAD.WIDE R46, R2.reuse, 0x4, R46 ;  /* 0x00000004022e7825 */ /* 0x040fe200078e022e */
[----:B------:R3:W-:Y:S03]  /*c700*/  STL.64 [R1+0x20e8], R54 ;  /* 0x0020e83601007387 */ /* 0x0007e60000100a00 */
[C---:B------:R-:W-:Y:S01]  /*c710*/  IMAD.WIDE R44, R2.reuse, 0x4, R44 ;  /* 0x00000004022c7825 */ /* 0x040fe200078e022c */
[----:B------:R-:W-:Y:S03]  /*c720*/  LDGSTS.E [R248+0x18000], desc[UR6][R144.64], !P0 ;  /* 0x1800000090f87fae */ /* 0x000fe6000c121846 */
[C---:B------:R-:W-:Y:S01]  /*c730*/  IMAD.WIDE R42, R2.reuse, 0x4, R42 ;  /* 0x00000004022a7825 */ /* 0x040fe200078e022a */
[----:B------:R-:W-:Y:S04]  /*c740*/  STL.64 [R1+0x20f0], R52 ;  /* 0x0020f03401007387 */ /* 0x000fe80000100a00 */
[----:B------:R-:W-:Y:S01]  /*c750*/  LDGSTS.E [R248+0x1c000], desc[UR6][R134.64], !P0 ;  /* 0x1c00000086f87fae */ /* 0x000fe2000c121846 */
[----:B------:R-:W-:-:S03]  /*c760*/  IMAD.WIDE R38, R2, 0x4, R38 ;  /* 0x0000000402267825 */ /* 0x000fc600078e0226 */
[----:B------:R-:W-:Y:S04]  /*c770*/  STL.64 [R1+0x20f8], R50 ;  /* 0x0020f83201007387 */ /* 0x000fe80000100a00 */
[----:B------:R-:W-:Y:S01]  /*c780*/  LDGSTS.E [R248+0x10004], desc[UR6][R120.64], !P2 ;  /* 0x1000400078f87fae */ /* 0x000fe2000d121846 */
[----:B------:R-:W-:-:S03]  /*c790*/  IMAD.WIDE R12, R2, 0x4, R12 ;  /* 0x00000004020c7825 */ /* 0x000fc600078e020c */
[----:B------:R4:W-:Y:S04]  /*c7a0*/  STL.64 [R1+0x2108], R46 ;  /* 0x0021082e01007387 */ /* 0x0009e80000100a00 */
[----:B------:R-:W-:Y:S01]  /*c7b0*/  LDGSTS.E [R248+0x14004], desc[UR6][R54.64], !P2 ;  /* 0x1400400036f87fae */ /* 0x000fe2000d121846 */
[----:B------:R-:W-:-:S03]  /*c7c0*/  IMAD.WIDE R10, R2, 0x4, R10 ;  /* 0x00000004020a7825 */ /* 0x000fc600078e020a */
[----:B------:R-:W-:Y:S04]  /*c7d0*/  STL.64 [R1+0x2110], R44 ;  /* 0x0021102c01007387 */ /* 0x000fe80000100a00 */
[----:B------:R-:W-:Y:S04]  /*c7e0*/  LDGSTS.E [R248+0x18004], desc[UR6][R52.64], !P2 ;  /* 0x1800400034f87fae */ /* 0x000fe8000d121846 */
[----:B------:R-:W-:Y:S04]  /*c7f0*/  STL.64 [R1+0x2118], R42 ;  /* 0x0021182a01007387 */ /* 0x000fe80000100a00 */
        /* <DEDUP_REMOVED lines=10> */
[----:B---3--:R-:W3:Y:S04]  /*c8a0*/  LDL.LU.64 R54, [R1+0x1e0] ;  /* 0x0001e00001367983 */ /* 0x008ee80000300a00 */
[----:B------:R-:W-:Y:S04]  /*c8b0*/  LDGSTS.E [R248+0x1400c], desc[UR6][R38.64], !P4 ;  /* 0x1400c00026f87fae */ /* 0x000fe8000e121846 */
[----:B----4-:R-:W4:Y:S04]  /*c8c0*/  LDL.LU.64 R46, [R1+0x1c0] ;  /* 0x0001c000012e7983 */ /* 0x010f280000300a00 */
[----:B------:R-:W-:Y:S04]  /*c8d0*/  LDGSTS.E [R248+0x1800c], desc[UR6][R12.64], !P4 ;  /* 0x1800c0000cf87fae */ /* 0x000fe8000e121846 */
[----:B-1----:R-:W4:Y:S04]  /*c8e0*/  LDL.LU.64 R38, [R1+0x1a0] ;  /* 0x0001a00001267983 */ /* 0x002f280000300a00 */
[----:B------:R-:W4:Y:S04]  /*c8f0*/  LDL.LU.64 R144, [R1+0x1f8] ;  /* 0x0001f80001907983 */ /* 0x000f280000300a00 */
[----:B------:R-:W4:Y:S04]  /*c900*/  LDL.LU.64 R134, [R1+0x1f0] ;  /* 0x0001f00001867983 */ /* 0x000f280000300a00 */
[----:B------:R-:W4:Y:S04]  /*c910*/  LDL.LU.64 R120, [R1+0x1e8] ;  /* 0x0001e80001787983 */ /* 0x000f280000300a00 */
[----:B------:R-:W4:Y:S04]  /*c920*/  LDL.LU.64 R52, [R1+0x1d8] ;  /* 0x0001d80001347983 */ /* 0x000f280000300a00 */
[----:B------:R-:W4:Y:S04]  /*c930*/  LDL.LU.64 R50, [R1+0x1d0] ;  /* 0x0001d00001327983 */ /* 0x000f280000300a00 */
[----:B------:R-:W4:Y:S04]  /*c940*/  LDL.LU.64 R48, [R1+0x1c8] ;  /* 0x0001c80001307983 */ /* 0x000f280000300a00 */
[----:B------:R-:W4:Y:S04]  /*c950*/  LDL.LU.64 R44, [R1+0x1b8] ;  /* 0x0001b800012c7983 */ /* 0x000f280000300a00 */
[----:B------:R-:W4:Y:S04]  /*c960*/  LDL.LU.64 R42, [R1+0x1b0] ;  /* 0x0001b000012a7983 */ /* 0x000f280000300a00 */
[----:B------:R1:W-:Y:S04]  /*c970*/  LDGSTS.E [R248+0x1c00c], desc[UR6][R10.64], !P4 ;  /* 0x1c00c0000af87fae */ /* 0x0003e8000e121846 */
[----:B------:R-:W4:Y:S04]  /*c980*/  LDL.LU.64 R40, [R1+0x1a8] ;  /* 0x0001a80001287983 */ /* 0x000f280000300a00 */
[----:B------:R-:W4:Y:S01]  /*c990*/  LDL.LU.64 R12, [R1+0x198] ;  /* 0x00019800010c7983 */ /* 0x000f220000300a00 */
[----:B-1----:R-:W-:-:S03]  /*c9a0*/  VIADD R248, R4, 0xffffffcf ;  /* 0xffffffcf04f87836 */ /* 0x002fc60000000000 */
[----:B------:R-:W4:Y:S01]  /*c9b0*/  LDL.LU.64 R10, [R1+0x190] ;  /* 0x00019000010a7983 */ /* 0x000f220000300a00 */
[----:B------:R-:W-:-:S03]  /*c9c0*/  VIADD R4, R8, 0xffffffcc ;  /* 0xffffffcc08047836 */ /* 0x000fc60000000000 */
[----:B------:R-:W4:Y:S01]  /*c9d0*/  LDL.LU.64 R8, [R1+0x188] ;  /* 0x0001880001087983 */ /* 0x000f220000300a00 */
        /* <DEDUP_REMOVED lines=11> */
[C---:B---3--:R-:W-:Y:S01]  /*ca90*/  IMAD.WIDE R54, R2.reuse, 0x4, R54 ;  /* 0x0000000402367825 */ /* 0x048fe200078e0236 */
[----:B------:R2:W-:Y:S03]  /*caa0*/  STL.64 [R1+0x2140], R150 ;  /* 0x0021409601007387 */ /* 0x0005e60000100a00 */
[C---:B----4-:R-:W-:Y:S01]  /*cab0*/  IMAD.WIDE R46, R2.reuse, 0x4, R46 ;  /* 0x00000004022e7825 */ /* 0x050fe200078e022e */
        /* <DEDUP_REMOVED lines=15> */
[C---:B------:R-:W-:Y:S01]  /*cbb0*/  IMAD.WIDE R44, R2.reuse, 0x4, R44 ;  /* 0x00000004022c7825 */ /* 0x040fe200078e022c */
[----:B------:R-:W-:Y:S03]  /*cbc0*/  STL.64 [R1+0x2170], R50 ;  /* 0x0021703201007387 */ /* 0x000fe60000100a00 */
[C---:B------:R-:W-:Y:S01]  /*cbd0*/  IMAD.WIDE R42, R2.reuse, 0x4, R42 ;  /* 0x00000004022a7825 */ /* 0x040fe200078e022a */
[----:B------:R-:W-:Y:S04]  /*cbe0*/  LDGSTS.E [R249+0x14000], desc[UR6][R144.64], !P0 ;  /* 0x1400000090f97fae */ /* 0x000fe8000c121846 */
[----:B------:R4:W-:Y:S01]  /*cbf0*/  STL.64 [R1+0x2178], R48 ;  /* 0x0021783001007387 */ /* 0x0009e20000100a00 */
[----:B------:R-:W-:-:S03]  /*cc00*/  IMAD.WIDE R40, R2, 0x4, R40 ;  /* 0x0000000402287825 */ /* 0x000fc600078e0228 */
[----:B------:R-:W-:Y:S01]  /*cc10*/  LDGSTS.E [R249+0x18000], desc[UR6][R134.64], !P0 ;  /* 0x1800000086f97fae */ /* 0x000fe2000c121846 */
[----:B------:R-:W-:-:S03]  /*cc20*/  IMAD.WIDE R12, R2, 0x4, R12 ;  /* 0x00000004020c7825 */ /* 0x000fc600078e020c */
[----:B------:R-:W-:Y:S01]  /*cc30*/  STL.64 [R1+0x2188], R44 ;  /* 0x0021882c01007387 */ /* 0x000fe20000100a00 */
[----:B------:R-:W-:-:S03]  /*cc40*/  IMAD.WIDE R10, R2, 0x4, R10 ;  /* 0x00000004020a7825 */ /* 0x000fc600078e020a */
[----:B------:R-:W-:Y:S01]  /*cc50*/  LDGSTS.E [R249+0x1c000], desc[UR6][R120.64], !P0 ;  /* 0x1c00000078f97fae */ /* 0x000fe2000c121846 */
[----:B------:R-:W-:-:S03]  /*cc60*/  IMAD.WIDE R8, R2, 0x4, R8 ;  /* 0x0000000402087825 */ /* 0x000fc600078e0208 */
        /* <DEDUP_REMOVED lines=27> */
[----:B------:R-:W-:Y:S04]  /*ce20*/  LDGSTS.E [R249+0x1400c], desc[UR6][R12.64], !P4 ;  /* 0x1400c0000cf97fae */ /* 0x000fe8000e121846 */
[----:B------:R-:W4:Y:S04]  /*ce30*/  LDL.LU.64 R38, [R1+0x118] ;  /* 0x0001180001267983 */ /* 0x000f280000300a00 */
[----:B------:R-:W-:Y:S04]  /*ce40*/  LDGSTS.E [R249+0x1800c], desc[UR6][R10.64], !P4 ;  /* 0x1800c0000af97fae */ /* 0x000fe8000e121846 */
[----:B------:R-:W4:Y:S01]  /*ce50*/  LDL.LU.64 R12, [R1+0x110] ;  /* 0x00011000010c7983 */ /* 0x000f220000300a00 */
[----:B------:R-:W-:-:S03]  /*ce60*/  VIADD R248, R248, 0xffffffcb ;  /* 0xffffffcbf8f87836 */ /* 0x000fc60000000000 */
[----:B------:R1:W-:Y:S04]  /*ce70*/  LDGSTS.E [R249+0x1c00c], desc[UR6][R8.64], !P4 ;  /* 0x1c00c00008f97fae */ /* 0x0003e8000e121846 */
[----:B------:R-:W4:Y:S01]  /*ce80*/  LDL.LU.64 R10, [R1+0x108] ;  /* 0x00010800010a7983 */ /* 0x000f220000300a00 */
[----:B------:R-:W-:Y:S02]  /*ce90*/  ISETP.GE.U32.AND P0, PT, R248, 0x7fffffac, PT ;  /* 0x7fffffacf800780c */ /* 0x000fe40003f06070 */
[----:B------:R-:W1:Y:S08]  /*cea0*/  LDC R248, c[0x0][0x230] ;  /* 0x00008c00fff87b82 */ /* 0x000e700000000800 */
[----:B-1----:R-:W1:Y:S01]  /*ceb0*/  LDC R249, c[0x0][0x230] ;  /* 0x00008c00fff97b82 */ /* 0x002e620000000800 */
[----:B------:R-:W-:-:S02]  /*cec0*/  VIADD R245, R245, 0xffffffca ;  /* 0xffffffcaf5f57836 */ /* 0x000fc40000000000 */
[----:B------:R-:W-:Y:S02]  /*ced0*/  VIADD R4, R4, 0xffffffc8 ;  /* 0xffffffc804047836 */ /* 0x000fe40000000000 */
[----:B------:R-:W-:Y:S01]  /*cee0*/  VIADD R5, R5, 0xffffffc9 ;  /* 0xffffffc905057836 */ /* 0x000fe20000000000 */
[----:B------:R-:W-:Y:S02]  /*cef0*/  ISETP.GE.U32.AND P2, PT, R245, 0x7fffffab, PT ;  /* 0x7fffffabf500780c */ /* 0x000fe40003f46070 */
[----:B------:R-:W-:Y:S01]  /*cf00*/  ISETP.GE.U32.AND P4, PT, R4, 0x7fffffa9, PT ;  /* 0x7fffffa90400780c */ /* 0x000fe20003f86070 */
[----:B------:R-:W4:Y:S01]  /*cf10*/  LDC R9, c[0x0][0x230] ;  /* 0x00008c00ff097b82 */ /* 0x000f220000000800 */
[----:B------:R-:W-:-:S07]  /*cf20*/  ISETP.GE.U32.AND P3, PT, R5, 0x7fffffaa, PT ;  /* 0x7fffffaa0500780c */ /* 0x000fce0003f66070 */
[----:B------:R-:W1:Y:S01]  /*cf30*/  LDC R4, c[0x0][0x230] ;  /* 0x00008c00ff047b82 */ /* 0x000e620000000800 */
[----:B------:R-:W-:Y:S02]  /*cf40*/  VIADD R245, R248, 0xffffffc7 ;  /* 0xffffffc7f8f57836 */ /* 0x000fe40000000000 */
[----:B-1----:R-:W-:-:S05]  /*cf50*/  VIADD R5, R249, 0xffffffc6 ;  /* 0xffffffc6f9057836 */ /* 0x002fca0000000000 */
[----:B------:R-:W1:Y:S01]  /*cf60*/  LDC R8, c[0x0][0x230] ;  /* 0x00008c00ff087b82 */ /* 0x000e620000000800 */
[----:B------:R-:W-:Y:S02]  /*cf70*/  VIADD R4, R4, 0xffffffc5 ;  /* 0xffffffc504047836 */ /* 0x000fe40000000000 */
[----:B--2---:R-:W-:-:S04]  /*cf80*/  IMAD.WIDE R150, R2, 0x4, R150 ;  /* 0x0000000402967825 */ /* 0x004fc800078e0296 */
[C---:B---3--:R-:W-:Y:S01]  /*cf90*/  IMAD.WIDE R120, R2.reuse, 0x4, R120 ;  /* 0x0000000402787825 */ /* 0x048fe200078e0278 */
[----:B------:R-:W-:Y:S03]  /*cfa0*/  STL.64 [R1+0x21c0], R150 ;  /* 0x0021c09601007387 */ /* 0x000fe60000100a00 */
[C---:B----4-:R-:W-:Y:S01]  /*cfb0*/  IMAD.WIDE R48, R2.reuse, 0x4, R48 ;  /* 0x0000000402307825 */ /* 0x050fe200078e0230 */
[----:B------:R-:W-:Y:S03]  /*cfc0*/  STL.64 [R1+0x21e0], R120 ;  /* 0x0021e07801007387 */ /* 0x000fe60000100a00 */
[C---:B------:R-:W-:Y:S01]  /*cfd0*/  IMAD.WIDE R40, R2.reuse, 0x4, R40 ;  /* 0x0000000402287825 */ /* 0x040fe200078e0228 */
[----:B------:R-:W-:Y:S03]  /*cfe0*/  STL.64 [R1+0x2200], R48 ;  /* 0x0022003001007387 */ /* 0x000fe60000100a00 */
[----:B------:R-:W-:-:S04]  /*cff0*/  IMAD.WIDE R248, R2, 0x4, R166 ;  /* 0x0000000402f87825 */ /* 0x000fc800078e02a6 */
        /* <DEDUP_REMOVED lines=9> */
[----:B------:R3:W-:Y:S03]  /*d090*/  STL.64 [R1+0x21f0], R52 ;  /* 0x0021f03401007387 */ /* 0x0007e60000100a00 */
[C---:B------:R-:W-:Y:S01]  /*d0a0*/  IMAD.WIDE R46, R2.reuse, 0x4, R46 ;  /* 0x00000004022e7825 */ /* 0x040fe200078e022e */
[----:B------:R-:W-:Y:S03]  /*d0b0*/  LDGSTS.E [R250+0x10000], desc[UR6][R150.64], !P0 ;  /* 0x1000000096fa7fae */ /* 0x000fe6000c121846 */
[C---:B------:R-:W-:Y:S01]  /*d0c0*/  IMAD.WIDE R44, R2.reuse, 0x4, R44 ;  /* 0x00000004022c7825 */ /* 0x040fe200078e022c */
[----:B------:R-:W-:Y:S03]  /*d0d0*/  STL.64 [R1+0x21f8], R50 ;  /* 0x0021f83201007387 */ /* 0x000fe60000100a00 */
[C---:B------:R-:W-:Y:S01]  /*d0e0*/  IMAD.WIDE R42, R2.reuse, 0x4, R42 ;  /* 0x00000004022a7825 */ /* 0x040fe200078e022a */
[----:B------:R-:W-:Y:S04]  /*d0f0*/  LDGSTS.E [R250+0x14000], desc[UR6][R248.64], !P0 ;  /* 0x14000000f8fa7fae */ /* 0x000fe8000c121846 */
[----:B------:R-:W-:Y:S01]  /*d100*/  STL.64 [R1+0x2208], R46 ;  /* 0x0022082e01007387 */ /* 0x000fe20000100a00 */
[----:B------:R-:W-:-:S03]  /*d110*/  IMAD.WIDE R38, R2, 0x4, R38 ;  /* 0x0000000402267825 */ /* 0x000fc600078e0226 */
[----:B------:R-:W-:Y:S04]  /*d120*/  LDGSTS.E [R250+0x18000], desc[UR6][R144.64], !P0 ;  /* 0x1800000090fa7fae */ /* 0x000fe8000c121846 */
[----:B------:R-:W-:Y:S01]  /*d130*/  STL.64 [R1+0x2210], R44 ;  /* 0x0022102c01007387 */ /* 0x000fe20000100a00 */
[----:B------:R-:W-:-:S03]  /*d140*/  IMAD.WIDE R12, R2, 0x4, R12 ;  /* 0x00000004020c7825 */ /* 0x000fc600078e020c */
[----:B------:R-:W-:Y:S04]  /*d150*/  LDGSTS.E [R250+0x1c000], desc[UR6][R134.64], !P0 ;  /* 0x1c00000086fa7fae */ /* 0x000fe8000c121846 */
[----:B------:R4:W-:Y:S01]  /*d160*/  STL.64 [R1+0x2218], R42 ;  /* 0x0022182a01007387 */ /* 0x0009e20000100a00 */
[----:B------:R-:W-:-:S03]  /*d170*/  IMAD.WIDE R10, R2, 0x4, R10 ;  /* 0x00000004020a7825 */ /* 0x000fc600078e020a */
[----:B------:R1:W-:Y:S04]  /*d180*/  LDGSTS.E [R250+0x10004], desc[UR6][R120.64], !P2 ;  /* 0x1000400078fa7fae */ /* 0x0003e8000d121846 */
[----:B------:R-:W-:Y:S04]  /*d190*/  STL.64 [R1+0x2228], R38 ;  /* 0x0022282601007387 */ /* 0x000fe80000100a00 */
[----:B------:R-:W-:Y:S04]  /*d1a0*/  LDGSTS.E [R250+0x14004], desc[UR6][R54.64], !P2 ;  /* 0x1400400036fa7fae */ /* 0x000fe8000d121846 */
[----:B------:R-:W-:Y:S04]  /*d1b0*/  STL.64 [R1+0x2230], R12 ;  /* 0x0022300c01007387 */ /* 0x000fe80000100a00 */
[----:B------:R1:W-:Y:S04]  /*d1c0*/  LDGSTS.E [R250+0x18004], desc[UR6][R52.64], !P2 ;  /* 0x1800400034fa7fae */ /* 0x0003e8000d121846 */
[----:B------:R1:W-:Y:S04]  /*d1d0*/  STL.64 [R1+0x2238], R10 ;  /* 0x0022380a01007387 */ /* 0x0003e80000100a00 */
[----:B------:R-:W-:Y:S04]  /*d1e0*/  LDGSTS.E [R250+0x1c004], desc[UR6][R50.64], !P2 ;  /* 0x1c00400032fa7fae */ /* 0x000fe8000d121846 */
[----:B------:R1:W-:Y:S04]  /*d1f0*/  LDGSTS.E [R250+0x10008], desc[UR6][R48.64], !P3 ;  /* 0x1000800030fa7fae */ /* 0x0003e8000d921846 */
[----:B--2---:R-:W2:Y:S04]  /*d200*/  LDL.LU.64 R144, [R1+0x100] ;  /* 0x0001000001907983 */ /* 0x004ea80000300a00 */
[----:B------:R-:W-:Y:S04]  /*d210*/  LDGSTS.E [R250+0x14008], desc[UR6][R46.64], !P3 ;  /* 0x140080002efa7fae */ /* 0x000fe8000d921846 */
[----:B------:R-:W2:Y:S04]  /*d220*/  LDL.LU.64 R120, [R1+0xe0] ;  /* 0x0000e00001787983 */ /* 0x000ea80000300a00 */
[----:B------:R-:W-:Y:S04]  /*d230*/  LDGSTS.E [R250+0x18008], desc[UR6][R44.64], !P3 ;  /* 0x180080002cfa7fae */ /* 0x000fe8000d921846 */
[----:B---3--:R-:W3:Y:S04]  /*d240*/  LDL.LU.64 R52, [R1+0xc0] ;  /* 0x0000c00001347983 */ /* 0x008ee80000300a00 */
[----:B------:R3:W-:Y:S04]  /*d250*/  LDGSTS.E [R250+0x1c008], desc[UR6][R42.64], !P3 ;  /* 0x1c0080002afa7fae */ /* 0x0007e8000d921846 */
[----:B------:R-:W3:Y:S04]  /*d260*/  LDL.LU.64 R48, [R1+0xa0] ;  /* 0x0000a00001307983 */ /* 0x000ee80000300a00 */
[----:B------:R3:W-:Y:S04]  /*d270*/  LDGSTS.E [R250+0x1000c], desc[UR6][R40.64], !P4 ;  /* 0x1000c00028fa7fae */ /* 0x0007e8000e121846 */
[----:B----4-:R-:W4:Y:S04]  /*d280*/  LDL.LU.64 R42, [R1+0xf8] ;  /* 0x0000f800012a7983 */ /* 0x010f280000300a00 */
[----:B------:R4:W-:Y:S04]  /*d290*/  LDGSTS.E [R250+0x1400c], desc[UR6][R38.64], !P4 ;  /* 0x1400c00026fa7fae */ /* 0x0009e8000e121846 */
[----:B------:R4:W-:Y:S04]  /*d2a0*/  LDGSTS.E [R250+0x1800c], desc[UR6][R12.64], !P4 ;  /* 0x1800c0000cfa7fae */ /* 0x0009e8000e121846 */
[----:B------:R-:W4:Y:S04]  /*d2b0*/  LDL.LU.64 R134, [R1+0xf0] ;  /* 0x0000f00001867983 */ /* 0x000f280000300a00 */
[----:B------:R4:W-:Y:S04]  /*d2c0*/  LDGSTS.E [R250+0x1c00c], desc[UR6][R10.64], !P4 ;  /* 0x1c00c0000afa7fae */ /* 0x0009e8000e121846 */
[----:B------:R-:W4:Y:S01]  /*d2d0*/  LDL.LU.64 R150, [R1+0xe8] ;  /* 0x0000e80001967983 */ /* 0x000f220000300a00 */
[----:B------:R-:W-:Y:S01]  /*d2e0*/  ISETP.GE.U32.AND P3, PT, R5, 0x7fffffa7, PT ;  /* 0x7fffffa70500780c */ /* 0x000fe20003f66070 */
[----:B------:R-:W-:Y:S01]  /*d2f0*/  VIADD R5, R9, 0xffffffc4 ;  /* 0xffffffc409057836 */ /* 0x000fe20000000000 */
[----:B------:R-:W-:Y:S01]  /*d300*/  ISETP.GE.U32.AND P4, PT, R4, 0x7fffffa6, PT ;  /* 0x7fffffa60400780c */ /* 0x000fe20003f86070 */
[----:B-1----:R-:W4:Y:S04]  /*d310*/  LDL.LU.64 R10, [R1+0xd8] ;  /* 0x0000d800010a7983 */ /* 0x002f280000300a00 */
[----:B------:R-:W4:Y:S04]  /*d320*/  LDL.LU.64 R12, [R1+0xd0] ;  /* 0x0000d000010c7983 */ /* 0x000f280000300a00 */
[----:B------:R-:W4:Y:S01]  /*d330*/  LDL.LU.64 R54, [R1+0xc8] ;  /* 0x0000c80001367983 */ /* 0x000f220000300a00 */
[----:B------:R-:W-:-:S03]  /*d340*/  VIADD R4, R8, 0xffffffc3 ;  /* 0xffffffc308047836 */ /* 0x000fc60000000000 */
[----:B------:R-:W4:Y:S04]  /*d350*/  LDL.LU.64 R40, [R1+0xb8] ;  /* 0x0000b80001287983 */ /* 0x000f280000300a00 */
[----:B------:R-:W4:Y:S04]  /*d360*/  LDL.LU.64 R38, [R1+0xb0] ;  /* 0x0000b00001267983 */ /* 0x000f280000300a00 */
[----:B------:R-:W4:Y:S04]  /*d370*/  LDL.LU.64 R50, [R1+0xa8] ;  /* 0x0000a80001327983 */ /* 0x000f280000300a00 */
[----:B------:R-:W4:Y:S04]  /*d380*/  LDL.LU.64 R8, [R1+0x98] ;  /* 0x0000980001087983 */ /* 0x000f280000300a00 */
[----:B------:R-:W4:Y:S04]  /*d390*/  LDL.LU.64 R46, [R1+0x90] ;  /* 0x00009000012e7983 */ /* 0x000f280000300a00 */
[----:B------:R-:W4:Y:S01]  /*d3a0*/  LDL.LU.64 R44, [R1+0x88] ;  /* 0x00008800012c7983 */ /* 0x000f220000300a00 */
[----:B------:R-:W-:Y:S01]  /*d3b0*/  ISETP.GE.U32.AND P5, PT, R5, 0x7fffffa5, PT ;  /* 0x7fffffa50500780c */ /* 0x000fe20003fa6070 */
[----:B------:R-:W-:Y:S01]  /*d3c0*/  VIADD R5, R155, 0xffffffc2 ;  /* 0xffffffc29b057836 */ /* 0x000fe20000000000 */
[----:B------:R-:W-:Y:S01]  /*d3d0*/  ISETP.GE.U32.AND P0, PT, R4, 0x7fffffa4, PT ;  /* 0x7fffffa40400780c */ /* 0x000fe20003f06070 */
[----:B------:R-:W-:Y:S01]  /*d3e0*/  VIADD R4, R154, 0xffffffc1 ;  /* 0xffffffc19a047836 */ /* 0x000fe20000000000 */
[----:B------:R-:W-:Y:S01]  /*d3f0*/  ISETP.GE.U32.AND P2, PT, R245, 0x7fffffa8, PT ;  /* 0x7fffffa8f500780c */ /* 0x000fe20003f46070 */
[----:B--2---:R-:W-:-:S04]  /*d400*/  IMAD.WIDE R166, R2, 0x4, R144 ;  /* 0x0000000402a67825 */ /* 0x004fc800078e0290 */
[C---:B------:R-:W-:Y:S01]  /*d410*/  IMAD.WIDE R120, R2.reuse, 0x4, R120 ;  /* 0x0000000402787825 */ /* 0x040fe200078e0278 */
[----:B------:R-:W-:Y:S03]  /*d420*/  STL.64 [R1+0x2240], R166 ;  /* 0x002240a601007387 */ /* 0x000fe60000100a00 */
[C---:B---3--:R-:W-:Y:S01]  /*d430*/  IMAD.WIDE R52, R2.reuse, 0x4, R52 ;  /* 0x0000000402347825 */ /* 0x048fe200078e0234 */
[----:B------:R-:W-:Y:S04]  /*d440*/  STL.64 [R1+0x2260], R120 ;  /* 0x0022607801007387 */ /* 0x000fe80000100a00 */
[----:B------:R-:W-:Y:S01]  /*d450*/  STL.64 [R1+0x2280], R52 ;  /* 0x0022803401007387 */ /* 0x000fe20000100a00 */
[----:B------:R-:W-:-:S03]  /*d460*/  IMAD.WIDE R48, R2, 0x4, R48 ;  /* 0x0000000402307825 */ /* 0x000fc600078e0230 */
[----:B------:R-:W-:Y:S01]  /*d470*/  LDGSTS.E [R251+0x10000], desc[UR6][R166.64], !P2 ;  /* 0x10000000a6fb7fae */ /* 0x000fe2000d121846 */
[----:B----4-:R-:W-:-:S05]  /*d480*/  IMAD.WIDE R42, R2, 0x4, R42 ;  /* 0x00000004022a7825 */ /* 0x010fca00078e022a */
[----:B------:R1:W-:Y:S01]  /*d490*/  STL.64 [R1+0x2248], R42 ;  /* 0x0022482a01007387 */ /* 0x0003e20000100a00 */
[----:B------:R-:W-:-:S03]  /*d4a0*/  IMAD.WIDE R154, R2, 0x4, R134 ;  /* 0x00000004029a7825 */ /* 0x000fc600078e0286 */
[----:B------:R-:W-:Y:S01]  /*d4b0*/  STL.64 [R1+0x22a0], R48 ;  /* 0x0022a03001007387 */ /* 0x000fe20000100a00 */
        /* <DEDUP_REMOVED lines=9> */
[----:B------:R2:W-:Y:S01]  /*d550*/  STL.64 [R1+0x2278], R54 ;  /* 0x0022783601007387 */ /* 0x0005e20000100a00 */
[----:B------:R-:W-:-:S03]  /*d560*/  IMAD.WIDE R38, R2, 0x4, R38 ;  /* 0x0000000402267825 */ /* 0x000fc600078e0226 */
[----:B------:R3:W-:Y:S01]  /*d570*/  STL.64 [R1+0x2288], R40 ;  /* 0x0022882801007387 */ /* 0x0007e20000100a00 */
[----:B------:R-:W-:-:S03]  /*d580*/  IMAD.WIDE R50, R2, 0x4, R50 ;  /* 0x0000000402327825 */ /* 0x000fc600078e0232 */
[----:B------:R4:W-:Y:S01]  /*d590*/  STL.64 [R1+0x2290], R38 ;  /* 0x0022902601007387 */ /* 0x0009e20000100a00 */
[----:B------:R-:W-:-:S03]  /*d5a0*/  IMAD.WIDE R12, R2, 0x4, R8 ;  /* 0x00000004020c7825 */ /* 0x000fc600078e0208 */
[----:B------:R-:W-:Y:S01]  /*d5b0*/  STL.64 [R1+0x2298], R50 ;  /* 0x0022983201007387 */ /* 0x000fe20000100a00 */
[----:B------:R-:W-:-:S03]  /*d5c0*/  IMAD.WIDE R10, R2, 0x4, R46 ;  /* 0x00000004020a7825 */ /* 0x000fc600078e022e */
[----:B------:R-:W-:Y:S01]  /*d5d0*/  LDGSTS.E [R251+0x14000], desc[UR6][R42.64], !P2 ;  /* 0x140000002afb7fae */ /* 0x000fe2000d121846 */
[----:B------:R-:W-:-:S03]  /*d5e0*/  IMAD.WIDE R8, R2, 0x4, R44 ;  /* 0x0000000402087825 */ /* 0x000fc600078e022c */
[----:B------:R-:W4:Y:S04]  /*d5f0*/  LDL.LU.64 R46, [R1+0x448] ;  /* 0x00044800012e7983 */ /* 0x000f280000300a00 */
[----:B------:R-:W-:Y:S04]  /*d600*/  STL.64 [R1+0x22a8], R12 ;  /* 0x0022a80c01007387 */ /* 0x000fe80000100a00 */
[----:B------:R-:W4:Y:S04]  /*d610*/  LDL.LU.64 R44, [R1+0x440] ;  /* 0x00044000012c7983 */ /* 0x000f280000300a00 */
[----:B------:R-:W-:Y:S04]  /*d620*/  STL.64 [R1+0x22b0], R10 ;  /* 0x0022b00a01007387 */ /* 0x000fe80000100a00 */
[----:B------:R4:W-:Y:S04]  /*d630*/  STL.64 [R1+0x22b8], R8 ;  /* 0x0022b80801007387 */ /* 0x0009e80000100a00 */
[----:B-1----:R-:W4:Y:S04]  /*d640*/  LDL.LU.64 R42, [R1+0x438] ;  /* 0x00043800012a7983 */ /* 0x002f280000300a00 */
[----:B------:R-:W-:Y:S04]  /*d650*/  LDGSTS.E [R251+0x18000], desc[UR6][R154.64], !P2 ;  /* 0x180000009afb7fae */ /* 0x000fe8000d121846 */
[----:B------:R-:W-:Y:S04]  /*d660*/  LDGSTS.E [R251+0x1c000], desc[UR6][R150.64], !P2 ;  /* 0x1c00000096fb7fae */ /* 0x000fe8000d121846 */
[----:B------:R-:W-:Y:S04]  /*d670*/  LDGSTS.E [R251+0x10004], desc[UR6][R120.64], !P3 ;  /* 0x1000400078fb7fae */ /* 0x000fe8000d921846 */
[----:B------:R-:W-:Y:S04]  /*d680*/  LDGSTS.E [R251+0x14004], desc[UR6][R144.64], !P3 ;  /* 0x1400400090fb7fae */ /* 0x000fe8000d921846 */
[----:B------:R-:W-:Y:S04]  /*d690*/  LDGSTS.E [R251+0x18004], desc[UR6][R134.64], !P3 ;  /* 0x1800400086fb7fae */ /* 0x000fe8000d921846 */
[----:B------:R-:W4:Y:S04]  /*d6a0*/  LDL.LU.64 R120, [R1+0x430] ;  /* 0x0004300001787983 */ /* 0x000f280000300a00 */
[----:B------:R-:W-:Y:S04]  /*d6b0*/  LDGSTS.E [R251+0x1c004], desc[UR6][R54.64], !P3 ;  /* 0x1c00400036fb7fae */ /* 0x000fe8000d921846 */
        /* <DEDUP_REMOVED lines=8> */
[----:B------:R-:W-:Y:S04]  /*d740*/  LDGSTS.E [R251+0x1400c], desc[UR6][R12.64], !P5 ;  /* 0x1400c0000cfb7fae */ /* 0x000fe8000e921846 */
[----:B------:R-:W-:Y:S04]  /*d750*/  LDGSTS.E [R251+0x1800c], desc[UR6][R10.64], !P5 ;  /* 0x1800c0000afb7fae */ /* 0x000fe8000e921846 */
[----:B------:R1:W-:Y:S04]  /*d760*/  LDGSTS.E [R251+0x1c00c], desc[UR6][R8.64], !P5 ;  /* 0x1c00c00008fb7fae */ /* 0x0003e8000e921846 */
[----:B------:R-:W4:Y:S04]  /*d770*/  LDL.LU.64 R52, [R1+0x420] ;  /* 0x0004200001347983 */ /* 0x000f280000300a00 */
[----:B------:R-:W4:Y:S04]  /*d780*/  LDL.LU.64 R8, [R1+0x418] ;  /* 0x0004180001087983 */ /* 0x000f280000300a00 */
[----:B------:R-:W4:Y:S04]  /*d790*/  LDL.LU.64 R50, [R1+0x410] ;  /* 0x0004100001327983 */ /* 0x000f280000300a00 */
[----:B------:R-:W4:Y:S01]  /*d7a0*/  LDL.LU.64 R48, [R1+0x400] ;  /* 0x0004000001307983 */ /* 0x000f220000300a00 */
[----:B-1----:R-:W-:-:S03]  /*d7b0*/  IMAD.WIDE R250, R2, 0x4, R46 ;  /* 0x0000000402fa7825 */ /* 0x002fc600078e022e */
[----:B------:R-:W4:Y:S01]  /*d7c0*/  LDL.LU.64 R46, [R1+0x3f8] ;  /* 0x0003f800012e7983 */ /* 0x000f220000300a00 */
[----:B------:R-:W-:Y:S01]  /*d7d0*/  UIADD3 UR48, UR48, -0x40, URZ ;  /* 0xffffffc030307890 */ /* 0x000fe2000fffe03f */
[----:B------:R-:W-:Y:S02]  /*d7e0*/  ISETP.GE.U32.AND P6, PT, R5, 0x7fffffa3, PT ;  /* 0x7fffffa30500780c */ /* 0x000fe40003fc6070 */
[----:B------:R-:W-:Y:S01]  /*d7f0*/  LDGSTS.E [R244+0x10000], desc[UR6][R250.64], !P0 ;  /* 0x10000000faf47fae */ /* 0x000fe2000c121846 */
[----:B------:R-:W-:-:S05]  /*d800*/  IMAD.WIDE R134, R2, 0x4, R44 ;  /* 0x0000000402867825 */ /* 0x000fca00078e022c */
[----:B------:R1:W-:Y:S04]  /*d810*/  STL.64 [R1+0x22c8], R134 ;  /* 0x0022c88601007387 */ /* 0x0003e80000100a00 */
[----:B------:R-:W4:Y:S01]  /*d820*/  LDL.LU.64 R44, [R1+0x3f0] ;  /* 0x0003f000012c7983 */ /* 0x000f220000300a00 */
[----:B------:R-:W-:-:S03]  /*d830*/  IMAD.WIDE R12, R2, 0x4, R42 ;  /* 0x00000004020c7825 */ /* 0x000fc600078e022a */
[----:B------:R1:W-:Y:S04]  /*d840*/  LDGSTS.E [R244+0x14000], desc[UR6][R134.64], !P0 ;  /* 0x1400000086f47fae */ /* 0x0003e8000c121846 */
[----:B------:R-:W4:Y:S04]  /*d850*/  LDL.LU.64 R42, [R1+0x80] ;  /* 0x00008000012a7983 */ /* 0x000f280000300a00 */
[----:B------:R-:W-:Y:S01]  /*d860*/  STL.64 [R1+0x22d0], R12 ;  /* 0x0022d00c01007387 */ /* 0x000fe20000100a00 */
[----:B------:R-:W-:Y:S01]  /*d870*/  IMAD.WIDE R10, R2, 0x4, R120 ;  /* 0x00000004020a7825 */ /* 0x000fe200078e0278 */
[----:B------:R-:W-:-:S02]  /*d880*/  UISETP.GE.U32.AND UP0, UPT, UR48, 0x7fffffa1, UPT ;  /* 0x7fffffa13000788c */ /* 0x000fc4000bf06070 */
[----:B------:R-:W4:Y:S04]  /*d890*/  LDL.LU.64 R120, [R1+0x78] ;  /* 0x0000780001787983 */ /* 0x000f280000300a00 */
[----:B------:R1:W-:Y:S04]  /*d8a0*/  STL.64 [R1+0x22d8], R10 ;  /* 0x0022d80a01007387 */ /* 0x0003e80000100a00 */
[----:B------:R-:W4:Y:S01]  /*d8b0*/  LDL.LU.64 R154, [R1+0x70] ;  /* 0x00007000019a7983 */ /* 0x000f220000300a00 */
[----:B--2---:R-:W-:-:S03]  /*d8c0*/  IMAD.WIDE R54, R2, 0x4, R54 ;  /* 0x0000000402367825 */ /* 0x004fc600078e0236 */
[----:B------:R-:W-:Y:S04]  /*d8d0*/  LDGSTS.E [R244+0x18000], desc[UR6][R12.64], !P0 ;  /* 0x180000000cf47fae */ /* 0x000fe8000c121846 */
[----:B------:R2:W-:Y:S01]  /*d8e0*/  STL.64 [R1+0x22e0], R54 ;  /* 0x0022e03601007387 */ /* 0x0005e20000100a00 */
[----:B---3--:R-:W-:-:S03]  /*d8f0*/  IMAD.WIDE R40, R2, 0x4, R40 ;  /* 0x0000000402287825 */ /* 0x008fc600078e0228 */
[----:B------:R-:W3:Y:S04]  /*d900*/  LDL.LU.64 R166, [R1+0x60] ;  /* 0x0000600001a67983 */ /* 0x000ee80000300a00 */
[----:B------:R-:W-:Y:S01]  /*d910*/  STL.64 [R1+0x2300], R40 ;  /* 0x0023002801007387 */ /* 0x000fe20000100a00 */
[----:B----4-:R-:W-:-:S03]  /*d920*/  IMAD.WIDE R38, R2, 0x4, R38 ;  /* 0x0000000402267825 */ /* 0x010fc600078e0226 */
[----:B------:R-:W4:Y:S01]  /*d930*/  LDL.LU.64 R144, [R1+0x50] ;  /* 0x0000500001907983 */ /* 0x000f220000300a00 */
[----:B------:R-:W-:-:S03]  /*d940*/  ISETP.GE.U32.AND P5, PT, R4, 0x7fffffa2, PT ;  /* 0x7fffffa20400780c */ /* 0x000fc60003fa6070 */
[----:B------:R-:W-:Y:S04]  /*d950*/  STL.64 [R1+0x2320], R38 ;  /* 0x0023202601007387 */ /* 0x000fe80000100a00 */
[----:B-1----:R-:W4:Y:S04]  /*d960*/  LDL.LU.64 R134, [R1+0x40] ;  /* 0x0000400001867983 */ /* 0x002f280000300a00 */
[----:B------:R1:W-:Y:S04]  /*d970*/  LDGSTS.E [R244+0x1c000], desc[UR6][R10.64], !P0 ;  /* 0x1c0000000af47fae */ /* 0x0003e8000c121846 */
[----:B------:R-:W4:Y:S01]  /*d980*/  LDL.LU.64 R150, [R1+0x30] ;  /* 0x0000300001967983 */ /* 0x000f220000300a00 */
[----:B------:R-:W-:Y:S01]  /*d990*/  IMAD.WIDE R52, R2, 0x4, R52 ;  /* 0x0000000402347825 */ /* 0x000fe200078e0234 */
[----:B------:R-:W-:-:S02]  /*d9a0*/  PLOP3.LUT P4, PT, PT, PT, UP0, 0x80, 0x0 ;  /* 0x000000000000781c */ /* 0x000fc40003f8f008 */
[----:B------:R1:W-:Y:S04]  /*d9b0*/  LDGSTS.E [R244+0x10004], desc[UR6][R54.64], !P6 ;  /* 0x1000400036f47fae */ /* 0x0003e8000f121846 */
[----:B------:R-:W1:Y:S01]  /*d9c0*/  LDL.LU.64 R10, [R1+0x20] ;  /* 0x00002000010a7983 */ /* 0x000e620000300a00 */
[----:B------:R-:W-:-:S03]  /*d9d0*/  IMAD.WIDE R8, R2, 0x4, R8 ;  /* 0x0000000402087825 */ /* 0x000fc600078e0208 */
[----:B------:R2:W-:Y:S01]  /*d9e0*/  STL.64 [R1+0x22e8], R52 ;  /* 0x0022e83401007387 */ /* 0x0005e20000100a00 */
[----:B------:R-:W-:-:S03]  /*d9f0*/  IMAD.WIDE R50, R2, 0x4, R50 ;  /* 0x0000000402327825 */ /* 0x000fc600078e0232 */
[----:B------:R-:W4:Y:S01]  /*da00*/  LDL.LU.64 R12, [R1+0x10] ;  /* 0x00001000010c7983 */ /* 0x000f220000300a00 */
[----:B------:R-:W-:-:S03]  /*da10*/  IMAD.WIDE R48, R2, 0x4, R48 ;  /* 0x0000000402307825 */ /* 0x000fc600078e0230 */
[----:B------:R2:W-:Y:S01]  /*da20*/  STL.64 [R1+0x22f0], R8 ;  /* 0x0022f00801007387 */ /* 0x0005e20000100a00 */
[----:B------:R-:W-:-:S03]  /*da30*/  PLOP3.LUT P3, PT, PT, PT, UP0, 0x80, 0x0 ;  /* 0x000000000000781c */ /* 0x000fc60003f6f008 */
[----:B------:R2:W-:Y:S01]  /*da40*/  STL.64 [R1+0x22f8], R50 ;  /* 0x0022f83201007387 */ /* 0x0005e20000100a00 */
[----:B------:R-:W-:-:S03]  /*da50*/  PLOP3.LUT P2, PT, PT, PT, UP0, 0x80, 0x0 ;  /* 0x000000000000781c */ /* 0x000fc60003f4f008 */
[----:B------:R2:W-:Y:S01]  /*da60*/  STL.64 [R1+0x2308], R48 ;  /* 0x0023083001007387 */ /* 0x0005e20000100a00 */
[----:B------:R-:W-:-:S03]  /*da70*/  PLOP3.LUT P0, PT, PT, PT, UP0, 0x80, 0x0 ;  /* 0x000000000000781c */ /* 0x000fc60003f0f008 */
[----:B------:R1:W-:Y:S04]  /*da80*/  LDGSTS.E [R244+0x14004], desc[UR6][R52.64], !P6 ;  /* 0x1400400034f47fae */ /* 0x0003e8000f121846 */
[----:B------:R1:W-:Y:S01]  /*da90*/  LDGSTS.E [R244+0x18004], desc[UR6][R8.64], !P6 ;  /* 0x1800400008f47fae */ /* 0x0003e2000f121846 */
[----:B------:R-:W-:-:S03]  /*daa0*/  IMAD.WIDE R238, R2, 0x4, R238 ;  /* 0x0000000402ee7825 */ /* 0x000fc600078e02ee */
[----:B------:R1:W-:Y:S04]  /*dab0*/  LDGSTS.E [R244+0x1c004], desc[UR6][R50.64], !P6 ;  /* 0x1c00400032f47fae */ /* 0x0003e8000f121846 */
[----:B------:R1:W-:Y:S04]  /*dac0*/  LDGSTS.E [R244+0x10008], desc[UR6][R40.64], !P5 ;  /* 0x1000800028f47fae */ /* 0x0003e8000e921846 */
[----:B------:R1:W-:Y:S01]  /*dad0*/  LDGSTS.E [R244+0x14008], desc[UR6][R48.64], !P5 ;  /* 0x1400800030f47fae */ /* 0x0003e2000e921846 */
[----:B------:R-:W-:-:S05]  /*dae0*/  IMAD.WIDE R46, R2, 0x4, R46 ;  /* 0x00000004022e7825 */ /* 0x000fca00078e022e */
[----:B------:R2:W-:Y:S04]  /*daf0*/  STL.64 [R1+0x2310], R46 ;  /* 0x0023102e01007387 */ /* 0x0005e80000100a00 */
[----:B------:R1:W-:Y:S01]  /*db00*/  LDGSTS.E [R244+0x18008], desc[UR6][R46.64], !P5 ;  /* 0x180080002ef47fae */ /* 0x0003e2000e921846 */
[----:B------:R-:W-:-:S05]  /*db10*/  IMAD.WIDE R44, R2, 0x4, R44 ;  /* 0x00000004022c7825 */ /* 0x000fca00078e022c */
[----:B------:R3:W-:Y:S01]  /*db20*/  STL.64 [R1+0x2318], R44 ;  /* 0x0023182c01007387 */ /* 0x0007e20000100a00 */
[----:B------:R-:W-:-:S03]  /*db30*/  IMAD.WIDE R42, R2, 0x4, R42 ;  /* 0x00000004022a7825 */ /* 0x000fc600078e022a */
[----:B--2---:R-:W2:Y:S04]  /*db40*/  LDL.LU.64 R54, [R1+0x2920] ;  /* 0x0029200001367983 */ /* 0x004ea80000300a00 */
[----:B------:R3:W-:Y:S04]  /*db50*/  STL.64 [R1+0x2328], R42 ;  /* 0x0023282a01007387 */ /* 0x0007e80000100a00 */
[----:B------:R-:W2:Y:S04]  /*db60*/  LDL.LU.64 R52, [R1+0x2918] ;  /* 0x0029180001347983 */ /* 0x000ea80000300a00 */
[----:B------:R2:W-:Y:S04]  /*db70*/  LDGSTS.E [R244+0x1c008], desc[UR6][R44.64], !P5 ;  /* 0x1c0080002cf47fae */ /* 0x0005e8000e921846 */
[----:B------:R2:W-:Y:S01]  /*db80*/  LDGSTS.E [R244+0x1000c], desc[UR6][R38.64], !P4 ;  /* 0x1000c00026f47fae */ /* 0x0005e2000e121846 */
[----:B------:R-:W-:-:S03]  /*db90*/  IMAD.WIDE R120, R2, 0x4, R120 ;  /* 0x0000000402787825 */ /* 0x000fc600078e0278 */
[----:B------:R2:W-:Y:S04]  /*dba0*/  LDGSTS.E [R244+0x1400c], desc[UR6][R42.64], !P3 ;  /* 0x1400c0002af47fae */ /* 0x0005e8000d921846 */
[----:B------:R3:W-:Y:S04]  /*dbb0*/  STL.64 [R1+0x2330], R120 ;  /* 0x0023307801007387 */ /* 0x0007e80000100a00 */
[----:B------:R-:W2:Y:S04]  /*dbc0*/  LDL.LU.64 R8, [R1+0x2910] ;  /* 0x0029100001087983 */ /* 0x000ea80000300a00 */
[----:B------:R-:W2:Y:S04]  /*dbd0*/  LDL.LU.64 R50, [R1+0x2908] ;  /* 0x0029080001327983 */ /* 0x000ea80000300a00 */
[----:B------:R-:W2:Y:S04]  /*dbe0*/  LDL.LU.64 R40, [R1+0x2900] ;  /* 0x0029000001287983 */ /* 0x000ea80000300a00 */
[----:B------:R-:W2:Y:S04]  /*dbf0*/  LDL.LU.64 R48, [R1+0x28f8] ;  /* 0x0028f80001307983 */ /* 0x000ea80000300a00 */
[----:B------:R-:W2:Y:S04]  /*dc00*/  LDL.LU.64 R46, [R1+0x28f0] ;  /* 0x0028f000012e7983 */ /* 0x000ea80000300a00 */
[----:B---3--:R-:W3:Y:S04]  /*dc10*/  LDL.LU.64 R44, [R1+0x28e8] ;  /* 0x0028e800012c7983 */ /* 0x008ee80000300a00 */
[----:B------:R-:W3:Y:S04]  /*dc20*/  LDL.LU.64 R38, [R1+0x28e0] ;  /* 0x0028e00001267983 */ /* 0x000ee80000300a00 */
[----:B------:R-:W3:Y:S04]  /*dc30*/  LDL.LU.64 R42, [R1+0x28d8] ;  /* 0x0028d800012a7983 */ /* 0x000ee80000300a00 */
[----:B------:R3:W-:Y:S04]  /*dc40*/  LDGSTS.E [R244+0x1800c], desc[UR6][R120.64], !P2 ;  /* 0x1800c00078f47fae */ /* 0x0007e8000d121846 */
[----:B------:R3:W-:Y:S01]  /*dc50*/  LDGSTS.E [R244+0x1c00c], desc[UR6][R238.64], !P0 ;  /* 0x1c00c000eef47fae */ /* 0x0007e2000c121846 */
[----:B------:R-:W-:-:S03]  /*dc60*/  IMAD.SHL.U32 R4, R3, 0x20, RZ ;  /* 0x0000002003047824 */ /* 0x000fc600078e00ff */
[----:B------:R-:W0:Y:S04]  /*dc70*/  LDGDEPBAR ;  /* 0x00000000000079af */ /* 0x000e280000000000 */
[----:B------:R-:W3:Y:S04]  /*dc80*/  LDL.LU.64 R120, [R1+0x28d0] ;  /* 0x0028d00001787983 */ /* 0x000ee80000300a00 */
[----:B------:R-:W3:Y:S01]  /*dc90*/  LDL.LU.64 R244, [R1] ;  /* 0x0000000001f47983 */ /* 0x000ee20000300a00 */
[----:B------:R-:W-:-:S04]  /*dca0*/  IMAD.WIDE R154, R4, 0x4, R154 ;  /* 0x00000004049a7825 */ /* 0x000fc800078e029a */
[C---:B------:R-:W-:Y:S01]  /*dcb0*/  IMAD.WIDE R166, R4.reuse, 0x4, R166 ;  /* 0x0000000404a67825 */ /* 0x040fe200078e02a6 */
[----:B------:R-:W-:Y:S03]  /*dcc0*/  STL [R1+0x1c00], RZ ;  /* 0x001c00ff01007387 */ /* 0x000fe60000100800 */
[C---:B----4-:R-:W-:Y:S01]  /*dcd0*/  IMAD.WIDE R144, R4.reuse, 0x4, R144 ;  /* 0x0000000404907825 */ /* 0x050fe200078e0290 */
[----:B------:R-:W-:Y:S03]  /*dce0*/  STL [R1+0x1c04], RZ ;  /* 0x001c04ff01007387 */ /* 0x000fe60000100800 */
[C---:B------:R-:W-:Y:S01]  /*dcf0*/  IMAD.WIDE R134, R4.reuse, 0x4, R134 ;  /* 0x0000000404867825 */ /* 0x040fe200078e0286 */
[----:B------:R4:W-:Y:S03]  /*dd00*/  STL.64 [R1+0x2340], R154 ;  /* 0x0023409a01007387 */ /* 0x0009e60000100a00 */
[C---:B------:R-:W-:Y:S01]  /*dd10*/  IMAD.WIDE R150, R4.reuse, 0x4, R150 ;  /* 0x0000000404967825 */ /* 0x040fe200078e0296 */
[----:B------:R4:W-:Y:S03]  /*dd20*/  STL.64 [R1+0x2350], R166 ;  /* 0x002350a601007387 */ /* 0x0009e60000100a00 */
[C---:B-1----:R-:W-:Y:S01]  /*dd30*/  IMAD.WIDE R10, R4.reuse, 0x4, R10 ;  /* 0x00000004040a7825 */ /* 0x042fe200078e020a */
[----:B------:R1:W-:Y:S03]  /*dd40*/  STL.64 [R1+0x2360], R144 ;  /* 0x0023609001007387 */ /* 0x0003e60000100a00 */
[C---:B------:R-:W-:Y:S01]  /*dd50*/  IMAD.WIDE R12, R4.reuse, 0x4, R12 ;  /* 0x00000004040c7825 */ /* 0x040fe200078e020c */
[----:B------:R1:W-:Y:S04]  /*dd60*/  STL.64 [R1+0x2370], R134 ;  /* 0x0023708601007387 */ /* 0x0003e80000100a00 */
[----:B------:R1:W-:Y:S04]  /*dd70*/  STL.64 [R1+0x2380], R150 ;  /* 0x0023809601007387 */ /* 0x0003e80000100a00 */
[----:B------:R1:W-:Y:S04]  /*dd80*/  STL.64 [R1+0x2390], R10 ;  /* 0x0023900a01007387 */ /* 0x0003e80000100a00 */
[----:B------:R1:W-:Y:S01]  /*dd90*/  STL.64 [R1+0x23a0], R12 ;  /* 0x0023a00c01007387 */ /* 0x0003e20000100a00 */
[----:B------:R-:W-:-:S03]  /*dda0*/  IMAD.WIDE R32, R4, 0x4, R32 ;  /* 0x0000000404207825 */ /* 0x000fc600078e0220 */
[----:B------:R-:W-:Y:S01]  /*ddb0*/  LDGSTS.E [R0+0x40000], desc[UR6][R154.64], P1 ;  /* 0x400000009a007fae */ /* 0x000fe20008921846 */
        /* <DEDUP_REMOVED lines=12> */
[----:B------:R-:W-:-:S04]  /*de80*/  IMAD.WIDE R72, R4, 0x4, R72 ;  /* 0x0000000404487825 */ /* 0x000fc800078e0248 */
        /* <DEDUP_REMOVED lines=29> */
[----:B--2---:R-:W-:-:S04]  /*e060*/  IMAD.WIDE R54, R4, 0x4, R54 ;  /* 0x0000000404367825 */ /* 0x004fc800078e0236 */
[----:B------:R-:W-:-:S04]  /*e070*/  IMAD.WIDE R52, R4, 0x4, R52 ;  /* 0x0000000404347825 */ /* 0x000fc800078e0234 */
[----:B------:R-:W-:-:S04]  /*e080*/  IMAD.WIDE R8, R4, 0x4, R8 ;  /* 0x0000000404087825 */ /* 0x000fc800078e0208 */
[----:B------:R-:W-:-:S04]  /*e090*/  IMAD.WIDE R50, R4, 0x4, R50 ;  /* 0x0000000404327825 */ /* 0x000fc800078e0232 */
[----:B------:R-:W-:-:S04]  /*e0a0*/  IMAD.WIDE R40, R4, 0x4, R40 ;  /* 0x0000000404287825 */ /* 0x000fc800078e0228 */
[----:B------:R-:W-:-:S04]  /*e0b0*/  IMAD.WIDE R48, R4, 0x4, R48 ;  /* 0x0000000404307825 */ /* 0x000fc800078e0230 */
[----:B------:R-:W-:-:S04]  /*e0c0*/  IMAD.WIDE R46, R4, 0x4, R46 ;  /* 0x00000004042e7825 */ /* 0x000fc800078e022e */
[----:B---3--:R-:W-:-:S04]  /*e0d0*/  IMAD.WIDE R44, R4, 0x4, R44 ;  /* 0x00000004042c7825 */ /* 0x008fc800078e022c */
[----:B------:R-:W-:-:S04]  /*e0e0*/  IMAD.WIDE R38, R4, 0x4, R38 ;  /* 0x0000000404267825 */ /* 0x000fc800078e0226 */
[----:B------:R-:W-:-:S04]  /*e0f0*/  IMAD.WIDE R42, R4, 0x4, R42 ;  /* 0x00000004042a7825 */ /* 0x000fc800078e022a */
[----:B------:R-:W-:-:S04]  /*e100*/  IMAD.WIDE R120, R4, 0x4, R120 ;  /* 0x0000000404787825 */ /* 0x000fc800078e0278 */
[----:B------:R-:W-:-:S05]  /*e110*/  IMAD.WIDE R244, R4, 0x4, R244 ;  /* 0x0000000404f47825 */ /* 0x000fca00078e02f4 */
[----:B------:R-:W-:Y:S04]  /*e120*/  STL.64 [R1+0x23b0], R244 ;  /* 0x0023b0f401007387 */ /* 0x000fe80000100a00 */
[----:B------:R-:W-:Y:S04]  /*e130*/  STL.64 [R1+0x23c0], R120 ;  /* 0x0023c07801007387 */ /* 0x000fe80000100a00 */
[----:B------:R-:W-:Y:S04]  /*e140*/  STL.64 [R1+0x23d0], R42 ;  /* 0x0023d02a01007387 */ /* 0x000fe80000100a00 */
[----:B------:R-:W-:Y:S04]  /*e150*/  STL.64 [R1+0x23e0], R38 ;  /* 0x0023e02601007387 */ /* 0x000fe80000100a00 */
[----:B------:R2:W-:Y:S04]  /*e160*/  STL.64 [R1+0x23f0], R44 ;  /* 0x0023f02c01007387 */ /* 0x0005e80000100a00 */
[----:B------:R-:W-:Y:S04]  /*e170*/  STL.64 [R1+0x2400], R46 ;  /* 0x0024002e01007387 */ /* 0x000fe80000100a00 */
[----:B------:R-:W-:Y:S04]  /*e180*/  STL.64 [R1+0x2410], R48 ;  /* 0x0024103001007387 */ /* 0x000fe80000100a00 */
[----:B------:R-:W-:Y:S04]  /*e190*/  STL.64 [R1+0x2420], R40 ;  /* 0x0024202801007387 */ /* 0x000fe80000100a00 */
        /* <DEDUP_REMOVED lines=40> */
[----:B------:R-:W-:Y:S01]  /*e420*/  STL.64 [R1+0x2600], R112 ;  /* 0x0026007001007387 */ /* 0x000fe20000100a00 */
[----:B------:R-:W-:-:S03]  /*e430*/  IMAD.WIDE R146, R4, 0x4, R146 ;  /* 0x0000000404927825 */ /* 0x000fc600078e0292 */
[----:B------:R-:W-:Y:S01]  /*e440*/  STL.64 [R1+0x2608], R140 ;  /* 0x0026088c01007387 */ /* 0x000fe20000100a00 */
[----:B------:R-:W-:-:S03]  /*e450*/  IMAD.WIDE R20, R4, 0x4, R20 ;  /* 0x0000000404147825 */ /* 0x000fc600078e0214 */
[----:B------:R-:W-:Y:S04]  /*e460*/  STL.64 [R1+0x2610], R128 ;  /* 0x0026108001007387 */ /* 0x000fe80000100a00 */
[----:B------:R-:W-:Y:S01]  /*e470*/  STL.64 [R1+0x2618], R114 ;  /* 0x0026187201007387 */ /* 0x000fe20000100a00 */
[----:B------:R-:W-:-:S03]  /*e480*/  IMAD.WIDE R118, R4, 0x4, R118 ;  /* 0x0000000404767825 */ /* 0x000fc600078e0276 */
[----:B------:R-:W-:Y:S04]  /*e490*/  STL.64 [R1+0x2620], R122 ;  /* 0x0026207a01007387 */ /* 0x000fe80000100a00 */
[----:B------:R-:W-:Y:S01]  /*e4a0*/  STL.64 [R1+0x2628], R142 ;  /* 0x0026288e01007387 */ /* 0x000fe20000100a00 */
[----:B------:R-:W-:-:S03]  /*e4b0*/  IMAD.WIDE R130, R4, 0x4, R130 ;  /* 0x0000000404827825 */ /* 0x000fc600078e0282 */
[----:B------:R-:W-:Y:S04]  /*e4c0*/  STL.64 [R1+0x2630], R116 ;  /* 0x0026307401007387 */ /* 0x000fe80000100a00 */
[----:B------:R-:W-:Y:S04]  /*e4d0*/  STL.64 [R1+0x2638], R126 ;  /* 0x0026387e01007387 */ /* 0x000fe80000100a00 */
[----:B------:R-:W-:Y:S04]  /*e4e0*/  STL.64 [R1+0x2640], R132 ;  /* 0x0026408401007387 */ /* 0x000fe80000100a00 */
[----:B------:R-:W-:Y:S04]  /*e4f0*/  STL.64 [R1+0x2648], R146 ;  /* 0x0026489201007387 */ /* 0x000fe80000100a00 */
[----:B------:R-:W-:Y:S04]  /*e500*/  STL.64 [R1+0x2650], R20 ;  /* 0x0026501401007387 */ /* 0x000fe80000100a00 */
[----:B----4-:R-:W4:Y:S04]  /*e510*/  LDL.LU.64 R154, [R1+0x28c8] ;  /* 0x0028c800019a7983 */ /* 0x010f280000300a00 */
[----:B------:R-:W-:Y:S04]  /*e520*/  STL.64 [R1+0x2658], R118 ;  /* 0x0026587601007387 */ /* 0x000fe80000100a00 */
[----:B------:R-:W4:Y:S04]  /*e530*/  LDL.LU.64 R166, [R1+0x28c0] ;  /* 0x0028c00001a67983 */ /* 0x000f280000300a00 */
[----:B------:R-:W-:Y:S04]  /*e540*/  STL.64 [R1+0x2660], R130 ;  /* 0x0026608201007387 */ /* 0x000fe80000100a00 */
[----:B-1----:R-:W4:Y:S04]  /*e550*/  LDL.LU.64 R144, [R1+0x28b8] ;  /* 0x0028b80001907983 */ /* 0x002f280000300a00 */
[----:B------:R-:W-:Y:S04]  /*e560*/  LDGSTS.E [R0+0x41c00], desc[UR6][R244.64], P1 ;  /* 0x41c00000f4007fae */ /* 0x000fe80008921846 */
[----:B------:R-:W4:Y:S04]  /*e570*/  LDL.LU.64 R134, [R1+0x28b0] ;  /* 0x0028b00001867983 */ /* 0x000f280000300a00 */
[----:B------:R-:W-:Y:S04]  /*e580*/  LDGSTS.E [R0+0x42000], desc[UR6][R120.64], P1 ;  /* 0x4200000078007fae */ /* 0x000fe80008921846 */
[----:B------:R-:W4:Y:S04]  /*e590*/  LDL.LU.64 R150, [R1+0x28a8] ;  /* 0x0028a80001967983 */ /* 0x000f280000300a00 */
[----:B------:R-:W-:Y:S04]  /*e5a0*/  LDGSTS.E [R0+0x42400], desc[UR6][R42.64], P1 ;  /* 0x424000002a007fae */ /* 0x000fe80008921846 */
[----:B------:R-:W4:Y:S04]  /*e5b0*/  LDL.LU.64 R10, [R1+0x28a0] ;  /* 0x0028a000010a7983 */ /* 0x000f280000300a00 */
[----:B------:R-:W-:Y:S04]  /*e5c0*/  LDGSTS.E [R0+0x42800], desc[UR6][R38.64], P1 ;  /* 0x4280000026007fae */ /* 0x000fe80008921846 */
[----:B------:R-:W4:Y:S04]  /*e5d0*/  LDL.LU.64 R12, [R1+0x2898] ;  /* 0x00289800010c7983 */ /* 0x000f280000300a00 */
[----:B------:R-:W-:Y:S04]  /*e5e0*/  LDGSTS.E [R0+0x42c00], desc[UR6][R44.64], P1 ;  /* 0x42c000002c007fae */ /* 0x000fe80008921846 */
[----:B------:R-:W-:Y:S04]  /*e5f0*/  LDGSTS.E [R0+0x43000], desc[UR6][R46.64], P1 ;  /* 0x430000002e007fae */ /* 0x000fe80008921846 */
[----:B------:R-:W-:Y:S04]  /*e600*/  LDGSTS.E [R0+0x43400], desc[UR6][R48.64], P1 ;  /* 0x4340000030007fae */ /* 0x000fe80008921846 */
[----:B--2---:R-:W2:Y:S04]  /*e610*/  LDL.LU.64 R44, [R1+0x68] ;  /* 0x00006800012c7983 */ /* 0x004ea80000300a00 */
[----:B------:R-:W2:Y:S04]  /*e620*/  LDL.LU.64 R38, [R1+0x58] ;  /* 0x0000580001267983 */ /* 0x000ea80000300a00 */
[----:B------:R-:W2:Y:S04]  /*e630*/  LDL.LU.64 R42, [R1+0x48] ;  /* 0x00004800012a7983 */ /* 0x000ea80000300a00 */
[----:B------:R-:W2:Y:S04]  /*e640*/  LDL.LU.64 R120, [R1+0x38] ;  /* 0x0000380001787983 */ /* 0x000ea80000300a00 */
[----:B------:R-:W2:Y:S04]  /*e650*/  LDL.LU.64 R244, [R1+0x28] ;  /* 0x0000280001f47983 */ /* 0x000ea80000300a00 */
[----:B------:R-:W-:Y:S04]  /*e660*/  LDGSTS.E [R0+0x43800], desc[UR6][R40.64], P1 ;  /* 0x4380000028007fae */ /* 0x000fe80008921846 */
[----:B------:R-:W-:Y:S04]  /*e670*/  LDGSTS.E [R0+0x43c00], desc[UR6][R50.64], P1 ;  /* 0x43c0000032007fae */ /* 0x000fe80008921846 */
[----:B------:R-:W-:Y:S04]  /*e680*/  LDGSTS.E [R0+0x44000], desc[UR6][R8.64], P1 ;  /* 0x4400000008007fae */ /* 0x000fe80008921846 */
[----:B------:R-:W-:Y:S04]  /*e690*/  LDGSTS.E [R0+0x44400], desc[UR6][R52.64], P1 ;  /* 0x4440000034007fae */ /* 0x000fe80008921846 */
[----:B------:R-:W-:Y:S04]  /*e6a0*/  LDGSTS.E [R0+0x44800], desc[UR6][R54.64], P1 ;  /* 0x4480000036007fae */ /* 0x000fe80008921846 */
[----:B------:R3:W-:Y:S04]  /*e6b0*/  LDGSTS.E [R0+0x44c00], desc[UR6][R32.64], P1 ;  /* 0x44c0000020007fae */ /* 0x0007e80008921846 */
        /* <DEDUP_REMOVED lines=30> */
[----:B------:R2:W-:Y:S01]  /*e8a0*/  LDGSTS.E [R0+0x4c800], desc[UR6][R230.64], P1 ;  /* 0x4c800000e6007fae */ /* 0x0005e20008921846 */
[----:B---3--:R-:W-:-:S03]  /*e8b0*/  IMAD.WIDE R32, R4, 0x4, R148 ;  /* 0x0000000404207825 */ /* 0x008fc600078e0294 */
        /* <DEDUP_REMOVED lines=14> */
[----:B------:R-:W-:Y:S04]  /*e9a0*/  LDGSTS.E [R0+0x4e800], desc[UR6][R126.64], P1 ;  /* 0x4e8000007e007fae */ /* 0x000fe80008921846 */
[----:B------:R-:W-:Y:S04]  /*e9b0*/  LDGSTS.E [R0+0x4ec00], desc[UR6][R132.64], P1 ;  /* 0x4ec0000084007fae */ /* 0x000fe80008921846 */
[----:B------:R-:W-:Y:S04]  /*e9c0*/  LDGSTS.E [R0+0x4f000], desc[UR6][R146.64], P1 ;  /* 0x4f00000092007fae */ /* 0x000fe80008921846 */
[----:B------:R3:W-:Y:S04]  /*e9d0*/  LDGSTS.E [R0+0x4f400], desc[UR6][R20.64], P1 ;  /* 0x4f40000014007fae */ /* 0x0007e80008921846 */
[----:B------:R-:W-:Y:S04]  /*e9e0*/  LDGSTS.E [R0+0x4f800], desc[UR6][R118.64], P1 ;  /* 0x4f80000076007fae */ /* 0x000fe80008921846 */
[----:B------:R-:W-:Y:S01]  /*e9f0*/  LDGSTS.E [R0+0x4fc00], desc[UR6][R130.64], P1 ;  /* 0x4fc0000082007fae */ /* 0x000fe20008921846 */
[----:B----4-:R-:W-:-:S04]  /*ea00*/  IMAD.WIDE R54, R4, 0x4, R144 ;  /* 0x0000000404367825 */ /* 0x010fc800078e0290 */
[----:B-1----:R-:W-:-:S04]  /*ea10*/  IMAD.WIDE R56, R4, 0x4, R134 ;  /* 0x0000000404387825 */ /* 0x002fc800078e0286 */
[----:B------:R-:W-:-:S04]  /*ea20*/  IMAD.WIDE R58, R4, 0x4, R150 ;  /* 0x00000004043a7825 */ /* 0x000fc800078e0296 */
[----:B------:R-:W-:-:S04]  /*ea30*/  IMAD.WIDE R30, R4, 0x4, R10 ;  /* 0x00000004041e7825 */ /* 0x000fc800078e020a */
[----:B--2---:R-:W-:-:S04]  /*ea40*/  IMAD.WIDE R230, R4, 0x4, R244 ;  /* 0x0000000404e67825 */ /* 0x004fc800078e02f4 */
[C---:B------:R-:W-:Y:S02]  /*ea50*/  IMAD.WIDE R244, R4.reuse, 0x4, R12 ;  /* 0x0000000404f47825 */ /* 0x040fe400078e020c */
[----:B------:R-:W5:Y:S04]  /*ea60*/  LDL.LU.64 R12, [R1+0x2890] ;  /* 0x00289000010c7983 */ /* 0x000f680000300a00 */
[----:B------:R-:W5:Y:S04]  /*ea70*/  LDL.LU.64 R10, [R1+0x2888] ;  /* 0x00288800010a7983 */ /* 0x000f680000300a00 */
[----:B------:R1:W-:Y:S04]  /*ea80*/  STL.64 [R1+0x23a8], R30 ;  /* 0x0023a81e01007387 */ /* 0x0003e80000100a00 */
[----:B------:R-:W-:Y:S04]  /*ea90*/  STL.64 [R1+0x23b8], R58 ;  /* 0x0023b83a01007387 */ /* 0x000fe80000100a00 */
[----:B------:R-:W-:Y:S01]  /*eaa0*/  STL.64 [R1+0x23c8], R56 ;  /* 0x0023c83801007387 */ /* 0x000fe20000100a00 */
[----:B-1----:R-:W-:-:S03]  /*eab0*/  IMAD.WIDE R30, R4, 0x4, R136 ;  /* 0x00000004041e7825 */ /* 0x002fc600078e0288 */
[----:B------:R-:W-:Y:S04]  /*eac0*/  STL.64 [R1+0x23d8], R54 ;  /* 0x0023d83601007387 */ /* 0x000fe80000100a00 */
[----:B------:R1:W-:Y:S04]  /*ead0*/  STL.64 [R1+0x2408], R30 ;  /* 0x0024081e01007387 */ /* 0x0003e80000100a00 */
[----:B------:R-:W-:Y:S01]  /*eae0*/  STL.64 [R1+0x2418], R32 ;  /* 0x0024182001007387 */ /* 0x000fe20000100a00 */
[----:B-1----:R-:W-:-:S05]  /*eaf0*/  IMAD.WIDE R30, R4, 0x4, R138 ;  /* 0x00000004041e7825 */ /* 0x002fca00078e028a */
[----:B------:R1:W-:Y:S02]  /*eb00*/  STL.64 [R1+0x2438], R30 ;  /* 0x0024381e01007387 */ /* 0x0003e40000100a00 */
[----:B-1----:R-:W-:-:S05]  /*eb10*/  IMAD.WIDE R30, R4, 0x4, R34 ;  /* 0x00000004041e7825 */ /* 0x002fca00078e0222 */
[----:B------:R-:W-:Y:S04]  /*eb20*/  STL.64 [R1+0x2448], R30 ;  /* 0x0024481e01007387 */ /* 0x000fe80000100a00 */
[----:B------:R1:W-:Y:S02]  /*eb30*/  STL.64 [R1+0x2450], R24 ;  /* 0x0024501801007387 */ /* 0x0003e40000100a00 */
[----:B-1----:R-:W-:-:S05]  /*eb40*/  IMAD.WIDE R24, R4, 0x4, R28 ;  /* 0x0000000404187825 */ /* 0x002fca00078e021c */
[----:B------:R1:W-:Y:S02]  /*eb50*/  STL.64 [R1+0x2458], R24 ;  /* 0x0024581801007387 */ /* 0x0003e40000100a00 */
[----:B-1----:R-:W-:-:S05]  /*eb60*/  IMAD.WIDE R24, R4, 0x4, R226 ;  /* 0x0000000404187825 */ /* 0x002fca00078e02e2 */
[----:B------:R1:W-:Y:S01]  /*eb70*/  STL.64 [R1+0x2460], R24 ;  /* 0x0024601801007387 */ /* 0x0003e20000100a00 */
[----:B------:R-:W-:-:S03]  /*eb80*/  IMAD.WIDE R8, R4, 0x4, R44 ;  /* 0x0000000404087825 */ /* 0x000fc600078e022c */
[----:B------:R-:W-:Y:S01]  /*eb90*/  STL.64 [R1+0x2468], R52 ;  /* 0x0024683401007387 */ /* 0x000fe20000100a00 */
[----:B------:R-:W-:-:S03]  /*eba0*/  IMAD.WIDE R44, R4, 0x4, R224 ;  /* 0x00000004042c7825 */ /* 0x000fc600078e02e0 */
[----:B------:R-:W-:Y:S01]  /*ebb0*/  LDGSTS.E [R15+0x40200], desc[UR6][R8.64], P1 ;  /* 0x40200000080f7fae */ /* 0x000fe20008921846 */
[----:B-1----:R-:W-:-:S03]  /*ebc0*/  IMAD.WIDE R24, R4, 0x4, R236 ;  /* 0x0000000404187825 */ /* 0x002fc600078e02ec */
[----:B------:R-:W2:Y:S04]  /*ebd0*/  LDL.64 R236, [R1+0x2448] ;  /* 0x0024480001ec7983 */ /* 0x000ea80000100a00 */
[----:B------:R1:W-:Y:S01]  /*ebe0*/  STL.64 [R1+0x2478], R24 ;  /* 0x0024781801007387 */ /* 0x0003e20000100a00 */
[----:B------:R-:W-:-:S03]  /*ebf0*/  IMAD.WIDE R18, R4, 0x4, R42 ;  /* 0x0000000404127825 */ /* 0x000fc600078e022a */
[----:B------:R-:W-:Y:S01]  /*ec00*/  STL.64 [R1+0x2470], R50 ;  /* 0x0024703201007387 */ /* 0x000fe20000100a00 */
[----:B------:R-:W-:-:S03]  /*ec10*/  IMAD.WIDE R42, R4, 0x4, R232 ;  /* 0x00000004042a7825 */ /* 0x000fc600078e02e8 */
[----:B------:R-:W4:Y:S04]  /*ec20*/  LDL.64 R214, [R1+0x2450] ;  /* 0x0024500001d67983 */ /* 0x000f280000100a00 */
[----:B------:R-:W4:Y:S04]  /*ec30*/  LDL.64 R226, [R1+0x2458] ;  /* 0x0024580001e27983 */ /* 0x000f280000100a00 */
[----:B------:R-:W4:Y:S04]  /*ec40*/  LDL.64 R210, [R1+0x2460] ;  /* 0x0024600001d27983 */ /* 0x000f280000100a00 */
[----:B------:R-:W4:Y:S01]  /*ec50*/  LDL.64 R192, [R1+0x2478] ;  /* 0x0024780001c07983 */ /* 0x000f220000100a00 */
[----:B------:R-:W-:-:S03]  /*ec60*/  IMAD.WIDE R16, R4, 0x4, R38 ;  /* 0x0000000404107825 */ /* 0x000fc600078e0226 */
[----:B------:R-:W-:Y:S01]  /*ec70*/  STL.64 [R1+0x2480], R48 ;  /* 0x0024803001007387 */ /* 0x000fe20000100a00 */
[----:B------:R-:W-:-:S03]  /*ec80*/  IMAD.WIDE R38, R4, 0x4, R124 ;  /* 0x0000000404267825 */ /* 0x000fc600078e027c */
[----:B------:R-:W2:Y:S01]  /*ec90*/  LDL.64 R224, [R1+0x2438] ;  /* 0x0024380001e07983 */ /* 0x000ea20000100a00 */
[----:B------:R-:W-:-:S03]  /*eca0*/  IMAD.WIDE R34, R4, 0x4, R220 ;  /* 0x0000000404227825 */ /* 0x000fc600078e02dc */
[----:B------:R-:W-:Y:S04]  /*ecb0*/  STL.64 [R1+0x2488], R46 ;  /* 0x0024882e01007387 */ /* 0x000fe80000100a00 */
[----:B------:R-:W-:Y:S01]  /*ecc0*/  STL.64 [R1+0x2490], R26 ;  /* 0x0024901a01007387 */ /* 0x000fe20000100a00 */
[----:B------:R-:W-:-:S03]  /*ecd0*/  IMAD.WIDE R32, R4, 0x4, R222 ;  /* 0x0000000404207825 */ /* 0x000fc600078e02de */
[----:B------:R-:W-:Y:S01]  /*ece0*/  STL.64 [R1+0x2498], R44 ;  /* 0x0024982c01007387 */ /* 0x000fe20000100a00 */
[----:B------:R-:W-:-:S03]  /*ecf0*/  IMAD.WIDE R30, R4, 0x4, R110 ;  /* 0x00000004041e7825 */ /* 0x000fc600078e026e */
[----:B------:R-:W4:Y:S01]  /*ed00*/  LDL.64 R234, [R1+0x23a8] ;  /* 0x0023a80001ea7983 */ /* 0x000f220000100a00 */
[----:B------:R-:W-:-:S03]  /*ed10*/  IMAD.WIDE R28, R4, 0x4, R228 ;  /* 0x00000004041c7825 */ /* 0x000fc600078e02e4 */
[----:B------:R-:W-:Y:S01]  /*ed20*/  STL.64 [R1+0x24a0], R42 ;  /* 0x0024a02a01007387 */ /* 0x000fe20000100a00 */
[----:B-1----:R-:W-:-:S03]  /*ed30*/  IMAD.WIDE R24, R4, 0x4, R36 ;  /* 0x0000000404187825 */ /* 0x002fc600078e0224 */
[----:B------:R-:W-:Y:S04]  /*ed40*/  STL.64 [R1+0x24a8], R40 ;  /* 0x0024a82801007387 */ /* 0x000fe80000100a00 */
[----:B------:R-:W2:Y:S04]  /*ed50*/  LDL.64 R220, [R1+0x2418] ;  /* 0x0024180001dc7983 */ /* 0x000ea80000100a00 */
[----:B------:R-:W-:Y:S04]  /*ed60*/  STL.64 [R1+0x24b0], R38 ;  /* 0x0024b02601007387 */ /* 0x000fe80000100a00 */
[----:B------:R-:W-:Y:S04]  /*ed70*/  STL.64 [R1+0x24b8], R34 ;  /* 0x0024b82201007387 */ /* 0x000fe80000100a00 */
[----:B------:R-:W2:Y:S04]  /*ed80*/  LDL.64 R228, [R1+0x2408] ;  /* 0x0024080001e47983 */ /* 0x000ea80000100a00 */
[----:B------:R-:W-:Y:S04]  /*ed90*/  STL.64 [R1+0x24c0], R32 ;  /* 0x0024c02001007387 */ /* 0x000fe80000100a00 */
[----:B------:R-:W-:Y:S04]  /*eda0*/  STL.64 [R1+0x24c8], R30 ;  /* 0x0024c81e01007387 */ /* 0x000fe80000100a00 */
[----:B------:R-:W-:Y:S04]  /*edb0*/  STL.64 [R1+0x24d0], R28 ;  /* 0x0024d01c01007387 */ /* 0x000fe80000100a00 */
[----:B------:R1:W-:Y:S04]  /*edc0*/  STL.64 [R1+0x24d8], R24 ;  /* 0x0024d81801007387 */ /* 0x0003e80000100a00 */
[----:B------:R1:W-:Y:S04]  /*edd0*/  STL [R1+0x1c08], RZ ;  /* 0x001c08ff01007387 */ /* 0x0003e80000100800 */
        /* <DEDUP_REMOVED lines=1789> */
[----:B------:R1:W-:Y:S04]  /*15db0*/  STL [R1], RZ ;  /* 0x000000ff01007387 */ /* 0x0003e80000100800 */
        /* <DEDUP_REMOVED lines=56> */
[----:B------:R1:W-:Y:S01]  /*16140*/  STL [R1+0xe4], RZ ;  /* 0x0000e4ff01007387 */ /* 0x0003e20000100800 */
[----:B---3--:R-:W-:-:S03]  /*16150*/  IMAD.WIDE R20, R4, 0x4, R120 ;  /* 0x0000000404147825 */ /* 0x008fc600078e0278 */
[----:B------:R3:W-:Y:S04]  /*16160*/  STL [R1+0xe8], RZ ;  /* 0x0000e8ff01007387 */ /* 0x0007e80000100800 */
[----:B------:R3:W-:Y:S04]  /*16170*/  STL [R1+0xec], RZ ;  /* 0x0000ecff01007387 */ /* 0x0007e80000100800 */
[----:B------:R3:W-:Y:S04]  /*16180*/  STL [R1+0xf0], RZ ;  /* 0x0000f0ff01007387 */ /* 0x0007e80000100800 */
[----:B------:R3:W-:Y:S04]  /*16190*/  STL [R1+0xf4], RZ ;  /* 0x0000f4ff01007387 */ /* 0x0007e80000100800 */
[----:B------:R3:W-:Y:S04]  /*161a0*/  STL [R1+0xf8], RZ ;  /* 0x0000f8ff01007387 */ /* 0x0007e80000100800 */
[----:B------:R3:W-:Y:S04]  /*161b0*/  STL [R1+0xfc], RZ ;  /* 0x0000fcff01007387 */ /* 0x0007e80000100800 */
[----:B------:R-:W-:Y:S04]  /*161c0*/  LDGSTS.E [R15+0x40600], desc[UR6][R16.64], P1 ;  /* 0x40600000100f7fae */ /* 0x000fe80008921846 */
[----:B------:R3:W-:Y:S01]  /*161d0*/  STL [R1+0x100], RZ ;  /* 0x000100ff01007387 */ /* 0x0007e20000100800 */
[----:B------:R-:W-:-:S03]  /*161e0*/  IMAD.WIDE R166, R4, 0x4, R166 ;  /* 0x0000000404a67825 */ /* 0x000fc600078e02a6 */
[----:B------:R-:W-:Y:S04]  /*161f0*/  LDGSTS.E [R15+0x40a00], desc[UR6][R18.64], P1 ;  /* 0x40a00000120f7fae */ /* 0x000fe80008921846 */
[----:B------:R3:W-:Y:S01]  /*16200*/  STL [R1+0x104], RZ ;  /* 0x000104ff01007387 */ /* 0x0007e20000100800 */
[----:B------:R-:W-:-:S03]  /*16210*/  IMAD.WIDE R154, R4, 0x4, R154 ;  /* 0x00000004049a7825 */ /* 0x000fc600078e029a */
[----:B------:R-:W-:Y:S04]  /*16220*/  LDGSTS.E [R15+0x40e00], desc[UR6][R20.64], P1 ;  /* 0x40e00000140f7fae */ /* 0x000fe80008921846 */
[----:B------:R3:W-:Y:S04]  /*16230*/  STL [R1+0x108], RZ ;  /* 0x000108ff01007387 */ /* 0x0007e80000100800 */
[----:B------:R-:W-:Y:S04]  /*16240*/  LDGSTS.E [R15+0x41200], desc[UR6][R230.64], P1 ;  /* 0x41200000e60f7fae */ /* 0x000fe80008921846 */
[----:B------:R3:W-:Y:S04]  /*16250*/  STL [R1+0x10c], RZ ;  /* 0x00010cff01007387 */ /* 0x0007e80000100800 */
[----:B------:R-:W-:Y:S04]  /*16260*/  LDGSTS.E [R15+0x41600], desc[UR6][R244.64], P1 ;  /* 0x41600000f40f7fae */ /* 0x000fe80008921846 */
[----:B------:R3:W-:Y:S01]  /*16270*/  STL [R1+0x110], RZ ;  /* 0x000110ff01007387 */ /* 0x0007e20000100800 */
[----:B------:R-:W-:-:S03]  /*16280*/  IMAD.WIDE R172, R4, 0x4, R172 ;  /* 0x0000000404ac7825 */ /* 0x000fc600078e02ac */
[----:B----4-:R-:W-:Y:S04]  /*16290*/  LDGSTS.E [R15+0x41a00], desc[UR6][R234.64], P1 ;  /* 0x41a00000ea0f7fae */ /* 0x010fe80008921846 */
        /* <DEDUP_REMOVED lines=16> */
[----:B--2---:R-:W-:Y:S04]  /*163a0*/  LDGSTS.E [R15+0x43200], desc[UR6][R228.64], P1 ;  /* 0x43200000e40f7fae */ /* 0x004fe80008921846 */
[----:B------:R3:W-:Y:S01]  /*163b0*/  STL [R1+0x12c], RZ ;  /* 0x00012cff01007387 */ /* 0x0007e20000100800 */
[----:B------:R-:W-:-:S03]  /*163c0*/  IMAD.WIDE R186, R4, 0x4, R186 ;  /* 0x0000000404ba7825 */ /* 0x000fc600078e02ba */
[----:B------:R-:W-:Y:S04]  /*163d0*/  LDGSTS.E [R15+0x43600], desc[UR6][R220.64], P1 ;  /* 0x43600000dc0f7fae */ /* 0x000fe80008921846 */
        /* <DEDUP_REMOVED lines=122> */
[----:B------:R1:W-:Y:S04]  /*16b80*/  LDGSTS.E [R15+0x4fe00], desc[UR6][R24.64], P1 ;  /* 0x4fe00000180f7fae */ /* 0x0003e80008921846 */
[----:B------:R3:W-:Y:S04]  /*16b90*/  STL [R1+0x1f8], RZ ;  /* 0x0001f8ff01007387 */ /* 0x0007e80000100800 */
[----:B------:R3:W-:Y:S04]  /*16ba0*/  STL [R1+0x1fc], RZ ;  /* 0x0001fcff01007387 */ /* 0x0007e80000100800 */
[----:B------:R-:W0:Y:S01]  /*16bb0*/  LDGDEPBAR ;  /* 0x00000000000079af */ /* 0x000e220000000000 */
[----:B-1----:R-:W-:-:S02]  /*16bc0*/  CS2R R24, SRZ ;  /* 0x0000000000187805 */ /* 0x002fc4000001ff00 */
[----:B------:R-:W-:Y:S02]  /*16bd0*/  CS2R R26, SRZ ;  /* 0x00000000001a7805 */ /* 0x000fe4000001ff00 */
[----:B------:R-:W-:Y:S02]  /*16be0*/  CS2R R28, SRZ ;  /* 0x00000000001c7805 */ /* 0x000fe4000001ff00 */
[----:B------:R-:W-:Y:S02]  /*16bf0*/  CS2R R30, SRZ ;  /* 0x00000000001e7805 */ /* 0x000fe4000001ff00 */
[----:B------:R-:W-:Y:S02]  /*16c00*/  CS2R R32, SRZ ;  /* 0x0000000000207805 */ /* 0x000fe4000001ff00 */
[----:B------:R-:W-:Y:S02]  /*16c10*/  CS2R R34, SRZ ;  /* 0x0000000000227805 */ /* 0x000fe4000001ff00 */
[----:B------:R-:W-:-:S02]  /*16c20*/  CS2R R36, SRZ ;  /* 0x0000000000247805 */ /* 0x000fc4000001ff00 */
        /* <DEDUP_REMOVED lines=52> */
[----:B------:R-:W-:Y:S01]  /*16f70*/  CS2R R142, SRZ ;  /* 0x00000000008e7805 */ /* 0x000fe2000001ff00 */
[----:B------:R-:W-:-:S06]  /*16f80*/  UISETP.GE.AND UP0, UPT, UR4, 0x20, UPT ;  /* 0x000000200400788c */ /* 0x000fcc000bf06270 */
[----:B------:R-:W-:Y:S02]  /*16f90*/  PLOP3.LUT P0, PT, PT, PT, UP0, 0x40, 0x0 ;  /* 0x000000000000781c */ /* 0x000fe40003f0e808 */
[----:B------:R-:W-:Y:S02]  /*16fa0*/  CS2R R144, SRZ ;  /* 0x0000000000907805 */ /* 0x000fe4000001ff00 */
[----:B------:R-:W-:Y:S02]  /*16fb0*/  CS2R R146, SRZ ;  /* 0x0000000000927805 */ /* 0x000fe4000001ff00 */
[----:B------:R-:W-:Y:S02]  /*16fc0*/  CS2R R148, SRZ ;  /* 0x0000000000947805 */ /* 0x000fe4000001ff00 */
[----:B------:R-:W-:-:S05]  /*16fd0*/  CS2R R150, SRZ ;  /* 0x0000000000967805 */ /* 0x000fca000001ff00 */
[----:B---3--:R-:W-:Y:S05]  /*16fe0*/  @P0 BRA `(.L_x_0) ;  /* 0x0000021800d80947 */ /* 0x008fea0003800000 */
[----:B------:R-:W2:Y:S04]  /*16ff0*/  LDL.LU.64 R142, [R1+0x1f40] ;  /* 0x001f4000018e7983 */ /* 0x000ea80000300a00 */
[----:B------:R-:W3:Y:S04]  /*17000*/  LDL.LU.64 R146, [R1+0x1f48] ;  /* 0x001f480001927983 */ /* 0x000ee80000300a00 */
[----:B------:R-:W4:Y:S04]  /*17010*/  LDL.LU.64 R232, [R1+0x1f50] ;  /* 0x001f500001e87983 */ /* 0x000f280000300a00 */
[----:B------:R-:W4:Y:S04]  /*17020*/  LDL.LU.64 R212, [R1+0x1f58] ;  /* 0x001f580001d47983 */ /* 0x000f280000300a00 */
[----:B------:R-:W4:Y:S04]  /*17030*/  LDL.LU.64 R144, [R1+0x1e00] ;  /* 0x001e000001907983 */ /* 0x000f280000300a00 */
[----:B------:R-:W4:Y:S04]  /*17040*/  LDL.LU.64 R148, [R1+0x1e08] ;  /* 0x001e080001947983 */ /* 0x000f280000300a00 */
[----:B------:R-:W4:Y:S04]  /*17050*/  LDL.LU.64 R140, [R1+0x1e28] ;  /* 0x001e2800018c7983 */ /* 0x000f280000300a00 */
[----:B------:R-:W4:Y:S04]  /*17060*/  LDL.LU.64 R150, [R1+0x1e10] ;  /* 0x001e100001967983 */ /* 0x000f280000300a00 */
[----:B------:R-:W4:Y:S04]  /*17070*/  LDL.LU.64 R222, [R1+0x1e18] ;  /* 0x001e180001de7983 */ /* 0x000f280000300a00 */
[----:B--2---:R1:W-:Y:S01]  /*17080*/  STL [R1+0x1f40], R142 ;  /* 0x001f408e01007387 */ /* 0x0043e20000100800 */
[----:B------:R-:W-:-:S02]  /*17090*/  IMAD.MOV.U32 R15, RZ, RZ, R143 ;  /* 0x000000ffff0f7224 */ /* 0x000fc400078e008f */
[----:B---3--:R-:W-:Y:S01]  /*170a0*/  IMAD.MOV.U32 R0, RZ, RZ, R147 ;  /* 0x000000ffff007224 */ /* 0x008fe200078e0093 */
[----:B-1----:R-:W2:Y:S04]  /*170b0*/  LDL.LU.64 R142, [R1+0x1e20] ;  /* 0x001e2000018e7983 */ /* 0x002ea80000300a00 */
[----:B------:R1:W-:Y:S04]  /*170c0*/  STL [R1+0x1f48], R146 ;  /* 0x001f489201007387 */ /* 0x0003e80000100800 */
[----:B-1----:R-:W3:Y:S04]  /*170d0*/  LDL.LU.64 R146, [R1+0x1e70] ;  /* 0x001e700001927983 */ /* 0x002ee80000300a00 */
[----:B------:R1:W-:Y:S04]  /*170e0*/  STL [R1+0x1f44], R0 ;  /* 0x001f440001007387 */ /* 0x0003e80000100800 */
[----:B----4-:R4:W-:Y:S01]  /*170f0*/  STL [R1+0x1f50], R232 ;  /* 0x001f50e801007387 */ /* 0x0109e20000100800 */
[----:B-1----:R-:W-:-:S03]  /*17100*/  IMAD.MOV.U32 R0, RZ, RZ, R233 ;  /* 0x000000ffff007224 */ /* 0x002fc600078e00e9 */
[----:B----4-:R-:W4:Y:S04]  /*17110*/  LDL.LU.64 R232, [R1+0x1e38] ;  /* 0x001e380001e87983 */ /* 0x010f280000300a00 */
[----:B------:R1:W-:Y:S04]  /*17120*/  STL [R1+0x1f4c], R0 ;  /* 0x001f4c0001007387 */ /* 0x0003e80000100800 */
[----:B------:R1:W-:Y:S02]  /*17130*/  STL [R1+0x1f58], R212 ;  /* 0x001f58d401007387 */ /* 0x0003e40000100800 */
[----:B-1----:R-:W-:-:S02]  /*17140*/  IMAD.MOV.U32 R0, RZ, RZ, R213 ;  /* 0x000000ffff007224 */ /* 0x002fc400078e00d5 */
[----:B------:R-:W4:Y:S04]  /*17150*/  LDL.LU.64 R212, [R1+0x1e48] ;  /* 0x001e480001d47983 */ /* 0x000f280000300a00 */
[----:B------:R1:W-:Y:S04]  /*17160*/  STL [R1+0x1f54], R0 ;  /* 0x001f540001007387 */ /* 0x0003e80000100800 */
[----:B------:R1:W-:Y:S04]  /*17170*/  STL [R1+0x1f60], R144 ;  /* 0x001f609001007387 */ /* 0x0003e80000100800 */
[----:B------:R-:W4:Y:S01]  /*17180*/  LDL.LU.64 R136, [R1+0x1e60] ;  /* 0x001e600001887983 */ /* 0x000f220000300a00 */
[----:B-1----:R-:W-:-:S05]  /*17190*/  IMAD.MOV.U32 R0, RZ, RZ, R145 ;  /* 0x000000ffff007224 */ /* 0x002fca00078e0091 */
[----:B------:R1:W-:Y:S04]  /*171a0*/  STL [R1+0x1f5c], R0 ;  /* 0x001f5c0001007387 */ /* 0x0003e80000100800 */
[----:B------:R-:W-:Y:S04]  /*171b0*/  STL [R1+0x1f68], R240 ;  /* 0x001f68f001007387 */ /* 0x000fe80000100800 */
[----:B------:R-:W-:Y:S04]  /*171c0*/  STL [R1+0x1f64], R241 ;  /* 0x001f64f101007387 */ /* 0x000fe80000100800 */
[----:B------:R-:W4:Y:S04]  /*171d0*/  LDL.LU.64 R144, [R1+0x1e58] ;  /* 0x001e580001907983 */ /* 0x000f280000300a00 */
[----:B------:R-:W-:Y:S04]  /*171e0*/  STL [R1+0x1f70], R242 ;  /* 0x001f70f201007387 */ /* 0x000fe80000100800 */
[----:B------:R-:W-:Y:S04]  /*171f0*/  STL [R1+0x1f6c], R243 ;  /* 0x001f6cf301007387 */ /* 0x000fe80000100800 */
[----:B------:R-:W4:Y:S01]  /*17200*/  LDL.LU.64 R138, [R1+0x1e30] ;  /* 0x001e3000018a7983 */ /* 0x000f220000300a00 */
[----:B-1----:R-:W-:-:S03]  /*17210*/  IMAD.MOV.U32 R0, RZ, RZ, R149 ;  /* 0x000000ffff007224 */ /* 0x002fc600078e0095 */
[----:B------:R1:W-:Y:S04]  /*17220*/  STL [R1+0x1f78], R148 ;  /* 0x001f789401007387 */ /* 0x0003e80000100800 */
[----:B-1----:R-:W4:Y:S04]  /*17230*/  LDL.LU.64 R148, [R1+0x1e40] ;  /* 0x001e400001947983 */ /* 0x002f280000300a00 */
[----:B------:R1:W-:Y:S04]  /*17240*/  STL [R1+0x1f74], R0 ;  /* 0x001f740001007387 */ /* 0x0003e80000100800 */
[----:B------:R1:W-:Y:S02]  /*17250*/  STL [R1+0x1f80], R140 ;  /* 0x001f808c01007387 */ /* 0x0003e40000100800 */
[----:B-1----:R-:W-:-:S02]  /*17260*/  IMAD.MOV.U32 R0, RZ, RZ, R141 ;  /* 0x000000ffff007224 */ /* 0x002fc400078e008d */
[----:B------:R-:W4:Y:S04]  /*17270*/  LDL.LU.64 R140, [R1+0x1e50] ;  /* 0x001e5000018c7983 */ /* 0x000f280000300a00 */
        /* <DEDUP_REMOVED lines=9> */
[----:B--2---:R2:W-:Y:S01]  /*17310*/  STL [R1+0x1f98], R142 ;  /* 0x001f988e01007387 */ /* 0x0045e20000100800 */
[----:B-1----:R-:W-:-:S03]  /*17320*/  IMAD.MOV.U32 R0, RZ, RZ, R143 ;  /* 0x000000ffff007224 */ /* 0x002fc600078e008f */
[----:B--2---:R-:W2:Y:S04]  /*17330*/  LDL.LU.64 R142, [R1+0x1e78] ;  /* 0x001e7800018e7983 */ /* 0x004ea80000300a00 */
[----:B------:R1:W-:Y:S04]  /*17340*/  STL [R1+0x1f94], R0 ;  /* 0x001f940001007387 */ /* 0x0003e80000100800 */
[----:B---3--:R3:W-:Y:S01]  /*17350*/  STL [R1+0x1fa0], R146 ;  /* 0x001fa09201007387 */ /* 0x0087e20000100800 */
[----:B-1----:R-:W-:-:S03]  /*17360*/  IMAD.MOV.U32 R0, RZ, RZ, R147 ;  /* 0x000000ffff007224 */ /* 0x002fc600078e0093 */
[----:B---3--:R-:W3:Y:S04]  /*17370*/  LDL.LU.64 R146, [R1+0x1e80] ;  /* 0x001e800001927983 */ /* 0x008ee80000300a00 */
        /* <DEDUP_REMOVED lines=53> */
[----:B------:R-:W-:Y:S04]  /*176d0*/  STL [R1+0x2010], R136 ;  /* 0x0020108801007387 */ /* 0x000fe80000100800 */
[----:B------:R-:W4:Y:S01]  /*176e0*/  LDL.LU.64 R134, [R1+0x1ee8] ;  /* 0x001ee80001867983 */ /* 0x000f220000300a00 */
[----:B-1----:R-:W-:-:S05]  /*176f0*/  IMAD.MOV.U32 R0, RZ, RZ, R137 ;  /* 0x000000ffff007224 */ /* 0x002fca00078e0089 */
[----:B------:R1:W-:Y:S04]  /*17700*/  STL [R1+0x200c], R0 ;  /* 0x00200c0001007387 */ /* 0x0003e80000100800 */
[----:B------:R-:W-:Y:S01]  /*17710*/  STL [R1+0x2018], R144 ;  /* 0x0020189001007387 */ /* 0x000fe20000100800 */
[----:B-1----:R-:W-:-:S03]  /*17720*/  IMAD.MOV.U32 R0, RZ, RZ, R145 ;  /* 0x000000ffff007224 */ /* 0x002fc600078e0091 */
[----:B------:R-:W4:Y:S04]  /*17730*/  LDL.LU.64 R136, [R1+0x1ef0] ;  /* 0x001ef00001887983 */ /* 0x000f280000300a00 */
[----:B------:R1:W-:Y:S04]  /*17740*/  STL [R1+0x2014], R0 ;  /* 0x0020140001007387 */ /* 0x0003e80000100800 */
[----:B------:R1:W-:Y:S02]  /*17750*/  STL [R1+0x2020], R138 ;  /* 0x0020208a01007387 */ /* 0x0003e40000100800 */
[----:B-1----:R-:W-:-:S02]  /*17760*/  IMAD.MOV.U32 R0, RZ, RZ, R139 ;  /* 0x000000ffff007224 */ /* 0x002fc400078e008b */
[----:B------:R-:W4:Y:S04]  /*17770*/  LDL.LU.64 R144, [R1+0x1ef8] ;  /* 0x001ef80001907983 */ /* 0x000f280000300a00 */
[----:B------:R-:W-:Y:S04]  /*17780*/  STL [R1+0x2028], R148 ;  /* 0x0020289401007387 */ /* 0x000fe80000100800 */
[----:B------:R1:W-:Y:S04]  /*17790*/  STL [R1+0x201c], R0 ;  /* 0x00201c0001007387 */ /* 0x0003e80000100800 */
[----:B------:R-:W4:Y:S01]  /*177a0*/  LDL.LU.64 R138, [R1+0x2080] ;  /* 0x00208000018a7983 */ /* 0x000f220000300a00 */
[----:B-1----:R-:W-:-:S03]  /*177b0*/  IMAD.MOV.U32 R0, RZ, RZ, R149 ;  /* 0x000000ffff007224 */ /* 0x002fc600078e0095 */
        /* <DEDUP_REMOVED lines=12> */
[----:B--2---:R-:W-:Y:S04]  /*17880*/  STL [R1+0x2048], R142 ;  /* 0x0020488e01007387 */ /* 0x004fe80000100800 */
[----:B------:R1:W-:Y:S04]  /*17890*/  STL [R1+0x203c], R0 ;  /* 0x00203c0001007387 */ /* 0x0003e80000100800 */
[----:B------:R-:W2:Y:S01]  /*178a0*/  LDL.LU.64 R222, [R1+0x20a0] ;  /* 0x0020a00001de7983 */ /* 0x000ea20000300a00 */
[----:B-1----:R-:W-:-:S03]  /*178b0*/  IMAD.MOV.U32 R0, RZ, RZ, R143 ;  /* 0x000000ffff007224 */ /* 0x002fc600078e008f */
[----:B---3--:R-:W-:Y:S04]  /*178c0*/  STL [R1+0x2050], R146 ;  /* 0x0020509201007387 */ /* 0x008fe80000100800 */
[----:B------:R1:W-:Y:S04]  /*178d0*/  STL [R1+0x2044], R0 ;  /* 0x0020440001007387 */ /* 0x0003e80000100800 */
[----:B------:R-:W3:Y:S01]  /*178e0*/  LDL.LU.64 R142, [R1+0x1f28] ;  /* 0x001f2800018e7983 */ /* 0x000ee20000300a00 */
[----:B-1----:R-:W-:-:S03]  /*178f0*/  IMAD.MOV.U32 R0, RZ, RZ, R147 ;  /* 0x000000ffff007224 */ /* 0x002fc600078e0093 */
[----:B----4-:R-:W-:Y:S04]  /*17900*/  STL [R1+0x2058], R232 ;  /* 0x002058e801007387 */ /* 0x010fe80000100800 */
        /* <DEDUP_REMOVED lines=12> */
[----:B------:R1:W-:Y:S02]  /*179d0*/  STL [R1+0x2064], R0 ;  /* 0x0020640001007387 */ /* 0x0003e40000100800 */
[----:B-1----:R-:W-:Y:S02]  /*179e0*/  IMAD.MOV.U32 R0, RZ, RZ, R137 ;  /* 0x000000ffff007224 */ /* 0x002fe400078e0089 */
[----:B------:R-:W-:Y:S04]  /*179f0*/  STL [R1+0x2078], R144 ;  /* 0x0020789001007387 */ /* 0x000fe80000100800 */
        /* <DEDUP_REMOVED lines=8> */
[----:B------:R1:W-:Y:S02]  /*17a80*/  STL [R1+0x2088], R148 ;  /* 0x0020889401007387 */ /* 0x0003e40000100800 */
[----:B-1----:R-:W-:Y:S02]  /*17a90*/  IMAD.MOV.U32 R0, RZ, RZ, R149 ;  /* 0x000000ffff007224 */ /* 0x002fe400078e0095 */
        /* <DEDUP_REMOVED lines=9> */
[----:B------:R2:W-:Y:S02]  /*17b30*/  STL [R1+0x2094], R0 ;  /* 0x0020940001007387 */ /* 0x0005e40000100800 */
[----:B--2---:R-:W-:-:S02]  /*17b40*/  IMAD.MOV.U32 R0, RZ, RZ, R223 ;  /* 0x000000ffff007224 */ /* 0x004fc400078e00df */
[----:B------:R1:W-:Y:S04]  /*17b50*/  STL [R1+0x20a0], R222 ;  /* 0x0020a0de01007387 */ /* 0x0003e80000100800 */
[----:B-1----:R-:W2:Y:S04]  /*17b60*/  LDL.LU.64 R222, [R1+0x20f8] ;  /* 0x0020f80001de7983 */ /* 0x002ea80000300a00 */
[----:B------:R1:W-:Y:S04]  /*17b70*/  STL [R1+0x209c], R0 ;  /* 0x00209c0001007387 */ /* 0x0003e80000100800 */
[----:B---3--:R-:W-:Y:S04]  /*17b80*/  STL [R1+0x20a8], R142 ;  /* 0x0020a88e01007387 */ /* 0x008fe80000100800 */
[----:B------:R-:W3:Y:S01]  /*17b90*/  LDL.LU.64 R140, [R1+0x2100] ;  /* 0x00210000018c7983 */ /* 0x000ee20000300a00 */
[----:B-1----:R-:W-:-:S05]  /*17ba0*/  IMAD.MOV.U32 R0, RZ, RZ, R143 ;  /* 0x000000ffff007224 */ /* 0x002fca00078e008f */
[----:B------:R1:W-:Y:S04]  /*17bb0*/  STL [R1+0x20a4], R0 ;  /* 0x0020a40001007387 */ /* 0x0003e80000100800 */
[----:B----4-:R4:W-:Y:S01]  /*17bc0*/  STL [R1+0x20b0], R146 ;  /* 0x0020b09201007387 */ /* 0x0109e20000100800 */
[----:B-1----:R-:W-:-:S03]  /*17bd0*/  IMAD.MOV.U32 R0, RZ, RZ, R147 ;  /* 0x000000ffff007224 */ /* 0x002fc600078e0093 */
[----:B----4-:R-:W4:Y:S04]  /*17be0*/  LDL.LU.64 R146, [R1+0x2108] ;  /* 0x0021080001927983 */ /* 0x010f280000300a00 */
[----:B------:R1:W-:Y:S04]  /*17bf0*/  STL [R1+0x20ac], R0 ;  /* 0x0020ac0001007387 */ /* 0x0003e80000100800 */
[----:B------:R1:W-:Y:S04]  /*17c00*/  STL [R1+0x20b8], R232 ;  /* 0x0020b8e801007387 */ /* 0x0003e80000100800 */
[----:B------:R-:W4:Y:S01]  /*17c10*/  LDL.LU.64 R142, [R1+0x2110] ;  /* 0x00211000018e7983 */ /* 0x000f220000300a00 */
[----:B-1----:R-:W-:-:S05]  /*17c20*/  IMAD.MOV.U32 R0, RZ, RZ, R233 ;  /* 0x000000ffff007224 */ /* 0x002fca00078e00e9 */
        /* <DEDUP_REMOVED lines=123> */
[----:B----4-:R4:W-:Y:S04]  /*183e0*/  STL [R1+0x21b8], R140 ;  /* 0x0021b88c01007387 */ /* 0x0109e80000100800 */
[----:B------:R-:W3:Y:S01]  /*183f0*/  LDL.LU.64 R138, [R1+0x2210] ;  /* 0x00221000018a7983 */ /* 0x000ee20000300a00 */
[----:B-1----:R-:W-:-:S05]  /*18400*/  IMAD.MOV.U32 R0, RZ, RZ, R141 ;  /* 0x000000ffff007224 */ /* 0x002fca00078e008d */
[----:B------:R1:W-:Y:S04]  /*18410*/  STL [R1+0x21b4], R0 ;  /* 0x0021b40001007387 */ /* 0x0003e80000100800 */
[----:B------:R-:W-:Y:S04]  /*18420*/  STL [R1+0x21c0], R146 ;  /* 0x0021c09201007387 */ /* 0x000fe80000100800 */
[----:B----4-:R-:W4:Y:S01]  /*18430*/  LDL.LU.64 R140, [R1+0x2218] ;  /* 0x00221800018c7983 */ /* 0x010f220000300a00 */
[----:B-1----:R-:W-:-:S05]  /*18440*/  IMAD.MOV.U32 R0, RZ, RZ, R147 ;  /* 0x000000ffff007224 */ /* 0x002fca00078e0093 */
[----:B------:R1:W-:Y:S04]  /*18450*/  STL [R1+0x21bc], R0 ;  /* 0x0021bc0001007387 */ /* 0x0003e80000100800 */
[----:B------:R-:W-:Y:S04]  /*18460*/  STL [R1+0x21c8], R248 ;  /* 0x0021c8f801007387 */ /* 0x000fe80000100800 */
[----:B------:R-:W-:Y:S04]  /*18470*/  STL [R1+0x21c4], R249 ;  /* 0x0021c4f901007387 */ /* 0x000fe80000100800 */
        /* <DEDUP_REMOVED lines=15> */
[----:B------:R-:W4:Y:S04]  /*18570*/  LDL.LU.64 R144, [R1+0x2240] ;  /* 0x0022400001907983 */ /* 0x000f280000300a00 */
        /* <DEDUP_REMOVED lines=17> */
[----:B------:R4:W-:Y:S04]  /*18690*/  STL [R1+0x2210], R138 ;  /* 0x0022108a01007387 */ /* 0x0009e80000100800 */
[----:B------:R-:W3:Y:S01]  /*186a0*/  LDL.LU.64 R136, [R1+0x2268] ;  /* 0x0022680001887983 */ /* 0x000ee20000300a00 */
[----:B-1----:R-:W-:-:S05]  /*186b0*/  IMAD.MOV.U32 R0, RZ, RZ, R139 ;  /* 0x000000ffff007224 */ /* 0x002fca00078e008b */
[----:B------:R1:W-:Y:S04]  /*186c0*/  STL [R1+0x220c], R0 ;  /* 0x00220c0001007387 */ /* 0x0003e80000100800 */
[----:B----4-:R4:W-:Y:S04]  /*186d0*/  STL [R1+0x2218], R140 ;  /* 0x0022188c01007387 */ /* 0x0109e80000100800 */
[----:B------:R-:W3:Y:S01]  /*186e0*/  LDL.LU.64 R138, [R1+0x2270] ;  /* 0x00227000018a7983 */ /* 0x000ee20000300a00 */
[----:B-1----:R-:W-:-:S03]  /*186f0*/  IMAD.MOV.U32 R0, RZ, RZ, R141 ;  /* 0x000000ffff007224 */ /* 0x002fc600078e008d */
[----:B----4-:R-:W4:Y:S04]  /*18700*/  LDL.LU.64 R140, [R1+0x2278] ;  /* 0x00227800018c7983 */ /* 0x010f280000300a00 */
[----:B------:R1:W-:Y:S02]  /*18710*/  STL [R1+0x2214], R0 ;  /* 0x0022140001007387 */ /* 0x0003e40000100800 */
[----:B-1----:R-:W-:Y:S02]  /*18720*/  IMAD.MOV.U32 R0, RZ, RZ, R147 ;  /* 0x000000ffff007224 */ /* 0x002fe400078e0093 */
[----:B------:R1:W-:Y:S04]  /*18730*/  STL [R1+0x2220], R146 ;  /* 0x0022209201007387 */ /* 0x0003e80000100800 */
[----:B-1----:R-:W4:Y:S04]  /*18740*/  LDL.LU.64 R146, [R1+0x2280] ;  /* 0x0022800001927983 */ /* 0x002f280000300a00 */
[----:B------:R1:W-:Y:S02]  /*18750*/  STL [R1+0x221c], R0 ;  /* 0x00221c0001007387 */ /* 0x0003e40000100800 */
[----:B-1----:R-:W-:-:S02]  /*18760*/  IMAD.MOV.U32 R0, RZ, RZ, R233 ;  /* 0x000000ffff007224 */ /* 0x002fc400078e00e9 */
        /* <DEDUP_REMOVED lines=22> */
[----:B------:R1:W-:Y:S02]  /*188d0*/  STL [R1+0x224c], R0 ;  /* 0x00224c0001007387 */ /* 0x0003e40000100800 */
[----:B-1----:R-:W-:Y:S02]  /*188e0*/  IMAD.MOV.U32 R0, RZ, RZ, R151 ;  /* 0x000000ffff007224 */ /* 0x002fe400078e0097 */
[----:B------:R-:W2:Y:S04]  /*188f0*/  LDL.LU.64 R150, [R1+0x22b0] ;  /* 0x0022b00001967983 */ /* 0x000ea80000300a00 */
[----:B------:R1:W-:Y:S04]  /*18900*/  STL [R1+0x2254], R0 ;  /* 0x0022540001007387 */ /* 0x0003e80000100800 */
[----:B---3--:R3:W-:Y:S01]  /*18910*/  STL [R1+0x2260], R222 ;  /* 0x002260de01007387 */ /* 0x0087e20000100800 */
[----:B-1----:R-:W-:-:S03]  /*18920*/  IMAD.MOV.U32 R0, RZ, RZ, R223 ;  /* 0x000000ffff007224 */ /* 0x002fc600078e00df */
[----:B---3--:R-:W3:Y:S04]  /*18930*/  LDL.LU.64 R222, [R1+0x22b8] ;  /* 0x0022b80001de7983 */ /* 0x008ee80000300a00 */
[----:B------:R1:W-:Y:S04]  /*18940*/  STL [R1+0x225c], R0 ;  /* 0x00225c0001007387 */ /* 0x0003e80000100800 */
[----:B------:R-:W-:Y:S01]  /*18950*/  STL [R1+0x2268], R136 ;  /* 0x0022688801007387 */ /* 0x000fe20000100800 */
[----:B-1----:R-:W-:-:S03]  /*18960*/  IMAD.MOV.U32 R0, RZ, RZ, R137 ;  /* 0x000000ffff007224 */ /* 0x002fc600078e0089 */
[----:B------:R-:W-:Y:S04]  /*18970*/  STL [R1+0x2270], R138 ;  /* 0x0022708a01007387 */ /* 0x000fe80000100800 */
[----:B------:R1:W-:Y:S04]  /*18980*/  STL [R1+0x2264], R0 ;  /* 0x0022640001007387 */ /* 0x0003e80000100800 */
[----:B----4-:R-:W-:Y:S01]  /*18990*/  STL [R1+0x2278], R140 ;  /* 0x0022788c01007387 */ /* 0x010fe20000100800 */
[----:B-1----:R-:W-:-:S05]  /*189a0*/  IMAD.MOV.U32 R0, RZ, RZ, R139 ;  /* 0x000000ffff007224 */ /* 0x002fca00078e008b */
[----:B------:R1:W-:Y:S04]  /*189b0*/  STL [R1+0x226c], R0 ;  /* 0x00226c0001007387 */ /* 0x0003e80000100800 */
[----:B------:R-:W4:Y:S01]  /*189c0*/  LDL.LU.64 R130, [R1+0x22c8] ;  /* 0x0022c80001827983 */ /* 0x000f220000300a00 */
[----:B-1----:R-:W-:-:S05]  /*189d0*/  IMAD.MOV.U32 R0, RZ, RZ, R141 ;  /* 0x000000ffff007224 */ /* 0x002fca00078e008d */
[----:B------:R1:W-:Y:S04]  /*189e0*/  STL [R1+0x2274], R0 ;  /* 0x0022740001007387 */ /* 0x0003e80000100800 */
[----:B------:R1:W-:Y:S02]  /*189f0*/  STL [R1+0x2280], R146 ;  /* 0x0022809201007387 */ /* 0x0003e40000100800 */
[----:B-1----:R-:W-:Y:S02]  /*18a00*/  IMAD.MOV.U32 R0, RZ, RZ, R147 ;  /* 0x000000ffff007224 */ /* 0x002fe400078e0093 */
[----:B------:R-:W4:Y:S04]  /*18a10*/  LDL.LU.64 R146, [R1+0x22d0] ;  /* 0x0022d00001927983 */ /* 0x000f280000300a00 */
[----:B------:R1:W-:Y:S04]  /*18a20*/  STL [R1+0x227c], R0 ;  /* 0x00227c0001007387 */ /* 0x0003e80000100800 */
[----:B------:R1:W-:Y:S02]  /*18a30*/  STL [R1+0x2288], R232 ;  /* 0x002288e801007387 */ /* 0x0003e40000100800 */
[----:B-1----:R-:W-:-:S02]  /*18a40*/  IMAD.MOV.U32 R0, RZ, RZ, R233 ;  /* 0x000000ffff007224 */ /* 0x002fc400078e00e9 */
[----:B------:R-:W4:Y:S04]  /*18a50*/  LDL.LU.64 R132, [R1+0x22d8] ;  /* 0x0022d80001847983 */ /* 0x000f280000300a00 */
[----:B------:R-:W-:Y:S04]  /*18a60*/  STL [R1+0x2290], R142 ;  /* 0x0022908e01007387 */ /* 0x000fe80000100800 */
[----:B------:R1:W-:Y:S04]  /*18a70*/  STL [R1+0x2284], R0 ;  /* 0x0022840001007387 */ /* 0x0003e80000100800 */
[----:B------:R-:W4:Y:S04]  /*18a80*/  LDL.LU.64 R232, [R1+0x22e0] ;  /* 0x0022e00001e87983 */ /* 0x000f280000300a00 */
        /* <DEDUP_REMOVED lines=9> */
[----:B-1----:R-:W-:-:S03]  /*18b20*/  IMAD.MOV.U32 R0, RZ, RZ, R145 ;  /* 0x000000ffff007224 */ /* 0x002fc600078e0091 */
[----:B------:R-:W-:Y:S04]  /*18b30*/  STL [R1+0x22a8], R148 ;  /* 0x0022a89401007387 */ /* 0x000fe80000100800 */
[----:B------:R1:W-:Y:S04]  /*18b40*/  STL [R1+0x229c], R0 ;  /* 0x00229c0001007387 */ /* 0x0003e80000100800 */
[----:B------:R-:W4:Y:S01]  /*18b50*/  LDL.LU.64 R138, [R1+0x2300] ;  /* 0x00230000018a7983 */ /* 0x000f220000300a00 */
[----:B-1----:R-:W-:-:S03]  /*18b60*/  IMAD.MOV.U32 R0, RZ, RZ, R149 ;  /* 0x000000ffff007224 */ /* 0x002fc600078e0095 */
[----:B------:R-:W4:Y:S04]  /*18b70*/  LDL.LU.64 R148, [R1+0x2308] ;  /* 0x0023080001947983 */ /* 0x000f280000300a00 */
[----:B------:R2:W-:Y:S02]  /*18b80*/  STL [R1+0x22a4], R0 ;  /* 0x0022a40001007387 */ /* 0x0005e40000100800 */
[----:B--2---:R-:W-:Y:S02]  /*18b90*/  IMAD.MOV.U32 R0, RZ, RZ, R151 ;  /* 0x000000ffff007224 */ /* 0x004fe400078e0097 */
[----:B------:R-:W-:Y:S04]  /*18ba0*/  STL [R1+0x22b0], R150 ;  /* 0x0022b09601007387 */ /* 0x000fe80000100800 */
[----:B------:R-:W2:Y:S04]  /*18bb0*/  LDL.LU.64 R140, [R1+0x2310] ;  /* 0x00231000018c7983 */ /* 0x000ea80000300a00 */
[----:B------:R1:W-:Y:S04]  /*18bc0*/  STL [R1+0x22ac], R0 ;  /* 0x0022ac0001007387 */ /* 0x0003e80000100800 */
[----:B---3--:R-:W-:Y:S04]  /*18bd0*/  STL [R1+0x22b8], R222 ;  /* 0x0022b8de01007387 */ /* 0x008fe80000100800 */
[----:B------:R-:W3:Y:S01]  /*18be0*/  LDL.LU.64 R142, [R1+0x2318] ;  /* 0x00231800018e7983 */ /* 0x000ee20000300a00 */
[----:B-1----:R-:W-:-:S03]  /*18bf0*/  IMAD.MOV.U32 R0, RZ, RZ, R223 ;  /* 0x000000ffff007224 */ /* 0x002fc600078e00df */
[----:B------:R-:W3:Y:S04]  /*18c00*/  LDL.LU.64 R150, [R1+0x2320] ;  /* 0x0023200001967983 */ /* 0x000ee80000300a00 */
[----:B------:R1:W-:Y:S04]  /*18c10*/  STL [R1+0x22b4], R0 ;  /* 0x0022b40001007387 */ /* 0x0003e80000100800 */
[----:B------:R-:W-:Y:S04]  /*18c20*/  STL [R1+0x22c0], R250 ;  /* 0x0022c0fa01007387 */ /* 0x000fe80000100800 */
[----:B------:R-:W3:Y:S04]  /*18c30*/  LDL.LU.64 R144, [R1+0x2328] ;  /* 0x0023280001907983 */ /* 0x000ee80000300a00 */
[----:B------:R-:W-:Y:S04]  /*18c40*/  STL [R1+0x22bc], R251 ;  /* 0x0022bcfb01007387 */ /* 0x000fe80000100800 */
[----:B----4-:R-:W-:Y:S01]  /*18c50*/  STL [R1+0x22c8], R130 ;  /* 0x0022c88201007387 */ /* 0x010fe20000100800 */
[----:B-1----:R-:W-:-:S03]  /*18c60*/  IMAD.MOV.U32 R0, RZ, RZ, R131 ;  /* 0x000000ffff007224 */ /* 0x002fc600078e0083 */
[----:B------:R-:W4:Y:S04]  /*18c70*/  LDL.LU.64 R222, [R1+0x2330] ;  /* 0x0023300001de7983 */ /* 0x000f280000300a00 */
[----:B------:R-:W-:Y:S04]  /*18c80*/  STL [R1+0x22d0], R146 ;  /* 0x0022d09201007387 */ /* 0x000fe80000100800 */
        /* <DEDUP_REMOVED lines=8> */
[----:B------:R-:W-:Y:S01]  /*18d10*/  STL [R1+0x22e8], R134 ;  /* 0x0022e88601007387 */ /* 0x000fe20000100800 */
[----:B-1----:R-:W-:-:S05]  /*18d20*/  IMAD.MOV.U32 R0, RZ, RZ, R233 ;  /* 0x000000ffff007224 */ /* 0x002fca00078e00e9 */
        /* <DEDUP_REMOVED lines=14> */
[----:B------:R1:W-:Y:S02]  /*18e10*/  STL [R1+0x22fc], R0 ;  /* 0x0022fc0001007387 */ /* 0x0003e40000100800 */
[----:B-1----:R-:W-:Y:S02]  /*18e20*/  IMAD.MOV.U32 R0, RZ, RZ, R149 ;  /* 0x000000ffff007224 */ /* 0x002fe400078e0095 */
[----:B------:R-:W4:Y:S04]  /*18e30*/  LDL.LU.64 R148, [R1+0x2370] ;  /* 0x0023700001947983 */ /* 0x000f280000300a00 */
[----:B------:R2:W-:Y:S02]  /*18e40*/  STL [R1+0x2304], R0 ;  /* 0x0023040001007387 */ /* 0x0005e40000100800 */
[----:B--2---:R-:W-:-:S02]  /*18e50*/  IMAD.MOV.U32 R0, RZ, RZ, R141 ;  /* 0x000000ffff007224 */ /* 0x004fc400078e008d */
[----:B------:R-:W-:Y:S04]  /*18e60*/  STL [R1+0x2310], R140 ;  /* 0x0023108c01007387 */ /* 0x000fe80000100800 */
[----:B---3--:R-:W-:Y:S04]  /*18e70*/  STL [R1+0x2318], R142 ;  /* 0x0023188e01007387 */ /* 0x008fe80000100800 */
[----:B------:R1:W-:Y:S04]  /*18e80*/  STL [R1+0x230c], R0 ;  /* 0x00230c0001007387 */ /* 0x0003e80000100800 */
[----:B------:R-:W-:Y:S01]  /*18e90*/  STL [R1+0x2320], R150 ;  /* 0x0023209601007387 */ /* 0x000fe20000100800 */
[----:B-1----:R-:W-:-:S05]  /*18ea0*/  IMAD.MOV.U32 R0, RZ, RZ, R143 ;  /* 0x000000ffff007224 */ /* 0x002fca00078e008f */
[----:B------:R1:W-:Y:S04]  /*18eb0*/  STL [R1+0x2314], R0 ;  /* 0x0023140001007387 */ /* 0x0003e80000100800 */
[----:B------:R-:W-:Y:S01]  /*18ec0*/  STL [R1+0x2328], R144 ;  /* 0x0023289001007387 */ /* 0x000fe20000100800 */
[----:B-1----:R-:W-:-:S05]  /*18ed0*/  IMAD.MOV.U32 R0, RZ, RZ, R151 ;  /* 0x000000ffff007224 */ /* 0x002fca00078e0097 */
[----:B------:R1:W-:Y:S04]  /*18ee0*/  STL [R1+0x231c], R0 ;  /* 0x00231c0001007387 */ /* 0x0003e80000100800 */
[----:B------:R-:W2:Y:S01]  /*18ef0*/  LDL.LU.64 R150, [R1+0x2380] ;  /* 0x0023800001967983 */ /* 0x000ea20000300a00 */
[----:B-1----:R-:W-:-:S03]  /*18f00*/  IMAD.MOV.U32 R0, RZ, RZ, R145 ;  /* 0x000000ffff007224 */ /* 0x002fc600078e0091 */
[----:B----4-:R-:W-:Y:S04]  /*18f10*/  STL [R1+0x2330], R222 ;  /* 0x002330de01007387 */ /* 0x010fe80000100800 */
[----:B------:R1:W-:Y:S04]  /*18f20*/  STL [R1+0x2324], R0 ;  /* 0x0023240001007387 */ /* 0x0003e80000100800 */
[----:B------:R-:W-:Y:S01]  /*18f30*/  STL [R1+0x2338], R238 ;  /* 0x002338ee01007387 */ /* 0x000fe20000100800 */
[----:B-1----:R-:W-:-:S05]  /*18f40*/  IMAD.MOV.U32 R0, RZ, RZ, R223 ;  /* 0x000000ffff007224 */ /* 0x002fca00078e00df */
[----:B------:R1:W-:Y:S04]  /*18f50*/  STL [R1+0x232c], R0 ;  /* 0x00232c0001007387 */ /* 0x0003e80000100800 */
[----:B------:R-:W3:Y:S04]  /*18f60*/  LDL.LU.64 R222, [R1+0x2390] ;  /* 0x0023900001de7983 */ /* 0x000ee80000300a00 */
[----:B------:R-:W-:Y:S01]  /*18f70*/  STL [R1+0x2334], R239 ;  /* 0x002334ef01007387 */ /* 0x000fe20000100800 */
[----:B-1----:R-:W-:-:S03]  /*18f80*/  IMAD.MOV.U32 R0, RZ, RZ, R147 ;  /* 0x000000ffff007224 */ /* 0x002fc600078e0093 */
[----:B------:R-:W-:Y:S04]  /*18f90*/  STL [R1+0x2340], R146 ;  /* 0x0023409201007387 */ /* 0x000fe80000100800 */
[----:B------:R-:W-:Y:S04]  /*18fa0*/  STL [R1+0x2348], R8 ;  /* 0x0023480801007387 */ /* 0x000fe80000100800 */
[----:B------:R1:W-:Y:S04]  /*18fb0*/  STL [R1+0x233c], R0 ;  /* 0x00233c0001007387 */ /* 0x0003e80000100800 */
[----:B------:R-:W4:Y:S04]  /*18fc0*/  LDL.LU.64 R136, [R1+0x23a0] ;  /* 0x0023a00001887983 */ /* 0x000f280000300a00 */
[----:B------:R-:W-:Y:S01]  /*18fd0*/  STL [R1+0x2344], R9 ;  /* 0x0023440901007387 */ /* 0x000fe20000100800 */
[----:B-1----:R-:W-:-:S03]  /*18fe0*/  IMAD.MOV.U32 R0, RZ, RZ, R233 ;  /* 0x000000ffff007224 */ /* 0x002fc600078e00e9 */
[----:B------:R1:W-:Y:S04]  /*18ff0*/  STL [R1+0x2350], R232 ;  /* 0x002350e801007387 */ /* 0x0003e80000100800 */
[----:B------:R-:W-:Y:S04]  /*19000*/  STL [R1+0x2358], R16 ;  /* 0x0023581001007387 */ /* 0x000fe80000100800 */
[----:B------:R1:W-:Y:S04]  /*19010*/  STL [R1+0x234c], R0 ;  /* 0x00234c0001007387 */ /* 0x0003e80000100800 */
[----:B------:R-:W-:Y:S04]  /*19020*/  STL [R1+0x2354], R17 ;  /* 0x0023541101007387 */ /* 0x000fe80000100800 */
[----:B-1----:R-:W4:Y:S04]  /*19030*/  LDL.LU.64 R232, [R1+0x23b0] ;  /* 0x0023b00001e87983 */ /* 0x002f280000300a00 */
[----:B------:R1:W-:Y:S01]  /*19040*/  STL [R1+0x2360], R212 ;  /* 0x002360d401007387 */ /* 0x0003e20000100800 */
[----:B------:R-:W-:-:S03]  /*19050*/  IMAD.MOV.U32 R0, RZ, RZ, R213 ;  /* 0x000000ffff007224 */ /* 0x000fc600078e00d5 */
[----:B------:R-:W4:Y:S04]  /*19060*/  LDL.LU.64 R138, [R1+0x23b8] ;  /* 0x0023b800018a7983 */ /* 0x000f280000300a00 */
[----:B------:R-:W-:Y:S04]  /*19070*/  STL [R1+0x2368], R18 ;  /* 0x0023681201007387 */ /* 0x000fe80000100800 */
[----:B------:R1:W-:Y:S04]  /*19080*/  STL [R1+0x235c], R0 ;  /* 0x00235c0001007387 */ /* 0x0003e80000100800 */
[----:B-1----:R-:W4:Y:S04]  /*19090*/  LDL.LU.64 R212, [R1+0x23c0] ;  /* 0x0023c00001d47983 */ /* 0x002f280000300a00 */
[----:B------:R-:W-:Y:S04]  /*190a0*/  STL [R1+0x2364], R19 ;  /* 0x0023641301007387 */ /* 0x000fe80000100800 */
[----:B------:R-:W-:Y:S01]  /*190b0*/  STL [R1+0x2370], R148 ;  /* 0x0023709401007387 */ /* 0x000fe20000100800 */
[----:B------:R-:W-:-:S03]  /*190c0*/  IMAD.MOV.U32 R0, RZ, RZ, R149 ;  /* 0x000000ffff007224 */ /* 0x000fc600078e0095 */
[----:B------:R-:W4:Y:S04]  /*190d0*/  LDL.LU.64 R140, [R1+0x23c8] ;  /* 0x0023c800018c7983 */ /* 0x000f280000300a00 */
[----:B------:R-:W4:Y:S04]  /*190e0*/  LDL.LU.64 R142, [R1+0x23d0] ;  /* 0x0023d000018e7983 */ /* 0x000f280000300a00 */
[----:B------:R2:W-:Y:S04]  /*190f0*/  STL [R1+0x236c], R0 ;  /* 0x00236c0001007387 */ /* 0x0005e80000100800 */
[----:B------:R-:W-:Y:S04]  /*19100*/  STL [R1+0x2378], R20 ;  /* 0x0023781401007387 */ /* 0x000fe80000100800 */
[----:B------:R-:W4:Y:S04]  /*19110*/  LDL.LU.64 R144, [R1+0x23d8] ;  /* 0x0023d80001907983 */ /* 0x000f280000300a00 */
[----:B------:R-:W-:Y:S04]  /*19120*/  STL [R1+0x2374], R21 ;  /* 0x0023741501007387 */ /* 0x000fe80000100800 */
[----:B------:R-:W4:Y:S01]  /*19130*/  LDL.LU.64 R146, [R1+0x23e0] ;  /* 0x0023e00001927983 */ /* 0x000f220000300a00 */
[----:B--2---:R-:W-:-:S03]  /*19140*/  IMAD.MOV.U32 R0, RZ, RZ, R151 ;  /* 0x000000ffff007224 */ /* 0x004fc600078e0097 */
[----:B------:R-:W-:Y:S04]  /*19150*/  STL [R1+0x2380], R150 ;  /* 0x0023809601007387 */ /* 0x000fe80000100800 */
[----:B------:R-:W-:Y:S04]  /*19160*/  STL [R1+0x2388], R230 ;  /* 0x002388e601007387 */ /* 0x000fe80000100800 */
[----:B------:R1:W-:Y:S04]  /*19170*/  STL [R1+0x237c], R0 ;  /* 0x00237c0001007387 */ /* 0x0003e80000100800 */
[----:B------:R-:W2:Y:S04]  /*19180*/  LDL.LU.64 R148, [R1+0x23f0] ;  /* 0x0023f00001947983 */ /* 0x000ea80000300a00 */
[----:B------:R-:W-:Y:S04]  /*19190*/  STL [R1+0x2384], R231 ;  /* 0x002384e701007387 */ /* 0x000fe80000100800 */
[----:B---3--:R-:W-:Y:S01]  /*191a0*/  STL [R1+0x2390], R222 ;  /* 0x002390de01007387 */ /* 0x008fe20000100800 */
[----:B-1----:R-:W-:-:S03]  /*191b0*/  IMAD.MOV.U32 R0, RZ, RZ, R223 ;  /* 0x000000ffff007224 */ /* 0x002fc600078e00df */
[----:B------:R-:W3:Y:S04]  /*191c0*/  LDL.LU.64 R150, [R1+0x2400] ;  /* 0x0024000001967983 */ /* 0x000ee80000300a00 */
[----:B------:R1:W-:Y:S04]  /*191d0*/  STL [R1+0x238c], R0 ;  /* 0x00238c0001007387 */ /* 0x0003e80000100800 */
[----:B------:R-:W-:Y:S04]  /*191e0*/  STL [R1+0x2398], R244 ;  /* 0x002398f401007387 */ /* 0x000fe80000100800 */
[----:B------:R-:W-:Y:S04]  /*191f0*/  STL [R1+0x2394], R245 ;  /* 0x002394f501007387 */ /* 0x000fe80000100800 */
[----:B----4-:R-:W-:Y:S01]  /*19200*/  STL [R1+0x23a0], R136 ;  /* 0x0023a08801007387 */ /* 0x010fe20000100800 */
[----:B-1----:R-:W-:-:S03]  /*19210*/  IMAD.MOV.U32 R0, RZ, RZ, R137 ;  /* 0x000000ffff007224 */ /* 0x002fc600078e0089 */
[----:B------:R-:W4:Y:S04]  /*19220*/  LDL.LU.64 R222, [R1+0x2410] ;  /* 0x0024100001de7983 */ /* 0x000f280000300a00 */
[----:B------:R-:W-:Y:S04]  /*19230*/  STL [R1+0x23a8], R234 ;  /* 0x0023a8ea01007387 */ /* 0x000fe80000100800 */
[----:B------:R1:W-:Y:S02]  /*19240*/  STL [R1+0x239c], R0 ;  /* 0x00239c0001007387 */ /* 0x0003e40000100800 */
[----:B-1----:R-:W-:-:S02]  /*19250*/  IMAD.MOV.U32 R0, RZ, RZ, R235 ;  /* 0x000000ffff007224 */ /* 0x002fc400078e00eb */
[----:B------:R-:W4:Y:S04]  /*19260*/  LDL.LU.64 R234, [R1+0x2420] ;  /* 0x0024200001ea7983 */ /* 0x000f280000300a00 */
[----:B------:R1:W-:Y:S02]  /*19270*/  STL [R1+0x23a4], R0 ;  /* 0x0023a40001007387 */ /* 0x0003e40000100800 */
[----:B-1----:R-:W-:Y:S02]  /*19280*/  IMAD.MOV.U32 R0, RZ, RZ, R233 ;  /* 0x000000ffff007224 */ /* 0x002fe400078e00e9 */
[----:B------:R1:W-:Y:S04]  /*19290*/  STL [R1+0x23b0], R232 ;  /* 0x0023b0e801007387 */ /* 0x0003e80000100800 */
[----:B------:R-:W-:Y:S04]  /*192a0*/  STL [R1+0x23b8], R138 ;  /* 0x0023b88a01007387 */ /* 0x000fe80000100800 */
[----:B------:R1:W-:Y:S04]  /*192b0*/  STL [R1+0x23ac], R0 ;  /* 0x0023ac0001007387 */ /* 0x0003e80000100800 */
[----:B-1----:R-:W4:Y:S01]  /*192c0*/  LDL.LU.64 R232, [R1+0x2430] ;  /* 0x0024300001e87983 */ /* 0x002f220000300a00 */
[----:B------:R-:W-:-:S03]  /*192d0*/  IMAD.MOV.U32 R0, RZ, RZ, R139 ;  /* 0x000000ffff007224 */ /* 0x000fc600078e008b */
[----:B------:R-:W-:Y:S04]  /*192e0*/  STL [R1+0x23c0], R212 ;  /* 0x0023c0d401007387 */ /* 0x000fe80000100800 */
[----:B------:R1:W-:Y:S02]  /*192f0*/  STL [R1+0x23b4], R0 ;  /* 0x0023b40001007387 */ /* 0x0003e40000100800 */
[----:B-1----:R-:W-:Y:S02]  /*19300*/  IMAD.MOV.U32 R0, RZ, RZ, R213 ;  /* 0x000000ffff007224 */ /* 0x002fe400078e00d5 */
[----:B------:R-:W4:Y:S04]  /*19310*/  LDL.LU.64 R212, [R1+0x2440] ;  /* 0x0024400001d47983 */ /* 0x000f280000300a00 */
[----:B------:R1:W-:Y:S04]  /*19320*/  STL [R1+0x23bc], R0 ;  /* 0x0023bc0001007387 */ /* 0x0003e80000100800 */
[----:B------:R-:W-:Y:S01]  /*19330*/  STL [R1+0x23c8], R140 ;  /* 0x0023c88c01007387 */ /* 0x000fe20000100800 */
[----:B-1----:R-:W-:-:S03]  /*19340*/  IMAD.MOV.U32 R0, RZ, RZ, R141 ;  /* 0x000000ffff007224 */ /* 0x002fc600078e008d */
[----:B------:R-:W-:Y:S04]  /*19350*/  STL [R1+0x23d0], R142 ;  /* 0x0023d08e01007387 */ /* 0x000fe80000100800 */
[----:B------:R1:W-:Y:S04]  /*19360*/  STL [R1+0x23c4], R0 ;  /* 0x0023c40001007387 */ /* 0x0003e80000100800 */
[----:B------:R-:W-:Y:S01]  /*19370*/  STL [R1+0x23d8], R144 ;  /* 0x0023d89001007387 */ /* 0x000fe20000100800 */
[----:B-1----:R-:W-:-:S05]  /*19380*/  IMAD.MOV.U32 R0, RZ, RZ, R143 ;  /* 0x000000ffff007224 */ /* 0x002fca00078e008f */
        /* <DEDUP_REMOVED lines=8> */
[----:B--2---:R-:W-:-:S03]  /*19410*/  IMAD.MOV.U32 R0, RZ, RZ, R149 ;  /* 0x000000ffff007224 */ /* 0x004fc600078e0095 */
[----:B------:R-:W-:Y:S04]  /*19420*/  STL [R1+0x23f0], R148 ;  /* 0x0023f09401007387 */ /* 0x000fe80000100800 */
[----:B------:R-:W-:Y:S04]  /*19430*/  STL [R1+0x23f8], R154 ;  /* 0x0023f89a01007387 */ /* 0x000fe80000100800 */
[----:B------:R3:W-:Y:S04]  /*19440*/  STL [R1+0x23ec], R0 ;  /* 0x0023ec0001007387 */ /* 0x0007e80000100800 */
[----:B------:R-:W-:Y:S01]  /*19450*/  STL [R1+0x23f4], R155 ;  /* 0x0023f49b01007387 */ /* 0x000fe20000100800 */
[----:B---3--:R-:W-:-:S03]  /*19460*/  IMAD.MOV.U32 R0, RZ, RZ, R151 ;  /* 0x000000ffff007224 */ /* 0x008fc600078e0097 */
[----:B------:R-:W-:Y:S04]  /*19470*/  STL [R1+0x2400], R150 ;  /* 0x0024009601007387 */ /* 0x000fe80000100800 */
[----:B------:R-:W-:Y:S04]  /*19480*/  STL [R1+0x2408], R228 ;  /* 0x002408e401007387 */ /* 0x000fe80000100800 */
[----:B------:R1:W-:Y:S02]  /*19490*/  STL [R1+0x23fc], R0 ;  /* 0x0023fc0001007387 */ /* 0x0003e40000100800 */
[----:B-1----:R-:W-:-:S02]  /*194a0*/  IMAD.MOV.U32 R0, RZ, RZ, R229 ;  /* 0x000000ffff007224 */ /* 0x002fc400078e00e5 */
[----:B----4-:R-:W-:Y:S04]  /*194b0*/  STL [R1+0x2410], R222 ;  /* 0x002410de01007387 */ /* 0x010fe80000100800 */
        /* <DEDUP_REMOVED lines=11> */
[----:B-1----:R-:W-:-:S03]  /*19570*/  IMAD.MOV.U32 R0, RZ, RZ, R233 ;  /* 0x000000ffff007224 */ /* 0x002fc600078e00e9 */
[----:B------:R-:W-:Y:S04]  /*19580*/  STL [R1+0x2430], R232 ;  /* 0x002430e801007387 */ /* 0x000fe80000100800 */
[----:B------:R-:W-:Y:S04]  /*19590*/  STL [R1+0x2438], R224 ;  /* 0x002438e001007387 */ /* 0x000fe80000100800 */
[----:B------:R1:W-:Y:S02]  /*195a0*/  STL [R1+0x242c], R0 ;  /* 0x00242c0001007387 */ /* 0x0003e40000100800 */
[----:B-1----:R-:W-:-:S02]  /*195b0*/  IMAD.MOV.U32 R0, RZ, RZ, R225 ;  /* 0x000000ffff007224 */ /* 0x002fc400078e00e1 */
[----:B------:R-:W-:Y:S04]  /*195c0*/  STL [R1+0x2440], R212 ;  /* 0x002440d401007387 */ /* 0x000fe80000100800 */
[----:B------:R1:W-:Y:S04]  /*195d0*/  STL [R1+0x2434], R0 ;  /* 0x0024340001007387 */ /* 0x0003e80000100800 */
[----:B------:R-:W-:Y:S01]  /*195e0*/  STL.64 [R1+0x1f30], R152 ;  /* 0x001f309801007387 */ /* 0x000fe20000100a00 */
[----:B-1----:R-:W-:-:S05]  /*195f0*/  IMAD.MOV.U32 R0, RZ, RZ, R213 ;  /* 0x000000ffff007224 */ /* 0x002fca00078e00d5 */
[----:B------:R-:W-:Y:S04]  /*19600*/  STL [R1+0x243c], R0 ;  /* 0x00243c0001007387 */ /* 0x000fe80000100800 */
[----:B------:R-:W2:Y:S04]  /*19610*/  LDL.LU.64 R8, [R1+0x24e0] ;  /* 0x0024e00001087983 */ /* 0x000ea80000300a00 */
[----:B------:R-:W-:Y:S04]  /*19620*/  STL.64 [R1+0x1f20], R22 ;  /* 0x001f201601007387 */ /* 0x000fe80000100a00 */
[----:B--2---:R1:W-:Y:S04]  /*19630*/  STL.64 [R1+0x1f28], R8 ;  /* 0x001f280801007387 */ /* 0x0043e80000100a00 */
[----:B-1----:R-:W2:Y:S04]  /*19640*/  LDL.LU.64 R8, [R1+0x24e8] ;  /* 0x0024e80001087983 */ /* 0x002ea80000300a00 */
        /* <DEDUP_REMOVED lines=11> */
[----:B------:R-:W2:Y:S04]  /*19700*/  LDL.LU.64 R18, [R1+0x2518] ;  /* 0x0025180001127983 */ /* 0x000ea80000300a00 */
[----:B-1----:R-:W3:Y:S01]  /*19710*/  LDL.LU.64 R8, [R1+0x2520] ;  /* 0x0025200001087983 */ /* 0x002ee20000300a00 */
[----:B------:R-:W-:-:S02]  /*19720*/  IMAD.MOV.U32 R16, RZ, RZ, R236 ;  /* 0x000000ffff107224 */ /* 0x000fc400078e00ec */
[----:B------:R-:W-:Y:S01]  /*19730*/  IMAD.MOV.U32 R17, RZ, RZ, R237 ;  /* 0x000000ffff117224 */ /* 0x000fe200078e00ed */
[----:B--2---:R-:W-:Y:S04]  /*19740*/  STL.64 [R1+0x1ed8], R18 ;  /* 0x001ed81201007387 */ /* 0x004fe80000100a00 */
[----:B------:R-:W-:Y:S04]  /*19750*/  STL.64 [R1+0x1ed0], R16 ;  /* 0x001ed01001007387 */ /* 0x000fe80000100a00 */
[----:B------:R-:W-:Y:S04]  /*19760*/  STL.64 [R1+0x1ec0], R162 ;  /* 0x001ec0a201007387 */ /* 0x000fe80000100a00 */
[----:B---3--:R1:W-:Y:S04]  /*19770*/  STL.64 [R1+0x1ec8], R8 ;  /* 0x001ec80801007387 */ /* 0x0083e80000100a00 */
        /* <DEDUP_REMOVED lines=36> */
[----:B------:R1:W-:Y:S01]  /*199c0*/  STL.64 [R1+0x1e00], R180 ;  /* 0x001e00b401007387 */ /* 0x0003e20000100a00 */
[----:B------:R-:W-:-:S02]  /*199d0*/  IMAD.MOV.U32 R236, RZ, RZ, R226 ;  /* 0x000000ffffec7224 */ /* 0x000fc400078e00e2 */
[----:B------:R-:W-:Y:S02]  /*199e0*/  IMAD.MOV.U32 R237, RZ, RZ, R227 ;  /* 0x000000ffffed7224 */ /* 0x000fe400078e00e3 */
[----:B------:R-:W-:Y:S02]  /*199f0*/  IMAD.MOV.U32 R240, RZ, RZ, R218 ;  /* 0x000000fffff07224 */ /* 0x000fe400078e00da */
[----:B------:R-:W-:Y:S02]  /*19a00*/  IMAD.MOV.U32 R241, RZ, RZ, R219 ;  /* 0x000000fffff17224 */ /* 0x000fe400078e00db */
[----:B------:R-:W-:Y:S02]  /*19a10*/  IMAD.MOV.U32 R212, RZ, RZ, R210 ;  /* 0x000000ffffd47224 */ /* 0x000fe400078e00d2 */
[----:B------:R-:W-:Y:S02]  /*19a20*/  IMAD.MOV.U32 R213, RZ, RZ, R211 ;  /* 0x000000ffffd57224 */ /* 0x000fe400078e00d3 */
        /* <DEDUP_REMOVED lines=17> */
[----:B------:R-:W-:Y:S01]  /*19b40*/  IMAD.MOV.U32 R17, RZ, RZ, R7 ;  /* 0x000000ffff117224 */ /* 0x000fe200078e0007 */
[----:B--2---:R2:W-:Y:S04]  /*19b50*/  STL.64 [R1+0x1e08], R8 ;  /* 0x001e080801007387 */ /* 0x0045e80000100a00 */
[----:B------:R3:W5:Y:S04]  /*19b60*/  LDL.LU.64 R250, [R1+0x2588] ;  /* 0x0025880001fa7983 */ /* 0x0007680000300a00 */
        /* <DEDUP_REMOVED lines=21> */
[----:B-1----:R3:W5:Y:S04]  /*19cc0*/  LDL.LU.64 R180, [R1+0x2490] ;  /* 0x0024900001b47983 */ /* 0x0027680000300a00 */
        /* <DEDUP_REMOVED lines=17> */
[----:B--2---:R3:W5:Y:S04]  /*19de0*/  LDL.LU.64 R8, [R1+0x2660] ;  /* 0x0026600001087983 */ /* 0x0047680000300a00 */
[----:B------:R3:W5:Y:S04]  /*19df0*/  LDL.LU.64 R6, [R1+0x24d8] ;  /* 0x0024d80001067983 */ /* 0x0007680000300a00 */
        /* <DEDUP_REMOVED lines=1920> */
[----:B------:R-:W-:Y:S01]  /*21600*/  USHF.R.S32.HI UR8, URZ, 0x1f, UR4 ;  /* 0x0000001f3f087899 */ /* 0x000fe20008011404 */
[----:B------:R-:W-:-:S02]  /*21610*/  SHF.R.S32.HI R0, RZ, 0x1f, R2 ;  /* 0x0000001fff007819 */ /* 0x000fc40000011402 */
[----:B------:R-:W-:Y:S01]  /*21620*/  SHF.R.S32.HI R3, RZ, 0x1f, R4 ;  /* 0x0000001fff037819 */ /* 0x000fe20000011404 */
[----:B------:R-:W-:Y:S01]  /*21630*/  ULEA.HI UR8, UR8, UR4, URZ, 0x5 ;  /* 0x0000000408087291 */ /* 0x000fe2000f8f283f */
[C---:B------:R-:W-:Y:S01]  /*21640*/  SHF.L.U64.HI R0, R2.reuse, 0x2, R0 ;  /* 0x0000000202007819 */ /* 0x040fe20000010200 */
[----:B------:R-:W-:Y:S01]  /*21650*/  IMAD.SHL.U32 R2, R2, 0x4, RZ ;  /* 0x0000000402027824 */ /* 0x000fe200078e00ff */
[C---:B------:R-:W-:Y:S01]  /*21660*/  SHF.L.U64.HI R3, R4.reuse, 0x2, R3 ;  /* 0x0000000204037819 */ /* 0x040fe20000010203 */
[----:B------:R-:W-:Y:S01]  /*21670*/  USHF.R.S32.HI UR46, URZ, 0x5, UR8 ;  /* 0x000000053f2e7899 */ /* 0x000fe20008011408 */
[----:B------:R-:W-:Y:S01]  /*21680*/  IMAD.SHL.U32 R4, R4, 0x4, RZ ;  /* 0x0000000404047824 */ /* 0x000fe200078e00ff */
        /* <DEDUP_REMOVED lines=63> */
[----:B------:R-:W-:Y:S01]  /*21a80*/  CS2R R150, SRZ ;  /* 0x0000000000967805 */ /* 0x000fe2000001ff00 */
[----:B------:R-:W-:Y:S01]  /*21a90*/  UMOV UR5, 0x1 ;  /* 0x0000000100057882 */ /* 0x000fe20000000000 */
[----:B------:R-:W-:Y:S01]  /*21aa0*/  UMOV UR44, 0xffffffff ;  /* 0xffffffff002c7882 */ /* 0x000fe20000000000 */
[----:B------:R-:W-:Y:S01]  /*21ab0*/  UIADD3 UR47, UR46, -0x2, URZ ;  /* 0xfffffffe2e2f7890 */ /* 0x000fe2000fffe03f */
[----:B---3--:R-:W-:-:S11]  /*21ac0*/  UMOV UR4, URZ ;  /* 0x0000003f00047c82 */ /* 0x008fd60008000000 */
.L_x_1:
[----:B-----5:R-:W-:Y:S01]  /*21ad0*/  STL.64 [R1+0x2b98], R250 ;  /* 0x002b98fa01007387 */ /* 0x020fe20000100a00 */
[----:B------:R-:W-:Y:S01]  /*21ae0*/  UIADD3 UR44, UR44, 0x1, URZ ;  /* 0x000000012c2c7890 */ /* 0x000fe2000fffe03f */
[----:B------:R-:W-:-:S04]  /*21af0*/  DEPBAR.LE SB0, 0x2 ;  /* 0x000080800000791a */ /* 0x000fc80000000000 */
        /* <DEDUP_REMOVED lines=63> */
[----:B-1----:R-:W2:Y:S04]  /*21ef0*/  LDL.LU.64 R124, [R1+0x1800] ;  /* 0x00180000017c7983 */ /* 0x002ea80000300a00 */
[----:B------:R-:W3:Y:S04]  /*21f00*/  LDL.LU.64 R126, [R1+0x1808] ;  /* 0x00180800017e7983 */ /* 0x000ee80000300a00 */
[----:B------:R-:W4:Y:S04]  /*21f10*/  LDL.LU.64 R128, [R1+0x1810] ;  /* 0x0018100001807983 */ /* 0x000f280000300a00 */
[----:B------:R-:W2:Y:S04]  /*21f20*/  LDL.LU.64 R130, [R1+0x1818] ;  /* 0x0018180001827983 */ /* 0x000ea80000300a00 */
        /* <DEDUP_REMOVED lines=9> */
[----:B------:R-:W3:Y:S01]  /*21fc0*/  LDL.LU.64 R150, [R1+0x1868] ;  /* 0x0018680001967983 */ /* 0x000ee20000300a00 */
[----:B------:R-:W-:Y:S01]  /*21fd0*/  UISETP.GT.AND UP0, UPT, UR44, 0x2, UPT ;  /* 0x000000022c00788c */ /* 0x000fe2000bf04270 */
[----:B------:R-:W-:Y:S01]  /*21fe0*/  UMOV UR41, 0x40000040 ;  /* 0x4000004000297882 */ /* 0x000fe20000000000 */
[----:B------:R-:W-:Y:S01]  /*21ff0*/  UMOV UR43, 0x40000040 ;  /* 0x40000040002b7882 */ /* 0x000fe20000000000 */
[----:B------:R-:W-:Y:S06]  /*22000*/  BAR.SYNC.DEFER_BLOCKING 0x0 ;  /* 0x0000000000007b1d */ /* 0x000fec0000010000 */
[----:B---3--:R-:W-:Y:S04]  /*22010*/  STL.64 [R1+0x3d98], R150 ;  /* 0x003d989601007387 */ /* 0x008fe80000100a00 */
[----:B--2---:R-:W-:Y:S04]  /*22020*/  STL.64 [R1+0x3d90], R148 ;  /* 0x003d909401007387 */ /* 0x004fe80000100a00 */
[----:B----4-:R-:W-:Y:S04]  /*22030*/  STL.64 [R1+0x3d88], R146 ;  /* 0x003d889201007387 */ /* 0x010fe80000100a00 */
        /* <DEDUP_REMOVED lines=125> */
[----:B--2---:R-:W-:Y:S04]  /*22810*/  STL.64 [R1+0x3f98], R150 ;  /* 0x003f989601007387 */ /* 0x004fe80000100a00 */
[----:B----4-:R-:W-:Y:S04]  /*22820*/  STL.64 [R1+0x3f90], R148 ;  /* 0x003f909401007387 */ /* 0x010fe80000100a00 */
[----:B---3--:R-:W-:Y:S04]  /*22830*/  STL.64 [R1+0x3f88], R146 ;  /* 0x003f889201007387 */ /* 0x008fe80000100a00 */
        /* <DEDUP_REMOVED lines=62> */
[----:B------:R-:W2:Y:S04]  /*22c20*/  LDL.LU.64 R26, [R1+0x1c08] ;  /* 0x001c0800011a7983 */ /* 0x000ea80000300a00 */
        /* <DEDUP_REMOVED lines=61> */
[----:B------:R-:W2:Y:S01]  /*23000*/  LDL.LU.64 R150, [R1+0x1df8] ;  /* 0x001df80001967983 */ /* 0x000ea20000300a00 */
[----:B------:R-:W-:-:S03]  /*23010*/  USEL UR44, UR44, URZ, !UP0 ;  /* 0x0000003f2c2c7287 */ /* 0x000fc6000c000000 */
[----:B------:R-:W3:Y:S01]  /*23020*/  LDL.LU.64 R152, [R1+0x1870] ;  /* 0x0018700001987983 */ /* 0x000ee20000300a00 */
[----:B------:R-:W-:-:S03]  /*23030*/  ULEA UR8, UR44, UR45, 0x10 ;  /* 0x0000002d2c087291 */ /* 0x000fc6000f8e803f */
[----:B------:R-:W3:Y:S01]  /*23040*/  LDL.LU.64 R154, [R1+0x1878] ;  /* 0x00187800019a7983 */ /* 0x000ee20000300a00 */
[----:B------:R-:W-:Y:S02]  /*23050*/  UIADD3 UR9, UR8, 0x30000, URZ ;  /* 0x0003000008097890 */ /* 0x000fe4000fffe03f */
[----:B------:R-:W-:Y:S01]  /*23060*/  USHF.R.U32.HI UR40, URZ, 0x4, UR8 ;  /* 0x000000043f287899 */ /* 0x000fe20008011608 */
[----:B------:R-:W3:Y:S01]  /*23070*/  LDL.LU.64 R156, [R1+0x1880] ;  /* 0x00188000019c7983 */ /* 0x000ee20000300a00 */
[----:B------:R-:W-:Y:S02]  /*23080*/  USHF.R.U32.HI UR9, URZ, 0x4, UR9 ;  /* 0x000000043f097899 */ /* 0x000fe40008011609 */
[----:B------:R-:W-:Y:S01]  /*23090*/  USGXT.U32 UR40, UR40, 0xe ;  /* 0x0000000e2828789a */ /* 0x000fe20008000000 */
[----:B------:R-:W3:Y:S01]  /*230a0*/  LDL.LU.64 R158, [R1+0x1888] ;  /* 0x00188800019e7983 */ /* 0x000ee20000300a00 */
[----:B------:R-:W-:Y:S02]  /*230b0*/  USGXT.U32 UR42, UR9, 0xe ;  /* 0x0000000e092a789a */ /* 0x000fe40008000000 */
[----:B------:R-:W-:Y:S01]  /*230c0*/  UIADD3 UR24, UP0, UR40, 0x2, URZ ;  /* 0x0000000228187890 */ /* 0x000fe2000ff1e03f */
[----:B------:R-:W3:Y:S01]  /*230d0*/  LDL.LU.64 R160, [R1+0x1890] ;  /* 0x0018900001a07983 */ /* 0x000ee20000300a00 */
[----:B------:R-:W-:Y:S01]  /*230e0*/  UIADD3 UR26, UP1, UR42, 0x2, URZ ;  /* 0x000000022a1a7890 */ /* 0x000fe2000ff3e03f */
[----:B------:R-:W-:Y:S01]  /*230f0*/  UMOV UR8, URZ ;  /* 0x0000003f00087c82 */ /* 0x000fe20008000000 */
[----:B------:R-:W-:Y:S01]  /*23100*/  UMOV UR9, URZ ;  /* 0x0000003f00097c82 */ /* 0x000fe20008000000 */
[----:B------:R-:W-:Y:S01]  /*23110*/  UIADD3.X UR25, UR8, 0x40000040, URZ, UP0, !UPT ;  /* 0x4000004008197890 */ /* 0x000fe200087fe43f */
[----:B------:R-:W3:Y:S01]  /*23120*/  LDL.LU.64 R162, [R1+0x1898] ;  /* 0x0018980001a27983 */ /* 0x000ee20000300a00 */
[----:B------:R-:W-:Y:S01]  /*23130*/  UIADD3.X UR27, UR9, 0x40000040, URZ, UP1, !UPT ;  /* 0x40000040091b7890 */ /* 0x000fe20008ffe43f */
[----:B--2---:R-:W-:Y:S01]  /*23140*/  WARPGROUP.ARRIVE ;  /* 0x00000000000079c5 */ /* 0x004fe20000000000 */
[----:B------:R-:W-:Y:S01]  /*23150*/  UIADD3.64 UR36, UR24, 0x2, URZ ;  /* 0x0000000218247897 */ /* 0x000fe2000fffe03f */
[----:B------:R-:W3:Y:S04]  /*23160*/  LDL.LU.64 R164, [R1+0x18a0] ;  /* 0x0018a00001a47983 */ /* 0x000ee80000300a00 */
[----:B------:R-:W-:Y:S01]  /*23170*/  HGMMA.64x256x8.F32.TF32 R24, gdesc[UR40], R24, gsb0 ;  /* 0x07e00000281879f0 */ /* 0x000fe20008002818 */
[----:B------:R-:W-:Y:S01]  /*23180*/  UIADD3.64 UR38, UR26, 0x2, URZ ;  /* 0x000000021a267897 */ /* 0x000fe2000fffe03f */
[----:B------:R-:W3:Y:S01]  /*23190*/  LDL.LU.64 R166, [R1+0x18a8] ;  /* 0x0018a80001a67983 */ /* 0x000ee20000300a00 */
[----:B------:R-:W-:-:S02]  /*231a0*/  UIADD3.64 UR32, UR24, 0x4, URZ ;  /* 0x0000000418207897 */ /* 0x000fc4000fffe03f */
[----:B------:R-:W-:Y:S01]  /*231b0*/  UIADD3.64 UR34, UR26, 0x4, URZ ;  /* 0x000000041a227897 */ /* 0x000fe2000fffe03f */
        /* <DEDUP_REMOVED lines=42> */
[----:B------:R-:W-:Y:S04]  /*23460*/  STL [R1+0x2998], R7 ;  /* 0x0029980701007387 */ /* 0x000fe80000100800 */
[----:B------:R-:W-:Y:S04]  /*23470*/  STL [R1+0x2928], R14 ;  /* 0x0029280e01007387 */ /* 0x000fe80000100800 */
[----:B------:R-:W-:Y:S04]  /*23480*/  STL.64 [R1+0x2890], R12 ;  /* 0x0028900c01007387 */ /* 0x000fe80000100a00 */
[----:B------:R-:W-:Y:S01]  /*23490*/  STL.64 [R1+0x2888], R10 ;  /* 0x0028880a01007387 */ /* 0x000fe20000100a00 */
[----:B------:R-:W-:-:S02]  /*234a0*/  WARPGROUP.DEPBAR.LE gsb0, 0x0 ;  /* 0x00008000000079c5 */ /* 0x000fc40000010000 */
[----:B------:R-:W-:-:S06]  /*234b0*/  WARPGROUP.ARRIVE ;  /* 0x00000000000079c5 */ /* 0x000fcc0000000000 */
[----:B------:R-:W-:Y:S03]  /*234c0*/  HGMMA.64x256x8.F32.TF32 R24, gdesc[UR24], R24, gsb0 ;  /* 0x07e00000181879f0 */ /* 0x000fe60008002818 */
[----:B------:R-:W-:Y:S02]  /*234d0*/  WARPGROUP.DEPBAR.LE gsb0, 0x0 ;  /* 0x00008000000079c5 */ /* 0x000fe40000010000 */
[----:B------:R-:W-:-:S15]  /*234e0*/  WARPGROUP.ARRIVE ;  /* 0x00000000000079c5 */ /* 0x000fde0000000000 */
[----:B------:R-:W-:-:S08]  /*234f0*/  NOP ;  /* 0x0000000000007918 */ /* 0x000fd00000000000 */
[----:B------:R-:W-:Y:S03]  /*23500*/  HGMMA.64x256x8.F32.TF32 R24, gdesc[UR36], R24, gsb0 ;  /* 0x07e00000241879f0 */ /* 0x000fe60008002818 */
[----:B------:R-:W-:Y:S02]  /*23510*/  WARPGROUP.DEPBAR.LE gsb0, 0x0 ;  /* 0x00008000000079c5 */ /* 0x000fe40000010000 */
[----:B------:R-:W-:-:S15]  /*23520*/  WARPGROUP.ARRIVE ;  /* 0x00000000000079c5 */ /* 0x000fde0000000000 */
[----:B------:R-:W-:-:S08]  /*23530*/  NOP ;  /* 0x0000000000007918 */ /* 0x000fd00000000000 */
[----:B------:R-:W-:Y:S03]  /*23540*/  HGMMA.64x256x8.F32.TF32 R24, gdesc[UR32], R24, gsb0 ;  /* 0x07e00000201879f0 */ /* 0x000fe60008002818 */
[----:B------:R-:W-:Y:S02]  /*23550*/  WARPGROUP.DEPBAR.LE gsb0, 0x0 ;  /* 0x00008000000079c5 */ /* 0x000fe40000010000 */
        /* <DEDUP_REMOVED lines=128> */
[----:B------:R-:W-:Y:S01]  /*23d60*/  UIADD3.64 UR22, UR26, 0x7fe, URZ ;  /* 0x000007fe1a167897 */ /* 0x000fe2000fffe03f */
[----:B------:R-:W-:Y:S01]  /*23d70*/  UMOV UR20, UR40 ;  /* 0x0000002800147c82 */ /* 0x000fe20008000000 */
[----:B------:R-:W-:Y:S01]  /*23d80*/  UMOV UR21, UR41 ;  /* 0x0000002900157c82 */ /* 0x000fe20008000000 */
        /* <DEDUP_REMOVED lines=9> */
[----:B--2---:R-:W-:-:S06]  /*23e20*/  WARPGROUP.ARRIVE ;  /* 0x00000000000079c5 */ /* 0x004fcc0000000000 */
        /* <DEDUP_REMOVED lines=91> */
[----:B------:R-:W3:Y:S01]  /*243e0*/  LDL.LU.64 R124, [R1+0x3d30] ;  /* 0x003d3000017c7983 */ /* 0x000ee20000300a00 */
[----:B------:R-:W-:-:S02]  /*243f0*/  UIADD3.64 UR40, UR24, 0x1fe, URZ ;  /* 0x000001fe18287897 */ /* 0x000fc4000fffe03f */
[----:B------:R-:W-:Y:S01]  /*24400*/  UIADD3.64 UR28, UR24, 0x200, URZ ;  /* 0x00000200181c7897 */ /* 0x000fe2000fffe03f */
[----:B------:R-:W2:Y:S01]  /*24410*/  LDL.LU.64 R122, [R1+0x3d28] ;  /* 0x003d2800017a7983 */ /* 0x000ea20000300a00 */
[----:B------:R-:W-:Y:S01]  /*24420*/  UMOV UR30, UR26 ;  /* 0x0000001a001e7c82 */ /* 0x000fe20008000000 */
[----:B------:R-:W-:Y:S01]  /*24430*/  UMOV UR31, UR27 ;  /* 0x0000001b001f7c82 */ /* 0x000fe20008000000 */
[----:B------:R-:W-:Y:S01]  /*24440*/  UIADD3.64 UR36, UR24, 0x202, URZ ;  /* 0x0000020218247897 */ /* 0x000fe2000fffe03f */
[----:B------:R-:W4:Y:S01]  /*24450*/  LDL.LU.64 R120, [R1+0x3d20] ;  /* 0x003d200001787983 */ /* 0x000f220000300a00 */
[----:B------:R-:W-:-:S03]  /*24460*/  UIADD3.64 UR32, UR24, 0x204, URZ ;  /* 0x0000020418207897 */ /* 0x000fc6000fffe03f */
        /* <DEDUP_REMOVED lines=47> */
[----:B------:R-:W4:Y:S01]  /*24760*/  LDL.LU.64 R24, [R1+0x3ba0] ;  /* 0x003ba00001187983 */ /* 0x000f220000300a00 */
[----:B---3--:R-:W-:-:S06]  /*24770*/  WARPGROUP.ARRIVE ;  /* 0x00000000000079c5 */ /* 0x008fcc0000000000 */
        /* <DEDUP_REMOVED lines=14> */
[----:B------:R1:W-:Y:S04]  /*24860*/  STL.64 [R1+0x1800], R124 ;  /* 0x0018007c01007387 */ /* 0x0003e80000100a00 */
        /* <DEDUP_REMOVED lines=63> */
[----:B-1----:R-:W4:Y:S04]  /*24c60*/  LDL.LU.64 R124, [R1+0x1200] ;  /* 0x00120000017c7983 */ /* 0x002f280000300a00 */
[----:B---3--:R-:W3:Y:S04]  /*24c70*/  LDL.LU.64 R126, [R1+0x1208] ;  /* 0x00120800017e7983 */ /* 0x008ee80000300a00 */
[----:B--2---:R-:W2:Y:S04]  /*24c80*/  LDL.LU.64 R128, [R1+0x1210] ;  /* 0x0012100001807983 */ /* 0x004ea80000300a00 */
[----:B------:R-:W4:Y:S04]  /*24c90*/  LDL.LU.64 R130, [R1+0x1218] ;  /* 0x0012180001827983 */ /* 0x000f280000300a00 */
[----:B------:R-:W3:Y:S04]  /*24ca0*/  LDL.LU.64 R132, [R1+0x1220] ;  /* 0x0012200001847983 */ /* 0x000ee80000300a00 */
[----:B------:R-:W2:Y:S04]  /*24cb0*/  LDL.LU.64 R134, [R1+0x1228] ;  /* 0x0012280001867983 */ /* 0x000ea80000300a00 */
        /* <DEDUP_REMOVED lines=8> */
[----:B---3--:R-:W-:Y:S04]  /*24d40*/  STL.64 [R1+0x3998], R150 ;  /* 0x0039989601007387 */ /* 0x008fe80000100a00 */
[----:B----4-:R-:W-:Y:S04]  /*24d50*/  STL.64 [R1+0x3990], R148 ;  /* 0x0039909401007387 */ /* 0x010fe80000100a00 */
[----:B--2---:R-:W-:Y:S04]  /*24d60*/  STL.64 [R1+0x3988], R146 ;  /* 0x0039889201007387 */ /* 0x004fe80000100a00 */
        /* <DEDUP_REMOVED lines=253> */
[----:B------:R-:W-:Y:S01]  /*25d40*/  UMOV UR20, UR40 ;  /* 0x0000002800147c82 */ /* 0x000fe20008000000 */
[----:B------:R-:W-:Y:S01]  /*25d50*/  UMOV UR21, UR41 ;  /* 0x0000002900157c82 */ /* 0x000fe20008000000 */
[----:B------:R-:W-:Y:S01]  /*25d60*/  UMOV UR30, UR18 ;  /* 0x00000012001e7c82 */ /* 0x000fe20008000000 */
[----:B------:R-:W-:Y:S01]  /*25d70*/  UMOV UR31, UR19 ;  /* 0x00000013001f7c82 */ /* 0x000fe20008000000 */
[----:B------:R-:W-:Y:S01]  /*25d80*/  UMOV UR12, UR36 ;  /* 0x00000024000c7c82 */ /* 0x000fe20008000000 */
[----:B------:R-:W-:Y:S01]  /*25d90*/  UMOV UR13, UR37 ;  /* 0x00000025000d7c82 */ /* 0x000fe20008000000 */
[----:B------:R-:W-:Y:S01]  /*25da0*/  UMOV UR8, UR32 ;  /* 0x0000002000087c82 */ /* 0x000fe20008000000 */
[----:B------:R-:W-:Y:S01]  /*25db0*/  UMOV UR9, UR33 ;  /* 0x0000002100097c82 */ /* 0x000fe20008000000 */
        /* <DEDUP_REMOVED lines=193> */
[----:B------:R-:W-:-:S02]  /*269d0*/  UIADD3.64 UR40, UR24, 0x3fe, URZ ;  /* 0x000003fe18287897 */ /* 0x000fc4000fffe03f */
[----:B------:R-:W-:Y:S01]  /*269e0*/  UIADD3.64 UR28, UR24, 0x400, URZ ;  /* 0x00000400181c7897 */ /* 0x000fe2000fffe03f */
[----:B------:R-:W-:Y:S01]  /*269f0*/  UMOV UR30, UR26 ;  /* 0x0000001a001e7c82 */ /* 0x000fe20008000000 */
[----:B------:R-:W-:Y:S01]  /*26a00*/  UMOV UR31, UR27 ;  /* 0x0000001b001f7c82 */ /* 0x000fe20008000000 */
[----:B------:R-:W-:Y:S02]  /*26a10*/  UIADD3.64 UR36, UR24, 0x402, URZ ;  /* 0x0000040218247897 */ /* 0x000fe4000fffe03f */
[----:B------:R-:W-:Y:S01]  /*26a20*/  UIADD3.64 UR32, UR24, 0x404, URZ ;  /* 0x0000040418207897 */ /* 0x000fe2000fffe03f */
        /* <DEDUP_REMOVED lines=101> */
[----:B------:R-:W2:Y:S04]  /*27080*/  LDL.LU.64 R122, [R1+0x3928] ;  /* 0x00392800017a7983 */ /* 0x000ea80000300a00 */
        /* <DEDUP_REMOVED lines=400> */
[----:B------:R-:W3:Y:S01]  /*28990*/  LDL.LU.64 R152, [R1+0xc70] ;  /* 0x000c700001987983 */ /* 0x000ee20000300a00 */
[----:B------:R-:W-:Y:S01]  /*289a0*/  UMOV UR30, UR26 ;  /* 0x0000001a001e7c82 */ /* 0x000fe20008000000 */
[----:B------:R-:W-:Y:S01]  /*289b0*/  UMOV UR31, UR27 ;  /* 0x0000001b001f7c82 */ /* 0x000fe20008000000 */
[----:B------:R-:W-:Y:S01]  /*289c0*/  UIADD3.64 UR36, UR24, 0x602, URZ ;  /* 0x0000060218247897 */ /* 0x000fe2000fffe03f */
[----:B------:R-:W3:Y:S01]  /*289d0*/  LDL.LU.64 R154, [R1+0xc78] ;  /* 0x000c7800019a7983 */ /* 0x000ee20000300a00 */
[----:B------:R-:W-:-:S03]  /*289e0*/  UIADD3.64 UR32, UR24, 0x604, URZ ;  /* 0x0000060418207897 */ /* 0x000fc6000fffe03f */
        /* <DEDUP_REMOVED lines=1134> */
[----:B-1----:R-:W4:Y:S04]  /*2d0d0*/  LDL.LU.64 R124, [R1] ;  /* 0x00000000017c7983 */ /* 0x002f280000300a00 */
        /* <DEDUP_REMOVED lines=574> */
[----:B---3--:R-:W-:Y:S01]  /*2f4c0*/  WARPGROUP.ARRIVE ;  /* 0x00000000000079c5 */ /* 0x008fe20000000000 */
[----:B------:R-:W-:Y:S01]  /*2f4d0*/  UIADD3.64 UR36, UR24, 0xe02, URZ ;  /* 0x00000e0218247897 */ /* 0x000fe2000fffe03f */
[----:B------:R-:W2:Y:S04]  /*2f4e0*/  LDL.LU.64 R120, [R1+0x2d20] ;  /* 0x002d200001787983 */ /* 0x000ea80000300a00 */
[----:B------:R-:W-:Y:S01]  /*2f4f0*/  HGMMA.64x256x8.F32.TF32 R124, gdesc[UR40], R124, gsb0 ;  /* 0x07e00000287c79f0 */ /* 0x000fe2000800287c */
[----:B------:R-:W-:Y:S01]  /*2f500*/  UIADD3.64 UR24, UR24, 0xe04, URZ ;  /* 0x00000e0418187897 */ /* 0x000fe2000fffe03f */
[----:B------:R-:W2:Y:S01]  /*2f510*/  LDL.LU.64 R118, [R1+0x2d18] ;  /* 0x002d180001767983 */ /* 0x000ea20000300a00 */
[----:B------:R-:W-:Y:S01]  /*2f520*/  UMOV UR26, UR34 ;  /* 0x00000022001a7c82 */ /* 0x000fe20008000000 */
[----:B------:R-:W-:-:S02]  /*2f530*/  UMOV UR27, UR35 ;  /* 0x00000023001b7c82 */ /* 0x000fc40008000000 */
        /* <DEDUP_REMOVED lines=59> */
[----:B------:R-:W-:Y:S04]  /*2f8f0*/  STL.64 [R1], R124 ;  /* 0x0000007c01007387 */ /* 0x000fe80000100a00 */
        /* <DEDUP_REMOVED lines=133> */
[----:B------:R-:W3:Y:S01]  /*30150*/  LDL.LU R7, [R1+0x1f40] ;  /* 0x001f400001077983 */ /* 0x000ee20000300800 */
[----:B------:R-:W-:Y:S01]  /*30160*/  UISETP.GE.AND UP0, UPT, UR4, UR47, UPT ;  /* 0x0000002f0400728c */ /* 0x000fe2000bf06270 */
[----:B------:R-:W-:Y:S01]  /*30170*/  UMOV UR9, UR25 ;  /* 0x0000001900097c82 */ /* 0x000fe20008000000 */
[----:B------:R-:W-:Y:S01]  /*30180*/  UIADD3 UR5, UR5, 0x1, URZ ;  /* 0x0000000105057890 */ /* 0x000fe2000fffe03f */
[----:B------:R-:W4:Y:S04]  /*30190*/  LDL.LU R12, [R1+0x1f48] ;  /* 0x001f4800010c7983 */ /* 0x000f280000300800 */
[----:B------:R-:W4:Y:S04]  /*301a0*/  LDL.LU R13, [R1+0x1f4c] ;  /* 0x001f4c00010d7983 */ /* 0x000f280000300800 */
[----:B------:R-:W4:Y:S04]  /*301b0*/  LDL.LU R11, [R1+0x1f50] ;  /* 0x001f5000010b7983 */ /* 0x000f280000300800 */
[----:B------:R-:W4:Y:S04]  /*301c0*/  LDL.LU R14, [R1+0x1f58] ;  /* 0x001f5800010e7983 */ /* 0x000f280000300800 */
[----:B------:R-:W4:Y:S01]  /*301d0*/  LDL.LU R10, [R1+0x1f68] ;  /* 0x001f6800010a7983 */ /* 0x000f220000300800 */
[----:B--2---:R-:W-:-:S06]  /*301e0*/  WARPGROUP.ARRIVE ;  /* 0x00000000000079c5 */ /* 0x004fcc0000000000 */
[----:B------:R-:W-:Y:S01]  /*301f0*/  HGMMA.64x256x8.F32.TF32 R24, gdesc[UR20], R24, gsb0 ;  /* 0x07e00000141879f0 */ /* 0x000fe20008002818 */
[----:B---3--:R-:W-:-:S05]  /*30200*/  IADD3 R7, P1, R7, R2, RZ ;  /* 0x0000000207077210 */ /* 0x008fca0007f3e0ff */
[----:B------:R-:W-:Y:S01]  /*30210*/  STL [R1+0x1f40], R7 ;  /* 0x001f400701007387 */ /* 0x000fe20000100800 */
[----:B------:R-:W-:-:S03]  /*30220*/  IMAD.X R15, R15, 0x1, R0, P1 ;  /* 0x000000010f0f7824 */ /* 0x000fc600008e0600 */
[----:B------:R1:W-:Y:S01]  /*30230*/  STL [R1+0x292c], R252 ;  /* 0x00292cfc01007387 */ /* 0x0003e20000100800 */
[----:B------:R-:W-:Y:S02]  /*30240*/  WARPGROUP.DEPBAR.LE gsb0, 0x0 ;  /* 0x00008000000079c5 */ /* 0x000fe40000010000 */
[----:B------:R-:W-:-:S15]  /*30250*/  WARPGROUP.ARRIVE ;  /* 0x00000000000079c5 */ /* 0x000fde0000000000 */
[----:B------:R-:W-:Y:S03]  /*30260*/  HGMMA.64x256x8.F32.TF32 R24, gdesc[UR16], R24, gsb0 ;  /* 0x07e00000101879f0 */ /* 0x000fe60008002818 */
[----:B------:R-:W-:Y:S02]  /*30270*/  WARPGROUP.DEPBAR.LE gsb0, 0x0 ;  /* 0x00008000000079c5 */ /* 0x000fe40000010000 */
[----:B------:R-:W-:-:S15]  /*30280*/  WARPGROUP.ARRIVE ;  /* 0x00000000000079c5 */ /* 0x000fde0000000000 */
[----:B------:R-:W-:-:S08]  /*30290*/  NOP ;  /* 0x0000000000007918 */ /* 0x000fd00000000000 */
[----:B------:R-:W-:Y:S01]  /*302a0*/  HGMMA.64x256x8.F32.TF32 R24, gdesc[UR12], R24, gsb0 ;  /* 0x07e000000c1879f0 */ /* 0x000fe20008002818 */
[----:B------:R-:W-:-:S04]  /*302b0*/  UIMAD UR12, UR4, -0x20, UR48 ;  /* 0xffffffe0040c78a4 */ /* 0x000fc8000f8e0230 */
[----:B------:R-:W-:-:S04]  /*302c0*/  UISETP.GT.AND UP1, UPT, UR12, URZ, UPT ;  /* 0x0000003f0c00728c */ /* 0x000fc8000bf24270 */
[----:B------:R-:W-:Y:S02]  /*302d0*/  USEL UR8, URZ, 0x4, !UP1 ;  /* 0x000000043f087887 */ /* 0x000fe4000c800000 */
[----:B------:R-:W-:Y:S02]  /*302e0*/  UISETP.GT.AND UP1, UPT, UR5, 0x2, UPT ;  /* 0x000000020500788c */ /* 0x000fe4000bf24270 */
[----:B------:R-:W-:Y:S02]  /*302f0*/  USEL UR8, UR8, URZ, !UP0 ;  /* 0x0000003f08087287 */ /* 0x000fe4000c000000 */
[----:B------:R-:W-:-:S04]  /*30300*/  USEL UR5, UR5, URZ, !UP1 ;  /* 0x0000003f05057287 */ /* 0x000fc8000c800000 */
[----:B------:R-:W-:Y:S01]  /*30310*/  ISETP.NE.U32.AND P0, PT, RZ, UR8, PT ;  /* 0x00000008ff007c0c */ /* 0x000fe2000bf05070 */
[----:B------:R-:W-:Y:S01]  /*30320*/  UMOV UR8, UR24 ;  /* 0x0000001800087c82 */ /* 0x000fe20008000000 */
[----:B------:R-:W-:-:S06]  /*30330*/  ULEA UR13, UR5, UR45, 0x10 ;  /* 0x0000002d050d7291 */ /* 0x000fcc000f8e803f */
[----:B------:R-:W-:Y:S02]  /*30340*/  VIADD R5, R252, UR13 ;  /* 0x0000000dfc057c36 */ /* 0x000fe40008000000 */
[----:B-1----:R-:W2:Y:S01]  /*30350*/  LDL.LU R252, [R1+0x1f64] ;  /* 0x001f640001fc7983 */ /* 0x002ea20000300800 */
[----:B------:R-:W-:Y:S02]  /*30360*/  WARPGROUP.DEPBAR.LE gsb0, 0x0 ;  /* 0x00008000000079c5 */ /* 0x000fe40000010000 */
[----:B------:R-:W-:-:S06]  /*30370*/  WARPGROUP.ARRIVE ;  /* 0x00000000000079c5 */ /* 0x000fcc0000000000 */
[----:B------:R-:W-:Y:S03]  /*30380*/  HGMMA.64x256x8.F32.TF32 R24, gdesc[UR8], R24, gsb0 ;  /* 0x07e00000081879f0 */ /* 0x000fe60008002818 */
[----:B------:R-:W-:Y:S02]  /*30390*/  WARPGROUP.DEPBAR.LE gsb0, 0x0 ;  /* 0x00008000000079c5 */ /* 0x000fe40000010000 */
[----:B------:R1:W-:Y:S04]  /*303a0*/  STL [R1+0x2994], R90 ;  /* 0x0029945a01007387 */ /* 0x0003e80000100800 */
[----:B-1----:R-:W3:Y:S04]  /*303b0*/  LDL.LU R90, [R1+0x1f44] ;  /* 0x001f4400015a7983 */ /* 0x002ee80000300800 */
[----:B------:R1:W-:Y:S04]  /*303c0*/  STL [R1+0x2990], R91 ;  /* 0x0029905b01007387 */ /* 0x0003e80000100800 */
[----:B-1----:R-:W2:Y:S04]  /*303d0*/  LDL.LU R91, [R1+0x1f54] ;  /* 0x001f5400015b7983 */ /* 0x002ea80000300800 */
[----:B------:R1:W-:Y:S04]  /*303e0*/  STL [R1+0x298c], R92 ;  /* 0x00298c5c01007387 */ /* 0x0003e80000100800 */
[----:B-1----:R-:W2:Y:S04]  /*303f0*/  LDL.LU R92, [R1+0x1f60] ;  /* 0x001f6000015c7983 */ /* 0x002ea80000300800 */
[----:B------:R1:W-:Y:S04]  /*30400*/  STL [R1+0x2988], R93 ;  /* 0x0029885d01007387 */ /* 0x0003e80000100800 */
[----:B-1----:R-:W2:Y:S04]  /*30410*/  LDL.LU R93, [R1+0x1f5c] ;  /* 0x001f5c00015d7983 */ /* 0x002ea80000300800 */
[----:B------:R1:W-:Y:S04]  /*30420*/  STL [R1+0x2984], R94 ;  /* 0x0029845e01007387 */ /* 0x0003e80000100800 */
[----:B------:R1:W-:Y:S04]  /*30430*/  STL [R1+0x2980], R95 ;  /* 0x0029805f01007387 */ /* 0x0003e80000100800 */
[----:B------:R-:W-:Y:S04]  /*30440*/  STL [R1+0x297c], R96 ;  /* 0x00297c6001007387 */ /* 0x000fe80000100800 */
        /* <DEDUP_REMOVED lines=19> */
[----:B------:R-:W-:Y:S04]  /*30580*/  STL.64 [R1+0x2920], R116 ;  /* 0x0029207401007387 */ /* 0x000fe80000100a00 */
[----:B------:R-:W-:Y:S04]  /*30590*/  STL.64 [R1+0x2918], R118 ;  /* 0x0029187601007387 */ /* 0x000fe80000100a00 */
[----:B------:R-:W-:Y:S04]  /*305a0*/  STL.64 [R1+0x2910], R120 ;  /* 0x0029107801007387 */ /* 0x000fe80000100a00 */
[----:B------:R-:W-:Y:S04]  /*305b0*/  STL.64 [R1+0x2908], R122 ;  /* 0x0029087a01007387 */ /* 0x000fe80000100a00 */
[----:B------:R-:W-:Y:S04]  /*305c0*/  STL.64 [R1+0x2900], R124 ;  /* 0x0029007c01007387 */ /* 0x000fe80000100a00 */
[----:B------:R-:W-:Y:S04]  /*305d0*/  STL.64 [R1+0x28f8], R126 ;  /* 0x0028f87e01007387 */ /* 0x000fe80000100a00 */
[----:B------:R-:W-:Y:S01]  /*305e0*/  STL.64 [R1+0x28f0], R128 ;  /* 0x0028f08001007387 */ /* 0x000fe20000100a00 */
[----:B------:R-:W-:Y:S01]  /*305f0*/  BAR.SYNC.DEFER_BLOCKING 0x0 ;  /* 0x0000000000007b1d */ /* 0x000fe20000010000 */
[----:B----4-:R-:W-:-:S05]  /*30600*/  IADD3 R12, P1, R12, R2, RZ ;  /* 0x000000020c0c7210 */ /* 0x010fca0007f3e0ff */
[----:B------:R-:W-:Y:S04]  /*30610*/  STL.64 [R1+0x28e8], R130 ;  /* 0x0028e88201007387 */ /* 0x000fe80000100a00 */
[----:B------:R-:W-:Y:S04]  /*30620*/  STL.64 [R1+0x28e0], R132 ;  /* 0x0028e08401007387 */ /* 0x000fe80000100a00 */
[----:B------:R-:W-:Y:S04]  /*30630*/  STL.64 [R1+0x28d8], R134 ;  /* 0x0028d88601007387 */ /* 0x000fe80000100a00 */
[----:B------:R-:W-:Y:S01]  /*30640*/  STL.64 [R1+0x28d0], R136 ;  /* 0x0028d08801007387 */ /* 0x000fe20000100a00 */
[----:B-1----:R-:W-:-:S03]  /*30650*/  IMAD.MOV.U32 R94, RZ, RZ, R7 ;  /* 0x000000ffff5e7224 */ /* 0x002fc600078e0007 */
[----:B------:R-:W-:Y:S01]  /*30660*/  STL.64 [R1+0x28c8], R138 ;  /* 0x0028c88a01007387 */ /* 0x000fe20000100a00 */
[----:B------:R-:W-:-:S03]  /*30670*/  IMAD.MOV.U32 R95, RZ, RZ, R15 ;  /* 0x000000ffff5f7224 */ /* 0x000fc600078e000f */
[----:B------:R-:W-:Y:S01]  /*30680*/  STL.64 [R1+0x28c0], R140 ;  /* 0x0028c08c01007387 */ /* 0x000fe20000100a00 */
[----:B------:R-:W-:-:S03]  /*30690*/  IADD3 R11, P2, R11, R2, RZ ;  /* 0x000000020b0b7210 */ /* 0x000fc60007f5e0ff */
[----:B------:R-:W-:Y:S04]  /*306a0*/  STL.64 [R1+0x28b8], R142 ;  /* 0x0028b88e01007387 */ /* 0x000fe80000100a00 */
[----:B------:R-:W-:Y:S04]  /*306b0*/  STL.64 [R1+0x28b0], R144 ;  /* 0x0028b09001007387 */ /* 0x000fe80000100a00 */
[----:B------:R-:W-:Y:S04]  /*306c0*/  STL.64 [R1+0x28a8], R146 ;  /* 0x0028a89201007387 */ /* 0x000fe80000100a00 */
[----:B------:R-:W-:Y:S04]  /*306d0*/  STL.64 [R1+0x28a0], R148 ;  /* 0x0028a09401007387 */ /* 0x000fe80000100a00 */
[----:B------:R-:W-:Y:S01]  /*306e0*/  STL.64 [R1+0x2898], R150 ;  /* 0x0028989601007387 */ /* 0x000fe20000100a00 */
[----:B------:R-:W-:-:S03]  /*306f0*/  IMAD.X R13, R13, 0x1, R0, P2 ;  /* 0x000000010d0d7824 */ /* 0x000fc600010e0600 */
[----:B------:R-:W4:Y:S04]  /*30700*/  LDL.LU R7, [R1+0x2998] ;  /* 0x0029980001077983 */ /* 0x000f280000300800 */
[----:B------:R-:W-:Y:S01]  /*30710*/  @!PT LDS RZ, [RZ] ;  /* 0x00000000fffff984 */ /* 0x000fe20000000800 */
[----:B------:R-:W-:Y:S01]  /*30720*/  @!PT LDS RZ, [RZ] ;  /* 0x00000000fffff984 */ /* 0x000fe20000000800 */
[----:B------:R-:W-:Y:S01]  /*30730*/  @!PT LDS RZ, [RZ] ;  /* 0x00000000fffff984 */ /* 0x000fe20000000800 */
[----:B------:R1:W-:Y:S04]  /*30740*/  LDGSTS.E [R5], desc[UR6][R94.64], P0 ;  /* 0x000000005e057fae */ /* 0x0003e80008121846 */
[----:B------:R3:W-:Y:S01]  /*30750*/  STL [R1+0x1f48], R12 ;  /* 0x001f480c01007387 */ /* 0x0007e20000100800 */
[----:B-1----:R-:W-:Y:S02]  /*30760*/  IMAD.MOV.U32 R94, RZ, RZ, R12 ;  /* 0x000000ffff5e7224 */ /* 0x002fe400078e000c */
[----:B---3--:R-:W-:-:S04]  /*30770*/  IMAD.X R90, R90, 0x1, R0, P1 ;  /* 0x000000015a5a7824 */ /* 0x008fc800008e0600 */
[----:B------:R-:W-:Y:S01]  /*30780*/  IMAD.MOV.U32 R95, RZ, RZ, R90 ;  /* 0x000000ffff5f7224 */ /* 0x000fe200078e005a */
[----:B------:R-:W-:Y:S04]  /*30790*/  STL [R1+0x1f44], R90 ;  /* 0x001f445a01007387 */ /* 0x000fe80000100800 */
[----:B------:R-:W-:Y:S04]  /*307a0*/  STL [R1+0x1f50], R11 ;  /* 0x001f500b01007387 */ /* 0x000fe80000100800 */
[----:B------:R-:W3:Y:S04]  /*307b0*/  LDL.LU R12, [R1+0x1f70] ;  /* 0x001f7000010c7983 */ /* 0x000ee80000300800 */
[----:B------:R1:W-:Y:S04]  /*307c0*/  LDGSTS.E [R5+0x4000], desc[UR6][R94.64], P0 ;  /* 0x040000005e057fae */ /* 0x0003e80008121846 */
[----:B------:R1:W-:Y:S01]  /*307d0*/  STL [R1+0x1f4c], R13 ;  /* 0x001f4c0d01007387 */ /* 0x0003e20000100800 */
[----:B------:R-:W-:Y:S01]  /*307e0*/  IADD3 R14, P1, R14, R2, RZ ;  /* 0x000000020e0e7210 */ /* 0x000fe20007f3e0ff */
[----:B-1----:R-:W-:-:S02]  /*307f0*/  IMAD.MOV.U32 R95, RZ, RZ, R13 ;  /* 0x000000ffff5f7224 */ /* 0x002fc400078e000d */
[----:B------:R-:W4:Y:S01]  /*30800*/  LDL.LU R13, [R1+0x1f6c] ;  /* 0x001f6c00010d7983 */ /* 0x000f220000300800 */
[----:B------:R-:W-:Y:S02]  /*30810*/  IMAD.MOV.U32 R94, RZ, RZ, R11 ;  /* 0x000000ffff5e7224 */ /* 0x000fe400078e000b */
[----:B--2---:R-:W-:Y:S01]  /*30820*/  IMAD.X R91, R91, 0x1, R0, P1 ;  /* 0x000000015b5b7824 */ /* 0x004fe200008e0600 */
[----:B------:R-:W2:Y:S04]  /*30830*/  LDL.LU R90, [R1+0x1f78] ;  /* 0x001f7800015a7983 */ /* 0x000ea80000300800 */
[----:B------:R-:W2:Y:S04]  /*30840*/  LDL.LU R11, [R1+0x1f80] ;  /* 0x001f8000010b7983 */ /* 0x000ea80000300800 */
[----:B------:R1:W-:Y:S04]  /*30850*/  LDGSTS.E [R5+0x8000], desc[UR6][R94.64], P0 ;  /* 0x080000005e057fae */ /* 0x0003e80008121846 */
[----:B------:R-:W-:Y:S04]  /*30860*/  STL [R1+0x1f58], R14 ;  /* 0x001f580e01007387 */ /* 0x000fe80000100800 */
[----:B------:R1:W-:Y:S02]  /*30870*/  STL [R1+0x1f54], R91 ;  /* 0x001f545b01007387 */ /* 0x0003e40000100800 */
[----:B-1----:R-:W-:-:S02]  /*30880*/  IMAD.MOV.U32 R95, RZ, RZ, R91 ;  /* 0x000000ffff5f7224 */ /* 0x002fc400078e005b */
[----:B------:R-:W-:Y:S01]  /*30890*/  IMAD.MOV.U32 R94, RZ, RZ, R14 ;  /* 0x000000ffff5e7224 */ /* 0x000fe200078e000e */
[----:B------:R-:W2:Y:S04]  /*308a0*/  LDL.LU R91, [R1+0x1f74] ;  /* 0x001f7400015b7983 */ /* 0x000ea80000300800 */
[----:B------:R-:W2:Y:S01]  /*308b0*/  LDL.LU R14, [R1+0x1f7c] ;  /* 0x001f7c00010e7983 */ /* 0x000ea20000300800 */
[----:B------:R-:W-:Y:S01]  /*308c0*/  UISETP.GT.AND UP1, UPT, UR12, 0x1, UPT ;  /* 0x000000010c00788c */ /* 0x000fe2000bf24270 */
[-C--:B------:R-:W-:Y:S02]  /*308d0*/  IADD3 R92, P1, R92, R2.reuse, RZ ;  /* 0x000000025c5c7210 */ /* 0x080fe40007f3e0ff */
[----:B------:R-:W-:Y:S01]  /*308e0*/  IADD3 R10, P2, R10, R2, RZ ;  /* 0x000000020a0a7210 */ /* 0x000fe20007f5e0ff */
[----:B------:R-:W-:Y:S01]  /*308f0*/  USEL UR8, URZ, 0x4, !UP1 ;  /* 0x000000043f087887 */ /* 0x000fe2000c800000 */
[----:B------:R-:W-:Y:S03]  /*30900*/  LDGSTS.E [R5+0xc000], desc[UR6][R94.64], P0 ;  /* 0x0c0000005e057fae */ /* 0x000fe60008121846 */
[----:B------:R-:W-:Y:S01]  /*30910*/  USEL UR8, UR8, URZ, !UP0 ;  /* 0x0000003f08087287 */ /* 0x000fe2000c000000 */
[----:B------:R-:W-:-:S02]  /*30920*/  IMAD.X R93, R93, 0x1, R0, P1 ;  /* 0x000000015d5d7824 */ /* 0x000fc400008e0600 */
[----:B------:R-:W-:Y:S01]  /*30930*/  IMAD.X R252, R252, 0x1, R0, P2 ;  /* 0x00000001fcfc7824 */ /* 0x000fe200010e0600 */
[----:B------:R1:W-:Y:S02]  /*30940*/  STL [R1+0x1f60], R92 ;  /* 0x001f605c01007387 */ /* 0x0003e40000100800 */
[----:B------:R-:W-:Y:S02]  /*30950*/  ISETP.NE.U32.AND P0, PT, RZ, UR8, PT ;  /* 0x00000008ff007c0c */ /* 0x000fe4000bf05070 */
[----:B------:R1:W-:Y:S04]  /*30960*/  STL [R1+0x1f5c], R93 ;  /* 0x001f5c5d01007387 */ /* 0x0003e80000100800 */
[----:B------:R1:W-:Y:S04]  /*30970*/  STL [R1+0x1f68], R10 ;  /* 0x001f680a01007387 */ /* 0x0003e80000100800 */
[----:B------:R-:W-:Y:S04]  /*30980*/  STL [R1+0x1f64], R252 ;  /* 0x001f64fc01007387 */ /* 0x000fe80000100800 */
[----:B------:R-:W2:Y:S04]  /*30990*/  LDL.LU R97, [R1+0x1f88] ;  /* 0x001f880001617983 */ /* 0x000ea80000300800 */
[----:B------:R-:W2:Y:S04]  /*309a0*/  LDL.LU R95, [R1+0x1f90] ;  /* 0x001f9000015f7983 */ /* 0x000ea80000300800 */
[----:B------:R-:W2:Y:S04]  /*309b0*/  LDL.LU R98, [R1+0x1f84] ;  /* 0x001f840001627983 */ /* 0x000ea80000300800 */
[----:B------:R1:W-:Y:S04]  /*309c0*/  LDGSTS.E [R5+0x4], desc[UR6][R92.64], P0 ;  /* 0x000040005c057fae */ /* 0x0003e80008121846 */
[----:B------:R-:W2:Y:S01]  /*309d0*/  LDL.LU R96, [R1+0x1f8c] ;  /* 0x001f8c0001607983 */ /* 0x000ea20000300800 */
[----:B-1----:R-:W-:-:S02]  /*309e0*/  IMAD.MOV.U32 R92, RZ, RZ, R10 ;  /* 0x000000ffff5c7224 */ /* 0x002fc400078e000a */
[----:B------:R-:W-:Y:S01]  /*309f0*/  IMAD.MOV.U32 R93, RZ, RZ, R252 ;  /* 0x000000ffff5d7224 */ /* 0x000fe200078e00fc */
[----:B------:R-:W2:Y:S04]  /*30a00*/  LDL.LU R10, [R1+0x1f98] ;  /* 0x001f9800010a7983 */ /* 0x000ea80000300800 */
[----:B------:R1:W-:Y:S01]  /*30a10*/  LDGSTS.E [R5+0x4004], desc[UR6][R92.64], P0 ;  /* 0x040040005c057fae */ /* 0x0003e20008121846 */
[----:B---3--:R-:W-:-:S05]  /*30a20*/  IADD3 R12, P1, R12, R2, RZ ;  /* 0x000000020c0c7210 */ /* 0x008fca0007f3e0ff */
[----:B------:R3:W-:Y:S01]  /*30a30*/  STL [R1+0x1f70], R12 ;  /* 0x001f700c01007387 */ /* 0x0007e20000100800 */
[----:B-1----:R-:W-:Y:S02]  /*30a40*/  IMAD.MOV.U32 R92, RZ, RZ, R12 ;  /* 0x000000ffff5c7224 */ /* 0x002fe400078e000c */
[----:B----4-:R-:W-:-:S05]  /*30a50*/  IMAD.X R13, R13, 0x1, R0, P1 ;  /* 0x000000010d0d7824 */ /* 0x010fca00008e0600 */
[----:B------:R1:W-:Y:S01]  /*30a60*/  STL [R1+0x1f6c], R13 ;  /* 0x001f6c0d01007387 */ /* 0x0003e20000100800 */
[----:B--2---:R-:W-:-:S03]  /*30a70*/  IADD3 R90, P2, R90, R2, RZ ;  /* 0x000000025a5a7210 */ /* 0x004fc60007f5e0ff */
[----:B---3--:R-:W2:Y:S01]  /*30a80*/  LDL.LU R12, [R1+0x1f94] ;  /* 0x001f9400010c7983 */ /* 0x008ea20000300800 */
[----:B------:R-:W-:Y:S01]  /*30a90*/  IMAD.MOV.U32 R93, RZ, RZ, R13 ;  /* 0x000000ffff5d7224 */ /* 0x000fe200078e000d */
[----:B------:R-:W-:-:S04]  /*30aa0*/  IADD3 R11, P3, R11, R2, RZ ;  /* 0x000000020b0b7210 */ /* 0x000fc80007f7e0ff */
[----:B------:R-:W-:Y:S04]  /*30ab0*/  LDGSTS.E [R5+0x8004], desc[UR6][R92.64], P0 ;  /* 0x080040005c057fae */ /* 0x000fe80008121846 */
[----:B-1----:R-:W3:Y:S04]  /*30ac0*/  LDL.LU R13, [R1+0x1fa0] ;  /* 0x001fa000010d7983 */ /* 0x002ee80000300800 */
[----:B------:R-:W4:Y:S01]  /*30ad0*/  LDL.LU R93, [R1+0x1fa8] ;  /* 0x001fa800015d7983 */ /* 0x000f220000300800 */
[----:B------:R-:W-:-:S03]  /*30ae0*/  IMAD.X R91, R91, 0x1, R0, P2 ;  /* 0x000000015b5b7824 */ /* 0x000fc600010e0600 */
[----:B------:R1:W-:Y:S01]  /*30af0*/  STL [R1+0x1f78], R90 ;  /* 0x001f785a01007387 */ /* 0x0003e20000100800 */
[----:B------:R-:W-:-:S03]  /*30b00*/  IMAD.X R14, R14, 0x1, R0, P3 ;  /* 0x000000010e0e7824 */ /* 0x000fc600018e0600 */
[----:B------:R-:W-:Y:S04]  /*30b10*/  STL [R1+0x1f74], R91 ;  /* 0x001f745b01007387 */ /* 0x000fe80000100800 */
[----:B------:R-:W-:Y:S04]  /*30b20*/  STL [R1+0x1f80], R11 ;  /* 0x001f800b01007387 */ /* 0x000fe80000100800 */
[----:B------:R-:W-:Y:S04]  /*30b30*/  LDGSTS.E [R5+0xc004], desc[UR6][R90.64], P0 ;  /* 0x0c0040005a057fae */ /* 0x000fe80008121846 */
[----:B------:R1:W-:Y:S04]  /*30b40*/  STL [R1+0x1f7c], R14 ;  /* 0x001f7c0e01007387 */ /* 0x0003e80000100800 */
[----:B-1----:R-:W4:Y:S01]  /*30b50*/  LDL.LU R90, [R1+0x1f9c] ;  /* 0x001f9c00015a7983 */ /* 0x002f220000300800 */
[----:B------:R-:W-:-:S03]  /*30b60*/  IMAD.MOV.U32 R101, RZ, RZ, R14 ;  /* 0x000000ffff657224 */ /* 0x000fc600078e000e */
[----:B------:R-:W4:Y:S04]  /*30b70*/  LDL.LU R94, [R1+0x1fa4] ;  /* 0x001fa400015e7983 */ /* 0x000f280000300800 */
[----:B------:R-:W4:Y:S04]  /*30b80*/  LDL.LU R92, [R1+0x1fac] ;  /* 0x001fac00015c7983 */ /* 0x000f280000300800 */
[----:B------:R-:W4:Y:S01]  /*30b90*/  LDL.LU R14, [R1+0x1fb0] ;  /* 0x001fb000010e7983 */ /* 0x000f220000300800 */
[----:B------:R-:W-:-:S03]  /*30ba0*/  IMAD.MOV.U32 R100, RZ, RZ, R11 ;  /* 0x000000ffff647224 */ /* 0x000fc600078e000b */
[----:B------:R-:W4:Y:S04]  /*30bb0*/  LDL.LU R91, [R1+0x1fb4] ;  /* 0x001fb400015b7983 */ /* 0x000f280000300800 */
[----:B------:R-:W4:Y:S01]  /*30bc0*/  LDL.LU R11, [R1+0x1fb8] ;  /* 0x001fb800010b7983 */ /* 0x000f220000300800 */
[----:B------:R-:W-:-:S04]  /*30bd0*/  UISETP.GT.AND UP1, UPT, UR12, 0x2, UPT ;  /* 0x000000020c00788c */ /* 0x000fc8000bf24270 */
[----:B------:R-:W-:Y:S01]  /*30be0*/  USEL UR8, URZ, 0x4, !UP1 ;  /* 0x000000043f087887 */ /* 0x000fe2000c800000 */
[----:B------:R-:W-:-:S03]  /*30bf0*/  IADD3 R97, P0, R97, R2, RZ ;  /* 0x0000000261617210 */ /* 0x000fc60007f1e0ff */
[----:B------:R-:W-:Y:S01]  /*30c00*/  USEL UR8, UR8, URZ, !UP0 ;  /* 0x0000003f08087287 */ /* 0x000fe2000c000000 */
[----:B------:R-:W-:Y:S01]  /*30c10*/  IADD3 R95, P2, R95, R2, RZ ;  /* 0x000000025f5f7210 */ /* 0x000fe20007f5e0ff */
[----:B------:R-:W-:-:S04]  /*30c20*/  IMAD.X R98, R98, 0x1, R0, P0 ;  /* 0x0000000162627824 */ /* 0x000fc800000e0600 */
[----:B------:R-:W-:Y:S01]  /*30c30*/  ISETP.NE.U32.AND P1, PT, RZ, UR8, PT ;  /* 0x00000008ff007c0c */ /* 0x000fe2000bf25070 */
[----:B------:R-:W-:Y:S01]  /*30c40*/  IMAD.X R96, R96, 0x1, R0, P2 ;  /* 0x0000000160607824 */ /* 0x000fe200010e0600 */
[----:B------:R-:W-:Y:S01]  /*30c50*/  STL [R1+0x1f88], R97 ;  /* 0x001f886101007387 */ /* 0x000fe20000100800 */
[----:B------:R-:W-:Y:S01]  /*30c60*/  IMAD.MOV.U32 R99, RZ, RZ, R98 ;  /* 0x000000ffff637224 */ /* 0x000fe200078e0062 */
[----:B------:R-:W-:Y:S02]  /*30c70*/  IADD3 R10, P0, R10, R2, RZ ;  /* 0x000000020a0a7210 */ /* 0x000fe40007f1e0ff */
[----:B------:R1:W-:Y:S04]  /*30c80*/  STL [R1+0x1f84], R98 ;  /* 0x001f846201007387 */ /* 0x0003e80000100800 */
[----:B------:R-:W-:Y:S04]  /*30c90*/  STL [R1+0x1f90], R95 ;  /* 0x001f905f01007387 */ /* 0x000fe80000100800 */
[----:B------:R1:W-:Y:S02]  /*30ca0*/  STL [R1+0x1f8c], R96 ;  /* 0x001f8c6001007387 */ /* 0x0003e40000100800 */
[----:B-1----:R-:W-:-:S02]  /*30cb0*/  IMAD.MOV.U32 R98, RZ, RZ, R97 ;  /* 0x000000ffff627224 */ /* 0x002fc400078e0061 */
[----:B------:R-:W-:Y:S01]  /*30cc0*/  IMAD.MOV.U32 R97, RZ, RZ, R96 ;  /* 0x000000ffff617224 */ /* 0x000fe200078e0060 */
[----:B------:R-:W-:Y:S04]  /*30cd0*/  LDGSTS.E [R5+0x8], desc[UR6][R100.64], P1 ;  /* 0x0000800064057fae */ /* 0x000fe80008921846 */
[----:B------:R-:W-:Y:S01]  /*30ce0*/  LDGSTS.E [R5+0x4008], desc[UR6][R98.64], P1 ;  /* 0x0400800062057fae */ /* 0x000fe20008921846 */
[----:B------:R-:W-:Y:S01]  /*30cf0*/  IMAD.MOV.U32 R96, RZ, RZ, R95 ;  /* 0x000000ffff607224 */ /* 0x000fe200078e005f */
[----:B------:R-:W-:-:S04]  /*30d00*/  UISETP.GT.AND UP1, UPT, UR12, 0x3, UPT ;  /* 0x000000030c00788c */ /* 0x000fc8000bf24270 */
[----:B------:R1:W-:Y:S01]  /*30d10*/  LDGSTS.E [R5+0x8008], desc[UR6][R96.64], P1 ;  /* 0x0800800060057fae */ /* 0x0003e20008921846 */
[----:B------:R-:W-:-:S03]  /*30d20*/  USEL UR8, URZ, 0x4, !UP1 ;  /* 0x000000043f087887 */ /* 0x000fc6000c800000 */
[----:B------:R-:W-:Y:S01]  /*30d30*/  STL [R1+0x1f98], R10 ;  /* 0x001f980a01007387 */ /* 0x000fe20000100800 */
[----:B-1----:R-:W-:Y:S01]  /*30d40*/  IMAD.MOV.U32 R96, RZ, RZ, R10 ;  /* 0x000000ffff607224 */ /* 0x002fe200078e000a */
[----:B------:R-:W-:Y:S01]  /*30d50*/  USEL UR8, UR8, URZ, !UP0 ;  /* 0x0000003f08087287 */ /* 0x000fe2000c000000 */
[----:B--2---:R-:W-:-:S04]  /*30d60*/  IMAD.X R12, R12, 0x1, R0, P0 ;  /* 0x000000010c0c7824 */ /* 0x004fc800000e0600 */
[----:B------:R-:W-:Y:S01]  /*30d70*/  IMAD.MOV.U32 R97, RZ, RZ, R12 ;  /* 0x000000ffff617224 */ /* 0x000fe200078e000c */
[----:B------:R1:W-:Y:S04]  /*30d80*/  STL [R1+0x1f94], R12 ;  /* 0x001f940c01007387 */ /* 0x0003e80000100800 */
[----:B------:R-:W-:Y:S01]  /*30d90*/  LDGSTS.E [R5+0xc008], desc[UR6][R96.64], P1 ;  /* 0x0c00800060057fae */ /* 0x000fe20008921846 */
[----:B---3--:R-:W-:-:S03]  /*30da0*/  IADD3 R13, P1, R13, R2, RZ ;  /* 0x000000020d0d7210 */ /* 0x008fc60007f3e0ff */
[----:B------:R-:W2:Y:S04]  /*30db0*/  LDL.LU R96, [R1+0x1fbc] ;  /* 0x001fbc0001607983 */ /* 0x000ea80000300800 */
[----:B------:R-:W3:Y:S01]  /*30dc0*/  LDL.LU R95, [R1+0x1fc0] ;  /* 0x001fc000015f7983 */ /* 0x000ee20000300800 */
[----:B----4-:R-:W-:-:S03]  /*30dd0*/  IADD3 R93, P2, R93, R2, RZ ;  /* 0x000000025d5d7210 */ /* 0x010fc60007f5e0ff */
[----:B-1----:R-:W4:Y:S01]  /*30de0*/  LDL.LU R12, [R1+0x1fc8] ;  /* 0x001fc800010c7983 */ /* 0x002f220000300800 */
[----:B------:R-:W-:-:S03]  /*30df0*/  ISETP.NE.U32.AND P0, PT, RZ, UR8, PT ;  /* 0x00000008ff007c0c */ /* 0x000fc6000bf05070 */
[----:B------:R-:W4:Y:S04]  /*30e00*/  LDL.LU R10, [R1+0x1fd0] ;  /* 0x001fd000010a7983 */ /* 0x000f280000300800 */
[----:B------:R-:W-:Y:S01]  /*30e10*/  STL [R1+0x1fa0], R13 ;  /* 0x001fa00d01007387 */ /* 0x000fe20000100800 */
[----:B------:R-:W-:-:S04]  /*30e20*/  IMAD.X R90, R90, 0x1, R0, P1 ;  /* 0x000000015a5a7824 */ /* 0x000fc800008e0600 */
[----:B------:R-:W-:Y:S01]  /*30e30*/  IMAD.MOV.U32 R99, RZ, RZ, R90 ;  /* 0x000000ffff637224 */ /* 0x000fe200078e005a */
[----:B------:R1:W-:Y:S01]  /*30e40*/  STL [R1+0x1f9c], R90 ;  /* 0x001f9c5a01007387 */ /* 0x0003e20000100800 */
[----:B------:R-:W-:-:S03]  /*30e50*/  IMAD.X R94, R94, 0x1, R0, P2 ;  /* 0x000000015e5e7824 */ /* 0x000fc600010e0600 */
[----:B------:R1:W-:Y:S01]  /*30e60*/  STL [R1+0x1fa8], R93 ;  /* 0x001fa85d01007387 */ /* 0x0003e20000100800 */
[----:B------:R-:W-:-:S03]  /*30e70*/  IADD3 R14, P1, R14, R2, RZ ;  /* 0x000000020e0e7210 */ /* 0x000fc60007f3e0ff */
[----:B-1----:R-:W4:Y:S01]  /*30e80*/  LDL.LU R90, [R1+0x1fc4] ;  /* 0x001fc400015a7983 */ /* 0x002f220000300800 */
[----:B------:R-:W-:-:S03]  /*30e90*/  IMAD.MOV.U32 R98, RZ, RZ, R13 ;  /* 0x000000ffff627224 */ /* 0x000fc600078e000d */
[----:B------:R-:W-:Y:S01]  /*30ea0*/  STL [R1+0x1fa4], R94 ;  /* 0x001fa45e01007387 */ /* 0x000fe20000100800 */
[----:B------:R-:W-:-:S03]  /*30eb0*/  IMAD.X R92, R92, 0x1, R0, P1 ;  /* 0x000000015c5c7824 */ /* 0x000fc600008e0600 */
[----:B------:R-:W4:Y:S01]  /*30ec0*/  LDL.LU R13, [R1+0x1fcc] ;  /* 0x001fcc00010d7983 */ /* 0x000f220000300800 */
[----:B------:R-:W-:-:S03]  /*30ed0*/  IADD3 R11, P2, R11, R2, RZ ;  /* 0x000000020b0b7210 */ /* 0x000fc60007f5e0ff */
[----:B------:R1:W-:Y:S04]  /*30ee0*/  LDGSTS.E [R5+0xc], desc[UR6][R98.64], P0 ;  /* 0x0000c00062057fae */ /* 0x0003e80008121846 */
[----:B------:R-:W-:Y:S01]  /*30ef0*/  STL [R1+0x1fb0], R14 ;  /* 0x001fb00e01007387 */ /* 0x000fe20000100800 */
[----:B------:R-:W-:-:S03]  /*30f00*/  IMAD.X R91, R91, 0x1, R0, P2 ;  /* 0x000000015b5b7824 */ /* 0x000fc600010e0600 */
[----:B------:R1:W-:Y:S02]  /*30f10*/  STL [R1+0x1fac], R92 ;  /* 0x001fac5c01007387 */ /* 0x0003e40000100800 */
[----:B-1----:R-:W-:Y:S02]  /*30f20*/  IMAD.MOV.U32 R98, RZ, RZ, R93 ;  /* 0x000000ffff627224 */ /* 0x002fe400078e005d */
[----:B------:R-:W-:Y:S02]  /*30f30*/  IMAD.MOV.U32 R99, RZ, RZ, R94 ;  /* 0x000000ffff637224 */ /* 0x000fe400078e005e */
[----:B------:R-:W-:Y:S01]  /*30f40*/  IMAD.MOV.U32 R93, RZ, RZ, R92 ;  /* 0x000000ffff5d7224 */ /* 0x000fe200078e005c */
[----:B------:R-:W-:Y:S01]  /*30f50*/  STL [R1+0x1fb8], R11 ;  /* 0x001fb80b01007387 */ /* 0x000fe20000100800 */
[----:B------:R-:W-:-:S03]  /*30f60*/  IMAD.MOV.U32 R92, RZ, RZ, R14 ;  /* 0x000000ffff5c7224 */ /* 0x000fc600078e000e */
[----:B------:R-:W4:Y:S04]  /*30f70*/  LDL.LU R14, [R1+0x1fd8] ;  /* 0x001fd800010e7983 */ /* 0x000f280000300800 */
[----:B------:R-:W-:Y:S04]  /*30f80*/  LDGSTS.E [R5+0x400c], desc[UR6][R98.64], P0 ;  /* 0x0400c00062057fae */ /* 0x000fe80008121846 */
[----:B------:R1:W-:Y:S04]  /*30f90*/  LDGSTS.E [R5+0x800c], desc[UR6][R92.64], P0 ;  /* 0x0800c0005c057fae */ /* 0x0003e80008121846 */
[----:B------:R1:W-:Y:S02]  /*30fa0*/  STL [R1+0x1fb4], R91 ;  /* 0x001fb45b01007387 */ /* 0x0003e40000100800 */
[----:B-1----:R-:W-:-:S02]  /*30fb0*/  IMAD.MOV.U32 R93, RZ, RZ, R91 ;  /* 0x000000ffff5d7224 */ /* 0x002fc400078e005b */
[----:B------:R-:W4:Y:S01]  /*30fc0*/  LDL.LU R91, [R1+0x1fd4] ;  /* 0x001fd400015b7983 */ /* 0x000f220000300800 */
[----:B------:R-:W1:Y:S01]  /*30fd0*/  S2R R252, SR_TID.X ;  /* 0x0000000000fc7919 */ /* 0x000e620000002100 */
[----:B------:R-:W-:Y:S01]  /*30fe0*/  UISETP.GT.AND UP1, UPT, UR12, 0x4, UPT ;  /* 0x000000040c00788c */ /* 0x000fe2000bf24270 */
[----:B------:R-:W-:Y:S01]  /*30ff0*/  IMAD.MOV.U32 R92, RZ, RZ, R11 ;  /* 0x000000ffff5c7224 */ /* 0x000fe200078e000b */
[----:B------:R-:W4:Y:S02]  /*31000*/  LDL.LU R94, [R1+0x1fdc] ;  /* 0x001fdc00015e7983 */ /* 0x000f240000300800 */
[----:B------:R-:W-:Y:S02]  /*31010*/  USEL UR8, URZ, 0x4, !UP1 ;  /* 0x000000043f087887 */ /* 0x000fe4000c800000 */
[----:B------:R1:W-:Y:S02]  /*31020*/  LDGSTS.E [R5+0xc00c], desc[UR6][R92.64], P0 ;  /* 0x0c00c0005c057fae */ /* 0x0003e40008121846 */
[----:B------:R-:W-:-:S06]  /*31030*/  USEL UR8, UR8, URZ, !UP0 ;  /* 0x0000003f08087287 */ /* 0x000fcc000c000000 */
[----:B------:R-:W-:Y:S01]  /*31040*/  ISETP.NE.U32.AND P0, PT, RZ, UR8, PT ;  /* 0x00000008ff007c0c */ /* 0x000fe2000bf05070 */
[----:B------:R-:W4:Y:S04]  /*31050*/  LDL.LU R93, [R1+0x1fe0] ;  /* 0x001fe000015d7983 */ /* 0x000f280000300800 */
[----:B------:R-:W4:Y:S04]  /*31060*/  LDL.LU R92, [R1+0x1fe4] ;  /* 0x001fe400015c7983 */ /* 0x000f280000300800 */
[----:B------:R-:W4:Y:S01]  /*31070*/  LDL.LU R11, [R1+0x1fe8] ;  /* 0x001fe800010b7983 */ /* 0x000f220000300800 */
[C---:B-1----:R-:W-:Y:S01]  /*31080*/  IMAD.SHL.U32 R97, R252.reuse, 0x10, RZ ;  /* 0x00000010fc617824 */ /* 0x042fe200078e00ff */
[----:B------:R-:W-:-:S04]  /*31090*/  LOP3.LUT R252, R252, 0x7f, RZ, 0xc0, !PT ;  /* 0x0000007ffcfc7812 */ /* 0x000fc800078ec0ff */
[----:B------:R-:W-:-:S05]  /*310a0*/  LOP3.LUT R97, R97, 0x70, RZ, 0xc0, !PT ;  /* 0x0000007061617812 */ /* 0x000fca00078ec0ff */
[----:B------:R-:W-:-:S05]  /*310b0*/  IMAD R97, R252, 0x80, R97 ;  /* 0x00000080fc617824 */ /* 0x000fca00078e0261 */
[----:B------:R-:W-:-:S05]  /*310c0*/  LOP3.LUT R97, R97, 0x10, RZ, 0x3c, !PT ;  /* 0x0000001061617812 */ /* 0x000fca00078e3cff */
[----:B------:R-:W-:Y:S01]  /*310d0*/  VIADD R5, R97, UR13 ;  /* 0x0000000d61057c36 */ /* 0x000fe20008000000 */
[----:B---3--:R-:W-:-:S05]  /*310e0*/  IADD3 R95, P1, R95, R2, RZ ;  /* 0x000000025f5f7210 */ /* 0x008fca0007f3e0ff */
[----:B--2---:R-:W-:Y:S01]  /*310f0*/  IMAD.X R96, R96, 0x1, R0, P1 ;  /* 0x0000000160607824 */ /* 0x004fe200008e0600 */
[-C--:B----4-:R-:W-:Y:S01]  /*31100*/  IADD3 R12, P1, R12, R2.reuse, RZ ;  /* 0x000000020c0c7210 */ /* 0x090fe20007f3e0ff */
[----:B------:R-:W-:Y:S02]  /*31110*/  STL [R1+0x1fc0], R95 ;  /* 0x001fc05f01007387 */ /* 0x000fe40000100800 */
[----:B------:R-:W-:Y:S02]  /*31120*/  IMAD.MOV.U32 R97, RZ, RZ, R96 ;  /* 0x000000ffff617224 */ /* 0x000fe400078e0060 */
[----:B------:R1:W-:Y:S01]  /*31130*/  STL [R1+0x1fbc], R96 ;  /* 0x001fbc6001007387 */ /* 0x0003e20000100800 */
[----:B------:R-:W-:-:S03]  /*31140*/  IADD3 R10, P2, R10, R2, RZ ;  /* 0x000000020a0a7210 */ /* 0x000fc60007f5e0ff */
[----:B------:R2:W-:Y:S01]  /*31150*/  STL [R1+0x1fc8], R12 ;  /* 0x001fc80c01007387 */ /* 0x0005e20000100800 */
[----:B-1----:R-:W-:-:S05]  /*31160*/  IMAD.MOV.U32 R96, RZ, RZ, R95 ;  /* 0x000000ffff607224 */ /* 0x002fca00078e005f */
[----:B------:R1:W-:Y:S01]  /*31170*/  LDGSTS.E [R5], desc[UR6][R96.64], P0 ;  /* 0x0000000060057fae */ /* 0x0003e20008121846 */
[----:B------:R-:W-:Y:S02]  /*31180*/  IMAD.X R90, R90, 0x1, R0, P1 ;  /* 0x000000015a5a7824 */ /* 0x000fe400008e0600 */
[----:B-1----:R-:W-:Y:S02]  /*31190*/  IMAD.MOV.U32 R96, RZ, RZ, R12 ;  /* 0x000000ffff607224 */ /* 0x002fe400078e000c */
[----:B------:R-:W-:Y:S01]  /*311a0*/  IMAD.MOV.U32 R97, RZ, RZ, R90 ;  /* 0x000000ffff617224 */ /* 0x000fe200078e005a */
[----:B------:R-:W-:Y:S01]  /*311b0*/  STL [R1+0x1fc4], R90 ;  /* 0x001fc45a01007387 */ /* 0x000fe20000100800 */
[----:B------:R-:W-:-:S03]  /*311c0*/  IMAD.X R13, R13, 0x1, R0, P2 ;  /* 0x000000010d0d7824 */ /* 0x000fc600010e0600 */
[----:B------:R-:W-:Y:S04]  /*311d0*/  STL [R1+0x1fd0], R10 ;  /* 0x001fd00a01007387 */ /* 0x000fe80000100800 */
[----:B--2---:R-:W2:Y:S04]  /*311e0*/  LDL.LU R12, [R1+0x1ff0] ;  /* 0x001ff000010c7983 */ /* 0x004ea80000300800 */
[----:B------:R1:W-:Y:S04]  /*311f0*/  LDGSTS.E [R5+0x4000], desc[UR6][R96.64], P0 ;  /* 0x0400000060057fae */ /* 0x0003e80008121846 */
[----:B------:R3:W-:Y:S01]  /*31200*/  STL [R1+0x1fcc], R13 ;  /* 0x001fcc0d01007387 */ /* 0x0007e20000100800 */
[----:B-1----:R-:W-:-:S03]  /*31210*/  IMAD.MOV.U32 R97, RZ, RZ, R13 ;  /* 0x000000ffff617224 */ /* 0x002fc600078e000d */
[----:B---3--:R-:W3:Y:S01]  /*31220*/  LDL.LU R13, [R1+0x1fec] ;  /* 0x001fec00010d7983 */ /* 0x008ee20000300800 */
[----:B------:R-:W-:Y:S01]  /*31230*/  IADD3 R14, P1, R14, R2, RZ ;  /* 0x000000020e0e7210 */ /* 0x000fe20007f3e0ff */
[----:B------:R-:W-:Y:S02]  /*31240*/  IMAD.MOV.U32 R96, RZ, RZ, R10 ;  /* 0x000000ffff607224 */ /* 0x000fe400078e000a */
[----:B------:R-:W4:Y:S04]  /*31250*/  LDL.LU R90, [R1+0x1ff8] ;  /* 0x001ff800015a7983 */ /* 0x000f280000300800 */
[----:B------:R-:W4:Y:S04]  /*31260*/  LDL.LU R10, [R1+0x2000] ;  /* 0x00200000010a7983 */ /* 0x000f280000300800 */
[----:B------:R1:W-:Y:S04]  /*31270*/  LDGSTS.E [R5+0x8000], desc[UR6][R96.64], P0 ;  /* 0x0800000060057fae */ /* 0x0003e80008121846 */
[----:B------:R-:W-:Y:S01]  /*31280*/  STL [R1+0x1fd8], R14 ;  /* 0x001fd80e01007387 */ /* 0x000fe20000100800 */
[----:B------:R-:W-:-:S02]  /*31290*/  IMAD.X R91, R91, 0x1, R0, P1 ;  /* 0x000000015b5b7824 */ /* 0x000fc400008e0600 */
[----:B-1----:R-:W-:Y:S02]  /*312a0*/  IMAD.MOV.U32 R96, RZ, RZ, R14 ;  /* 0x000000ffff607224 */ /* 0x002fe400078e000e */
[----:B------:R-:W-:Y:S01]  /*312b0*/  IMAD.MOV.U32 R97, RZ, RZ, R91 ;  /* 0x000000ffff617224 */ /* 0x000fe200078e005b */
[----:B------:R1:W-:Y:S01]  /*312c0*/  STL [R1+0x1fd4], R91 ;  /* 0x001fd45b01007387 */ /* 0x0003e20000100800 */
[----:B------:R-:W-:-:S03]  /*312d0*/  UISETP.GT.AND UP1, UPT, UR12, 0x5, UPT ;  /* 0x000000050c00788c */ /* 0x000fc6000bf24270 */
[----:B------:R-:W-:Y:S04]  /*312e0*/  LDGSTS.E [R5+0xc000], desc[UR6][R96.64], P0 ;  /* 0x0c00000060057fae */ /* 0x000fe80008121846 */
[----:B-1----:R-:W4:Y:S04]  /*312f0*/  LDL.LU R91, [R1+0x1ff4] ;  /* 0x001ff400015b7983 */ /* 0x002f280000300800 */
[----:B------:R-:W4:Y:S01]  /*31300*/  LDL.LU R14, [R1+0x1ffc] ;  /* 0x001ffc00010e7983 */ /* 0x000f220000300800 */
[----:B------:R-:W-:-:S04]  /*31310*/  USEL UR8, URZ, 0x4, !UP1 ;  /* 0x000000043f087887 */ /* 0x000fc8000c800000 */
[----:B------:R-:W-:Y:S01]  /*31320*/  USEL UR8, UR8, URZ, !UP0 ;  /* 0x0000003f08087287 */ /* 0x000fe2000c000000 */
[----:B------:R-:W-:-:S05]  /*31330*/  IADD3 R93, P1, R93, R2, RZ ;  /* 0x000000025d5d7210 */ /* 0x000fca0007f3e0ff */
[----:B------:R-:W-:Y:S01]  /*31340*/  ISETP.NE.U32.AND P0, PT, RZ, UR8, PT ;  /* 0x00000008ff007c0c */ /* 0x000fe2000bf05070 */
[----:B------:R-:W-:Y:S01]  /*31350*/  IMAD.X R94, R94, 0x1, R0, P1 ;  /* 0x000000015e5e7824 */ /* 0x000fe200008e0600 */
[----:B------:R-:W-:Y:S01]  /*31360*/  IADD3 R11, P2, R11, R2, RZ ;  /* 0x000000020b0b7210 */ /* 0x000fe20007f5e0ff */
[----:B------:R-:W-:Y:S02]  /*31370*/  STL [R1+0x1fe0], R93 ;  /* 0x001fe05d01007387 */ /* 0x000fe40000100800 */
[----:B------:R-:W-:Y:S02]  /*31380*/  IMAD.MOV.U32 R95, RZ, RZ, R94 ;  /* 0x000000ffff5f7224 */ /* 0x000fe400078e005e */
[----:B------:R-:W-:Y:S01]  /*31390*/  IMAD.X R92, R92, 0x1, R0, P2 ;  /* 0x000000015c5c7824 */ /* 0x000fe200010e0600 */
[----:B------:R1:W-:Y:S04]  /*313a0*/  STL [R1+0x1fdc], R94 ;  /* 0x001fdc5e01007387 */ /* 0x0003e80000100800 */
[----:B------:R-:W-:Y:S01]  /*313b0*/  STL [R1+0x1fe8], R11 ;  /* 0x001fe80b01007387 */ /* 0x000fe20000100800 */
[----:B-1----:R-:W-:-:S03]  /*313c0*/  IMAD.MOV.U32 R94, RZ, RZ, R93 ;  /* 0x000000ffff5e7224 */ /* 0x002fc600078e005d */
[----:B------:R1:W-:Y:S04]  /*313d0*/  STL [R1+0x1fe4], R92 ;  /* 0x001fe45c01007387 */ /* 0x0003e80000100800 */
[----:B------:R-:W4:Y:S04]  /*313e0*/  LDL.LU R97, [R1+0x2008] ;  /* 0x0020080001617983 */ /* 0x000f280000300800 */
[----:B------:R-:W-:Y:S01]  /*313f0*/  LDGSTS.E [R5+0x4], desc[UR6][R94.64], P0 ;  /* 0x000040005e057fae */ /* 0x000fe20008121846 */
[----:B------:R-:W-:Y:S02]  /*31400*/  IMAD.MOV.U32 R93, RZ, RZ, R92 ;  /* 0x000000ffff5d7224 */ /* 0x000fe400078e005c */
[----:B-1----:R-:W-:-:S05]  /*31410*/  IMAD.MOV.U32 R92, RZ, RZ, R11 ;  /* 0x000000ffff5c7224 */ /* 0x002fca00078e000b */
[----:B------:R1:W-:Y:S04]  /*31420*/  LDGSTS.E [R5+0x4004], desc[UR6][R92.64], P0 ;  /* 0x040040005c057fae */ /* 0x0003e80008121846 */
[----:B------:R-:W4:Y:S04]  /*31430*/  LDL.LU R95, [R1+0x2010] ;  /* 0x00201000015f7983 */ /* 0x000f280000300800 */
[----:B------:R-:W4:Y:S04]  /*31440*/  LDL.LU R98, [R1+0x2004] ;  /* 0x0020040001627983 */ /* 0x000f280000300800 */
[----:B------:R-:W4:Y:S04]  /*31450*/  LDL.LU R96, [R1+0x200c] ;  /* 0x00200c0001607983 */ /* 0x000f280000300800 */
[----:B------:R-:W4:Y:S01]  /*31460*/  LDL.LU R11, [R1+0x2018] ;  /* 0x00201800010b7983 */ /* 0x000f220000300800 */
[----:B--2---:R-:W-:-:S05]  /*31470*/  IADD3 R12, P1, R12, R2, RZ ;  /* 0x000000020c0c7210 */ /* 0x004fca0007f3e0ff */
[----:B------:R2:W-:Y:S01]  /*31480*/  STL [R1+0x1ff0], R12 ;  /* 0x001ff00c01007387 */ /* 0x0005e20000100800 */
[----:B-1----:R-:W-:Y:S02]  /*31490*/  IMAD.MOV.U32 R92, RZ, RZ, R12 ;  /* 0x000000ffff5c7224 */ /* 0x002fe400078e000c */
[----:B---3--:R-:W-:-:S05]  /*314a0*/  IMAD.X R13, R13, 0x1, R0, P1 ;  /* 0x000000010d0d7824 */ /* 0x008fca00008e0600 */
[----:B------:R1:W-:Y:S01]  /*314b0*/  STL [R1+0x1fec], R13 ;  /* 0x001fec0d01007387 */ /* 0x0003e20000100800 */
[----:B----4-:R-:W-:-:S03]  /*314c0*/  IADD3 R90, P2, R90, R2, RZ ;  /* 0x000000025a5a7210 */ /* 0x010fc60007f5e0ff */
[----:B--2---:R-:W2:Y:S01]  /*314d0*/  LDL.LU R12, [R1+0x2014] ;  /* 0x00201400010c7983 */ /* 0x004ea20000300800 */
[----:B------:R-:W-:Y:S01]  /*314e0*/  IMAD.MOV.U32 R93, RZ, RZ, R13 ;  /* 0x000000ffff5d7224 */ /* 0x000fe200078e000d */
[----:B------:R-:W-:-:S04]  /*314f0*/  IADD3 R10, P3, R10, R2, RZ ;  /* 0x000000020a0a7210 */ /* 0x000fc80007f7e0ff */
[----:B------:R-:W-:Y:S04]  /*31500*/  LDGSTS.E [R5+0x8004], desc[UR6][R92.64], P0 ;  /* 0x080040005c057fae */ /* 0x000fe80008121846 */
[----:B-1----:R-:W3:Y:S04]  /*31510*/  LDL.LU R13, [R1+0x2020] ;  /* 0x00202000010d7983 */ /* 0x002ee80000300800 */
[----:B------:R-:W4:Y:S04]  /*31520*/  LDL.LU R93, [R1+0x2028] ;  /* 0x00202800015d7983 */ /* 0x000f280000300800 */
[----:B------:R1:W-:Y:S01]  /*31530*/  STL [R1+0x1ff8], R90 ;  /* 0x001ff85a01007387 */ /* 0x0003e20000100800 */
[----:B------:R-:W-:-:S02]  /*31540*/  IMAD.X R91, R91, 0x1, R0, P2 ;  /* 0x000000015b5b7824 */ /* 0x000fc400010e0600 */
        /* <DEDUP_REMOVED lines=50> */
[----:B------:R-:W-:Y:S02]  /*31870*/  IMAD.MOV.U32 R98, RZ, RZ, R13 ;  /* 0x000000ffff627224 */ /* 0x000fe400078e000d */
[----:B------:R-:W-:-:S04]  /*31880*/  IMAD.X R90, R90, 0x1, R0, P1 ;  /* 0x000000015a5a7824 */ /* 0x000fc800008e0600 */
[----:B------:R-:W-:Y:S01]  /*31890*/  IMAD.MOV.U32 R99, RZ, RZ, R90 ;  /* 0x000000ffff637224 */ /* 0x000fe200078e005a */
[----:B------:R1:W-:Y:S01]  /*318a0*/  STL [R1+0x201c], R90 ;  /* 0x00201c5a01007387 */ /* 0x0003e20000100800 */
[----:B------:R-:W-:-:S03]  /*318b0*/  IMAD.X R94, R94, 0x1, R0, P2 ;  /* 0x000000015e5e7824 */ /* 0x000fc600010e0600 */
[----:B------:R1:W-:Y:S01]  /*318c0*/  STL [R1+0x2028], R93 ;  /* 0x0020285d01007387 */ /* 0x0003e20000100800 */
[----:B------:R-:W-:-:S03]  /*318d0*/  IADD3 R14, P1, R14, R2, RZ ;  /* 0x000000020e0e7210 */ /* 0x000fc60007f3e0ff */
[----:B------:R1:W-:Y:S04]  /*318e0*/  LDGSTS.E [R5+0xc], desc[UR6][R98.64], P0 ;  /* 0x0000c00062057fae */ /* 0x0003e80008121846 */
[----:B-1----:R-:W4:Y:S01]  /*318f0*/  LDL.LU R90, [R1+0x2044] ;  /* 0x00204400015a7983 */ /* 0x002f220000300800 */
[----:B------:R-:W-:-:S03]  /*31900*/  IMAD.X R92, R92, 0x1, R0, P1 ;  /* 0x000000015c5c7824 */ /* 0x000fc600008e0600 */
[----:B------:R-:W-:Y:S01]  /*31910*/  STL [R1+0x2024], R94 ;  /* 0x0020245e01007387 */ /* 0x000fe20000100800 */
[----:B------:R-:W-:-:S03]  /*31920*/  IADD3 R10, P2, R10, R2, RZ ;  /* 0x000000020a0a7210 */ /* 0x000fc60007f5e0ff */
[----:B------:R-:W4:Y:S01]  /*31930*/  LDL.LU R13, [R1+0x204c] ;  /* 0x00204c00010d7983 */ /* 0x000f220000300800 */
[----:B------:R-:W-:Y:S02]  /*31940*/  IMAD.MOV.U32 R98, RZ, RZ, R93 ;  /* 0x000000ffff627224 */ /* 0x000fe400078e005d */
[----:B------:R-:W-:Y:S01]  /*31950*/  IMAD.MOV.U32 R99, RZ, RZ, R94 ;  /* 0x000000ffff637224 */ /* 0x000fe200078e005e */
[----:B------:R-:W-:Y:S01]  /*31960*/  STL [R1+0x2030], R14 ;  /* 0x0020300e01007387 */ /* 0x000fe20000100800 */
[----:B------:R-:W-:-:S03]  /*31970*/  IMAD.MOV.U32 R93, RZ, RZ, R92 ;  /* 0x000000ffff5d7224 */ /* 0x000fc600078e005c */
[----:B------:R1:W-:Y:S01]  /*31980*/  STL [R1+0x202c], R92 ;  /* 0x00202c5c01007387 */ /* 0x0003e20000100800 */
[----:B------:R-:W-:-:S03]  /*31990*/  IMAD.X R91, R91, 0x1, R0, P2 ;  /* 0x000000015b5b7824 */ /* 0x000fc600010e0600 */
[----:B------:R-:W-:Y:S04]  /*319a0*/  STL [R1+0x2038], R10 ;  /* 0x0020380a01007387 */ /* 0x000fe80000100800 */
[----:B------:R-:W-:Y:S01]  /*319b0*/  LDGSTS.E [R5+0x400c], desc[UR6][R98.64], P0 ;  /* 0x0400c00062057fae */ /* 0x000fe20008121846 */
[----:B-1----:R-:W-:-:S03]  /*319c0*/  IMAD.MOV.U32 R92, RZ, RZ, R14 ;  /* 0x000000ffff5c7224 */ /* 0x002fc600078e000e */
[----:B------:R-:W4:Y:S04]  /*319d0*/  LDL.LU R14, [R1+0x2058] ;  /* 0x00205800010e7983 */ /* 0x000f280000300800 */
        /* <DEDUP_REMOVED lines=30> */
[----:B------:R1:W-:Y:S02]  /*31bc0*/  LDGSTS.E [R5], desc[UR6][R96.64], P0 ;  /* 0x0000000060057fae */ /* 0x0003e40008121846 */
[----:B-1----:R-:W-:Y:S02]  /*31bd0*/  IMAD.MOV.U32 R96, RZ, RZ, R12 ;  /* 0x000000ffff607224 */ /* 0x002fe400078e000c */
[----:B------:R-:W-:-:S04]  /*31be0*/  IMAD.X R90, R90, 0x1, R0, P1 ;  /* 0x000000015a5a7824 */ /* 0x000fc800008e0600 */
        /* <DEDUP_REMOVED lines=13> */
[----:B------:R1:W-:Y:S01]  /*31cc0*/  LDGSTS.E [R5+0x8000], desc[UR6][R96.64], P0 ;  /* 0x0800000060057fae */ /* 0x0003e20008121846 */
[----:B------:R-:W-:-:S03]  /*31cd0*/  IMAD.X R91, R91, 0x1, R0, P1 ;  /* 0x000000015b5b7824 */ /* 0x000fc600008e0600 */
[----:B------:R-:W-:Y:S04]  /*31ce0*/  STL [R1+0x2058], R14 ;  /* 0x0020580e01007387 */ /* 0x000fe80000100800 */
[----:B------:R1:W-:Y:S02]  /*31cf0*/  STL [R1+0x2054], R91 ;  /* 0x0020545b01007387 */ /* 0x0003e40000100800 */
[----:B-1----:R-:W-:Y:S02]  /*31d00*/  IMAD.MOV.U32 R97, RZ, RZ, R91 ;  /* 0x000000ffff617224 */ /* 0x002fe400078e005b */
[----:B------:R-:W-:Y:S01]  /*31d10*/  IMAD.MOV.U32 R96, RZ, RZ, R14 ;  /* 0x000000ffff607224 */ /* 0x000fe200078e000e */
[----:B------:R-:W4:Y:S04]  /*31d20*/  LDL.LU R91, [R1+0x2074] ;  /* 0x00207400015b7983 */ /* 0x000f280000300800 */
[----:B------:R-:W4:Y:S01]  /*31d30*/  LDL.LU R14, [R1+0x207c] ;  /* 0x00207c00010e7983 */ /* 0x000f220000300800 */
[----:B------:R-:W-:-:S03]  /*31d40*/  UISETP.GT.AND UP1, UPT, UR12, 0x9, UPT ;  /* 0x000000090c00788c */ /* 0x000fc6000bf24270 */
[----:B------:R-:W-:Y:S01]  /*31d50*/  LDGSTS.E [R5+0xc000], desc[UR6][R96.64], P0 ;  /* 0x0c00000060057fae */ /* 0x000fe20008121846 */
[----:B------:R-:W-:Y:S01]  /*31d60*/  USEL UR8, URZ, 0x4, !UP1 ;  /* 0x000000043f087887 */ /* 0x000fe2000c800000 */
[----:B------:R-:W-:-:S03]  /*31d70*/  IADD3 R93, P1, R93, R2, RZ ;  /* 0x000000025d5d7210 */ /* 0x000fc60007f3e0ff */
[----:B------:R-:W-:Y:S02]  /*31d80*/  USEL UR8, UR8, URZ, !UP0 ;  /* 0x0000003f08087287 */ /* 0x000fe4000c000000 */
[----:B------:R-:W-:Y:S01]  /*31d90*/  IMAD.X R94, R94, 0x1, R0, P1 ;  /* 0x000000015e5e7824 */ /* 0x000fe200008e0600 */
[----:B------:R-:W-:-:S03]  /*31da0*/  IADD3 R10, P2, R10, R2, RZ ;  /* 0x000000020a0a7210 */ /* 0x000fc60007f5e0ff */
[----:B------:R-:W-:Y:S01]  /*31db0*/  ISETP.NE.U32.AND P0, PT, RZ, UR8, PT ;  /* 0x00000008ff007c0c */ /* 0x000fe2000bf05070 */
[----:B------:R-:W-:Y:S01]  /*31dc0*/  STL [R1+0x2060], R93 ;  /* 0x0020605d01007387 */ /* 0x000fe20000100800 */
        /* <DEDUP_REMOVED lines=46> */
[----:B------:R-:W-:-:S05]  /*320b0*/  IADD3 R95, P2, R95, R2, RZ ;  /* 0x000000025f5f7210 */ /* 0x000fca0007f5e0ff */
[----:B------:R-:W-:Y:S01]  /*320c0*/  ISETP.NE.U32.AND P1, PT, RZ, UR8, PT ;  /* 0x00000008ff007c0c */ /* 0x000fe2000bf25070 */
[--C-:B------:R-:W-:Y:S02]  /*320d0*/  IMAD.X R98, R98, 0x1, R0.reuse, P0 ;  /* 0x0000000162627824 */ /* 0x100fe400000e0600 */
        /* <DEDUP_REMOVED lines=480> */
[----:B-1----:R-:W4:Y:S04]  /*33ee0*/  LDL.LU R90, [R1+0x221c] ;  /* 0x00221c00015a7983 */ /* 0x002f280000300800 */
[----:B------:R-:W4:Y:S01]  /*33ef0*/  LDL.LU R94, [R1+0x2224] ;  /* 0x00222400015e7983 */ /* 0x000f220000300800 */
[----:B------:R-:W-:-:S03]  /*33f00*/  IMAD.MOV.U32 R101, RZ, RZ, R14 ;  /* 0x000000ffff657224 */ /* 0x000fc600078e000e */
        /* <DEDUP_REMOVED lines=23> */
[----:B------:R-:W-:-:S05]  /*34080*/  IMAD.MOV.U32 R96, RZ, RZ, R95 ;  /* 0x000000ffff607224 */ /* 0x000fca00078e005f */
[----:B------:R1:W-:Y:S04]  /*34090*/  LDGSTS.E [R5+0x8008], desc[UR6][R96.64], P1 ;  /* 0x0800800060057fae */ /* 0x0003e80008921846 */
[----:B------:R4:W-:Y:S01]  /*340a0*/  STL [R1+0x2218], R11 ;  /* 0x0022180b01007387 */ /* 0x0009e20000100800 */
[----:B-1----:R-:W-:Y:S01]  /*340b0*/  IMAD.MOV.U32 R96, RZ, RZ, R11 ;  /* 0x000000ffff607224 */ /* 0x002fe200078e000b */
[----:B------:R-:W-:-:S04]  /*340c0*/  UISETP.GT.AND UP1, UPT, UR12, 0x17, UPT ;  /* 0x000000170c00788c */ /* 0x000fc8000bf24270 */
[----:B------:R-:W-:-:S04]  /*340d0*/  USEL UR8, URZ, 0x4, !UP1 ;  /* 0x000000043f087887 */ /* 0x000fc8000c800000 */
        /* <DEDUP_REMOVED lines=9> */
[----:B------:R-:W4:Y:S04]  /*34170*/  LDL.LU R11, [R1+0x2248] ;  /* 0x00224800010b7983 */ /* 0x000f280000300800 */
[----:B-1----:R-:W4:Y:S04]  /*34180*/  LDL.LU R12, [R1+0x2250] ;  /* 0x00225000010c7983 */ /* 0x002f280000300800 */
[----:B------:R-:W-:Y:S01]  /*34190*/  STL [R1+0x2220], R13 ;  /* 0x0022200d01007387 */ /* 0x000fe20000100800 */
[----:B------:R-:W-:Y:S02]  /*341a0*/  IMAD.MOV.U32 R98, RZ, RZ, R13 ;  /* 0x000000ffff627224 */ /* 0x000fe400078e000d */
[----:B------:R-:W-:-:S04]  /*341b0*/  IMAD.X R90, R90, 0x1, R0, P1 ;  /* 0x000000015a5a7824 */ /* 0x000fc800008e0600 */
[----:B------:R-:W-:Y:S01]  /*341c0*/  IMAD.MOV.U32 R99, RZ, RZ, R90 ;  /* 0x000000ffff637224 */ /* 0x000fe200078e005a */
[----:B------:R1:W-:Y:S01]  /*341d0*/  STL [R1+0x221c], R90 ;  /* 0x00221c5a01007387 */ /* 0x0003e20000100800 */
[----:B------:R-:W-:-:S03]  /*341e0*/  IMAD.X R94, R94, 0x1, R0, P2 ;  /* 0x000000015e5e7824 */ /* 0x000fc600010e0600 */
[----:B------:R1:W-:Y:S04]  /*341f0*/  STL [R1+0x2228], R93 ;  /* 0x0022285d01007387 */ /* 0x0003e80000100800 */
[----:B-1----:R-:W4:Y:S04]  /*34200*/  LDL.LU R90, [R1+0x2244] ;  /* 0x00224400015a7983 */ /* 0x002f280000300800 */
[----:B------:R-:W-:Y:S04]  /*34210*/  STL [R1+0x2224], R94 ;  /* 0x0022245e01007387 */ /* 0x000fe80000100800 */
[----:B------:R-:W4:Y:S01]  /*34220*/  LDL.LU R13, [R1+0x224c] ;  /* 0x00224c00010d7983 */ /* 0x000f220000300800 */
[----:B------:R-:W-:-:S02]  /*34230*/  ISETP.NE.U32.AND P0, PT, RZ, UR8, PT ;  /* 0x00000008ff007c0c */ /* 0x000fc4000bf05070 */
[-C--:B------:R-:W-:Y:S02]  /*34240*/  IADD3 R14, P1, R14, R2.reuse, RZ ;  /* 0x000000020e0e7210 */ /* 0x080fe40007f3e0ff */
[----:B------:R-:W-:-:S03]  /*34250*/  IADD3 R10, P2, R10, R2, RZ ;  /* 0x000000020a0a7210 */ /* 0x000fc60007f5e0ff */
[--C-:B------:R-:W-:Y:S01]  /*34260*/  IMAD.X R92, R92, 0x1, R0.reuse, P1 ;  /* 0x000000015c5c7824 */ /* 0x100fe200008e0600 */
[----:B------:R-:W-:Y:S01]  /*34270*/  STL [R1+0x2230], R14 ;  /* 0x0022300e01007387 */ /* 0x000fe20000100800 */
[----:B------:R-:W-:-:S04]  /*34280*/  IMAD.X R91, R91, 0x1, R0, P2 ;  /* 0x000000015b5b7824 */ /* 0x000fc800010e0600 */
[----:B------:R1:W-:Y:S04]  /*34290*/  LDGSTS.E [R5+0xc], desc[UR6][R98.64], P0 ;  /* 0x0000c00062057fae */ /* 0x0003e80008121846 */
[----:B------:R1:W-:Y:S04]  /*342a0*/  STL [R1+0x222c], R92 ;  /* 0x00222c5c01007387 */ /* 0x0003e80000100800 */
[----:B------:R-:W-:Y:S01]  /*342b0*/  STL [R1+0x2238], R10 ;  /* 0x0022380a01007387 */ /* 0x000fe20000100800 */
[----:B-1----:R-:W-:Y:S02]  /*342c0*/  IMAD.MOV.U32 R98, RZ, RZ, R93 ;  /* 0x000000ffff627224 */ /* 0x002fe400078e005d */
[----:B------:R-:W-:-:S02]  /*342d0*/  IMAD.MOV.U32 R99, RZ, RZ, R94 ;  /* 0x000000ffff637224 */ /* 0x000fc400078e005e */
[----:B------:R-:W-:Y:S02]  /*342e0*/  IMAD.MOV.U32 R93, RZ, RZ, R92 ;  /* 0x000000ffff5d7224 */ /* 0x000fe400078e005c */
[----:B------:R-:W-:Y:S01]  /*342f0*/  IMAD.MOV.U32 R92, RZ, RZ, R14 ;  /* 0x000000ffff5c7224 */ /* 0x000fe200078e000e */
[----:B------:R-:W-:Y:S04]  /*34300*/  LDGSTS.E [R5+0x400c], desc[UR6][R98.64], P0 ;  /* 0x0400c00062057fae */ /* 0x000fe80008121846 */
        /* <DEDUP_REMOVED lines=43> */
[----:B------:R-:W-:-:S03]  /*345c0*/  IMAD.MOV.U32 R96, RZ, RZ, R12 ;  /* 0x000000ffff607224 */ /* 0x000fc600078e000c */
[----:B------:R-:W4:Y:S04]  /*345d0*/  LDL.LU R90, [R1+0x2278] ;  /* 0x00227800015a7983 */ /* 0x000f280000300800 */
[----:B------:R-:W4:Y:S04]  /*345e0*/  LDL.LU R12, [R1+0x2280] ;  /* 0x00228000010c7983 */ /* 0x000f280000300800 */
[----:B------:R1:W-:Y:S01]  /*345f0*/  LDGSTS.E [R5+0x8000], desc[UR6][R96.64], P0 ;  /* 0x0800000060057fae */ /* 0x0003e20008121846 */
[----:B------:R-:W-:-:S05]  /*34600*/  IADD3 R14, P1, R14, R2, RZ ;  /* 0x000000020e0e7210 */ /* 0x000fca0007f3e0ff */
[----:B------:R-:W-:Y:S01]  /*34610*/  STL [R1+0x2258], R14 ;  /* 0x0022580e01007387 */ /* 0x000fe20000100800 */
[----:B-1----:R-:W-:Y:S02]  /*34620*/  IMAD.MOV.U32 R96, RZ, RZ, R14 ;  /* 0x000000ffff607224 */ /* 0x002fe400078e000e */
[----:B------:R-:W-:-:S04]  /*34630*/  IMAD.X R91, R91, 0x1, R0, P1 ;  /* 0x000000015b5b7824 */ /* 0x000fc800008e0600 */
        /* <DEDUP_REMOVED lines=14> */
[----:B------:R1:W-:Y:S01]  /*34720*/  STL [R1+0x225c], R94 ;  /* 0x00225c5e01007387 */ /* 0x0003e20000100800 */
[----:B------:R-:W-:-:S03]  /*34730*/  IMAD.X R92, R92, 0x1, R0, P2 ;  /* 0x000000015c5c7824 */ /* 0x000fc600010e0600 */
[----:B------:R1:W-:Y:S02]  /*34740*/  STL [R1+0x2268], R10 ;  /* 0x0022680a01007387 */ /* 0x0003e40000100800 */
[----:B-1----:R-:W-:Y:S02]  /*34750*/  IMAD.MOV.U32 R94, RZ, RZ, R93 ;  /* 0x000000ffff5e7224 */ /* 0x002fe400078e005d */
[----:B------:R-:W-:Y:S04]  /*34760*/  STL [R1+0x2264], R92 ;  /* 0x0022645c01007387 */ /* 0x000fe80000100800 */
[----:B------:R1:W-:Y:S04]  /*34770*/  LDGSTS.E [R5+0x4], desc[UR6][R94.64], P0 ;  /* 0x000040005e057fae */ /* 0x0003e80008121846 */
[----:B------:R-:W4:Y:S04]  /*34780*/  LDL.LU R97, [R1+0x2288] ;  /* 0x0022880001617983 */ /* 0x000f280000300800 */
[----:B------:R-:W4:Y:S01]  /*34790*/  LDL.LU R93, [R1+0x2290] ;  /* 0x00229000015d7983 */ /* 0x000f220000300800 */
[----:B-1----:R-:W-:-:S03]  /*347a0*/  IMAD.MOV.U32 R94, RZ, RZ, R10 ;  /* 0x000000ffff5e7224 */ /* 0x002fc600078e000a */
[----:B------:R-:W4:Y:S01]  /*347b0*/  LDL.LU R98, [R1+0x2284] ;  /* 0x0022840001627983 */ /* 0x000f220000300800 */
[----:B------:R-:W-:-:S05]  /*347c0*/  IMAD.MOV.U32 R95, RZ, RZ, R92 ;  /* 0x000000ffff5f7224 */ /* 0x000fca00078e005c */
[----:B------:R-:W-:Y:S04]  /*347d0*/  LDGSTS.E [R5+0x4004], desc[UR6][R94.64], P0 ;  /* 0x040040005e057fae */ /* 0x000fe80008121846 */
[----:B------:R-:W4:Y:S04]  /*347e0*/  LDL.LU R95, [R1+0x228c] ;  /* 0x00228c00015f7983 */ /* 0x000f280000300800 */
[----:B------:R-:W4:Y:S01]  /*347f0*/  LDL.LU R10, [R1+0x2298] ;  /* 0x00229800010a7983 */ /* 0x000f220000300800 */
[----:B--2---:R-:W-:-:S05]  /*34800*/  IADD3 R11, P1, R11, R2, RZ ;  /* 0x000000020b0b7210 */ /* 0x004fca0007f3e0ff */
[----:B------:R1:W-:Y:S01]  /*34810*/  STL [R1+0x2270], R11 ;  /* 0x0022700b01007387 */ /* 0x0003e20000100800 */
[----:B------:R-:W-:Y:S02]  /*34820*/  IMAD.MOV.U32 R100, RZ, RZ, R11 ;  /* 0x000000ffff647224 */ /* 0x000fe400078e000b */
[----:B---3--:R-:W-:-:S05]  /*34830*/  IMAD.X R13, R13, 0x1, R0, P1 ;  /* 0x000000010d0d7824 */ /* 0x008fca00008e0600 */
[----:B------:R2:W-:Y:S04]  /*34840*/  STL [R1+0x226c], R13 ;  /* 0x00226c0d01007387 */ /* 0x0005e80000100800 */
[----:B-1----:R-:W3:Y:S01]  /*34850*/  LDL.LU R11, [R1+0x2294] ;  /* 0x00229400010b7983 */ /* 0x002ee20000300800 */
[-C--:B----4-:R-:W-:Y:S02]  /*34860*/  IADD3 R90, P2, R90, R2.reuse, RZ ;  /* 0x000000025a5a7210 */ /* 0x090fe40007f5e0ff */
[----:B------:R-:W-:Y:S01]  /*34870*/  IADD3 R12, P3, R12, R2, RZ ;  /* 0x000000020c0c7210 */ /* 0x000fe20007f7e0ff */
[----:B------:R-:W-:Y:S02]  /*34880*/  IMAD.MOV.U32 R101, RZ, RZ, R13 ;  /* 0x000000ffff657224 */ /* 0x000fe400078e000d */
[----:B--2---:R-:W2:Y:S04]  /*34890*/  LDL.LU R13, [R1+0x22a0] ;  /* 0x0022a000010d7983 */ /* 0x004ea80000300800 */
[----:B------:R-:W4:Y:S04]  /*348a0*/  LDL.LU R94, [R1+0x22a8] ;  /* 0x0022a800015e7983 */ /* 0x000f280000300800 */
[----:B------:R1:W-:Y:S04]  /*348b0*/  STL [R1+0x2278], R90 ;  /* 0x0022785a01007387 */ /* 0x0003e80000100800 */
[----:B------:R1:W-:Y:S01]  /*348c0*/  LDGSTS.E [R5+0x8004], desc[UR6][R100.64], P0 ;  /* 0x0800400064057fae */ /* 0x0003e20008121846 */
[----:B------:R-:W-:-:S02]  /*348d0*/  IMAD.X R91, R91, 0x1, R0, P2 ;  /* 0x000000015b5b7824 */ /* 0x000fc400010e0600 */
[----:B------:R-:W-:-:S03]  /*348e0*/  IMAD.X R14, R14, 0x1, R0, P3 ;  /* 0x000000010e0e7824 */ /* 0x000fc600018e0600 */
[----:B------:R1:W-:Y:S04]  /*348f0*/  STL [R1+0x2274], R91 ;  /* 0x0022745b01007387 */ /* 0x0003e80000100800 */
[----:B------:R-:W-:Y:S04]  /*34900*/  STL [R1+0x2280], R12 ;  /* 0x0022800c01007387 */ /* 0x000fe80000100800 */
[----:B------:R-:W-:Y:S04]  /*34910*/  LDGSTS.E [R5+0xc004], desc[UR6][R90.64], P0 ;  /* 0x0c0040005a057fae */ /* 0x000fe80008121846 */
[----:B------:R1:W-:Y:S04]  /*34920*/  STL [R1+0x227c], R14 ;  /* 0x00227c0e01007387 */ /* 0x0003e80000100800 */
[----:B-1----:R-:W4:Y:S04]  /*34930*/  LDL.LU R90, [R1+0x229c] ;  /* 0x00229c00015a7983 */ /* 0x002f280000300800 */
[----:B------:R-:W4:Y:S04]  /*34940*/  LDL.LU R96, [R1+0x22a4] ;  /* 0x0022a40001607983 */ /* 0x000f280000300800 */
[----:B------:R-:W4:Y:S04]  /*34950*/  LDL.LU R92, [R1+0x22ac] ;  /* 0x0022ac00015c7983 */ /* 0x000f280000300800 */
[----:B------:R-:W4:Y:S01]  /*34960*/  LDL.LU R91, [R1+0x22b0] ;  /* 0x0022b000015b7983 */ /* 0x000f220000300800 */
[----:B------:R-:W-:-:S02]  /*34970*/  IMAD.MOV.U32 R101, RZ, RZ, R14 ;  /* 0x000000ffff657224 */ /* 0x000fc400078e000e */
[----:B------:R-:W-:Y:S01]  /*34980*/  IMAD.MOV.U32 R100, RZ, RZ, R12 ;  /* 0x000000ffff647224 */ /* 0x000fe200078e000c */
[----:B------:R-:W4:Y:S04]  /*34990*/  LDL.LU R14, [R1+0x22b4] ;  /* 0x0022b400010e7983 */ /* 0x000f280000300800 */
[----:B------:R-:W4:Y:S01]  /*349a0*/  LDL.LU R12, [R1+0x22b8] ;  /* 0x0022b800010c7983 */ /* 0x000f220000300800 */
[----:B------:R-:W-:-:S04]  /*349b0*/  UISETP.GT.AND UP1, UPT, UR12, 0x1a, UPT ;  /* 0x0000001a0c00788c */ /* 0x000fc8000bf24270 */
[----:B------:R-:W-:-:S04]  /*349c0*/  USEL UR8, URZ, 0x4, !UP1 ;  /* 0x000000043f087887 */ /* 0x000fc8000c800000 */
[----:B------:R-:W-:Y:S01]  /*349d0*/  USEL UR8, UR8, URZ, !UP0 ;  /* 0x0000003f08087287 */ /* 0x000fe2000c000000 */
[-C--:B------:R-:W-:Y:S02]  /*349e0*/  IADD3 R97, P0, R97, R2.reuse, RZ ;  /* 0x0000000261617210 */ /* 0x080fe40007f1e0ff */
[----:B------:R-:W-:-:S03]  /*349f0*/  IADD3 R93, P2, R93, R2, RZ ;  /* 0x000000025d5d7210 */ /* 0x000fc60007f5e0ff */
[----:B------:R-:W-:Y:S01]  /*34a00*/  ISETP.NE.U32.AND P1, PT, RZ, UR8, PT ;  /* 0x00000008ff007c0c */ /* 0x000fe2000bf25070 */
[----:B------:R-:W-:Y:S01]  /*34a10*/  IMAD.X R98, R98, 0x1, R0, P0 ;  /* 0x0000000162627824 */ /* 0x000fe200000e0600 */
[----:B------:R-:W-:Y:S03]  /*34a20*/  STL [R1+0x2288], R97 ;  /* 0x0022886101007387 */ /* 0x000fe60000100800 */
[----:B------:R-:W-:Y:S01]  /*34a30*/  IMAD.MOV.U32 R99, RZ, RZ, R98 ;  /* 0x000000ffff637224 */ /* 0x000fe200078e0062 */
[----:B------:R1:W-:Y:S01]  /*34a40*/  STL [R1+0x2284], R98 ;  /* 0x0022846201007387 */ /* 0x0003e20000100800 */
[----:B------:R-:W-:Y:S01]  /*34a50*/  IMAD.X R95, R95, 0x1, R0, P2 ;  /* 0x000000015f5f7824 */ /* 0x000fe200010e0600 */
[----:B------:R-:W-:Y:S02]  /*34a60*/  IADD3 R10, P0, R10, R2, RZ ;  /* 0x000000020a0a7210 */ /* 0x000fe40007f1e0ff */
[----:B------:R-:W-:Y:S01]  /*34a70*/  STL [R1+0x2290], R93 ;  /* 0x0022905d01007387 */ /* 0x000fe20000100800 */
[----:B-1----:R-:W-:-:S03]  /*34a80*/  IMAD.MOV.U32 R98, RZ, RZ, R97 ;  /* 0x000000ffff627224 */ /* 0x002fc600078e0061 */
[----:B------:R-:W-:Y:S04]  /*34a90*/  LDGSTS.E [R5+0x8], desc[UR6][R100.64], P1 ;  /* 0x0000800064057fae */ /* 0x000fe80008921846 */
[----:B------:R1:W-:Y:S04]  /*34aa0*/  STL [R1+0x228c], R95 ;  /* 0x00228c5f01007387 */ /* 0x0003e80000100800 */
[----:B------:R1:W-:Y:S04]  /*34ab0*/  LDGSTS.E [R5+0x4008], desc[UR6][R98.64], P1 ;  /* 0x0400800062057fae */ /* 0x0003e80008921846 */
[----:B------:R4:W-:Y:S01]  /*34ac0*/  STL [R1+0x2298], R10 ;  /* 0x0022980a01007387 */ /* 0x0009e20000100800 */
[----:B-1----:R-:W-:-:S02]  /*34ad0*/  IMAD.MOV.U32 R99, RZ, RZ, R95 ;  /* 0x000000ffff637224 */ /* 0x002fc400078e005f */
[----:B------:R-:W-:Y:S01]  /*34ae0*/  IMAD.MOV.U32 R98, RZ, RZ, R93 ;  /* 0x000000ffff627224 */ /* 0x000fe200078e005d */
[----:B------:R-:W-:-:S04]  /*34af0*/  UISETP.GT.AND UP1, UPT, UR12, 0x1b, UPT ;  /* 0x0000001b0c00788c */ /* 0x000fc8000bf24270 */
[----:B------:R-:W-:Y:S01]  /*34b00*/  USEL UR8, URZ, 0x4, !UP1 ;  /* 0x000000043f087887 */ /* 0x000fe2000c800000 */
[----:B------:R1:W-:Y:S03]  /*34b10*/  LDGSTS.E [R5+0x8008], desc[UR6][R98.64], P1 ;  /* 0x0800800062057fae */ /* 0x0003e60008921846 */
[----:B------:R-:W-:Y:S01]  /*34b20*/  USEL UR8, UR8, URZ, !UP0 ;  /* 0x0000003f08087287 */ /* 0x000fe2000c000000 */
[----:B---3--:R-:W-:-:S05]  /*34b30*/  IMAD.X R11, R11, 0x1, R0, P0 ;  /* 0x000000010b0b7824 */ /* 0x008fca00000e0600 */
[----:B------:R3:W-:Y:S04]  /*34b40*/  STL [R1+0x2294], R11 ;  /* 0x0022940b01007387 */ /* 0x0007e80000100800 */
[----:B------:R-:W3:Y:S04]  /*34b50*/  LDL.LU R95, [R1+0x22bc] ;  /* 0x0022bc00015f7983 */ /* 0x000ee80000300800 */
[----:B------:R-:W3:Y:S04]  /*34b60*/  LDL.LU R93, [R1+0x22c0] ;  /* 0x0022c000015d7983 */ /* 0x000ee80000300800 */
[----:B------:R-:W-:Y:S01]  /*34b70*/  LDGSTS.E [R5+0xc008], desc[UR6][R10.64], P1 ;  /* 0x0c0080000a057fae */ /* 0x000fe20008921846 */
[----:B--2---:R-:W-:-:S02]  /*34b80*/  IADD3 R13, P1, R13, R2, RZ ;  /* 0x000000020d0d7210 */ /* 0x004fc40007f3e0ff */
[----:B----4-:R-:W-:Y:S02]  /*34b90*/  IADD3 R94, P2, R94, R2, RZ ;  /* 0x000000025e5e7210 */ /* 0x010fe40007f5e0ff */
[----:B------:R-:W-:Y:S01]  /*34ba0*/  ISETP.NE.U32.AND P0, PT, RZ, UR8, PT ;  /* 0x00000008ff007c0c */ /* 0x000fe2000bf05070 */
[----:B------:R-:W2:Y:S04]  /*34bb0*/  LDL.LU R10, [R1+0x22c8] ;  /* 0x0022c800010a7983 */ /* 0x000ea80000300800 */
[----:B---3--:R-:W3:Y:S04]  /*34bc0*/  LDL.LU R11, [R1+0x22d0] ;  /* 0x0022d000010b7983 */ /* 0x008ee80000300800 */
[----:B------:R-:W-:Y:S01]  /*34bd0*/  STL [R1+0x22a0], R13 ;  /* 0x0022a00d01007387 */ /* 0x000fe20000100800 */
[----:B-1----:R-:W-:-:S02]  /*34be0*/  IMAD.MOV.U32 R98, RZ, RZ, R13 ;  /* 0x000000ffff627224 */ /* 0x002fc400078e000d */
[--C-:B------:R-:W-:Y:S02]  /*34bf0*/  IMAD.X R90, R90, 0x1, R0.reuse, P1 ;  /* 0x000000015a5a7824 */ /* 0x100fe400008e0600 */
[----:B------:R-:W-:-:S03]  /*34c00*/  IMAD.X R96, R96, 0x1, R0, P2 ;  /* 0x0000000160607824 */ /* 0x000fc600010e0600 */
[----:B------:R1:W-:Y:S01]  /*34c10*/  STL [R1+0x229c], R90 ;  /* 0x00229c5a01007387 */ /* 0x0003e20000100800 */
[----:B------:R-:W-:-:S03]  /*34c20*/  IMAD.MOV.U32 R99, RZ, RZ, R90 ;  /* 0x000000ffff637224 */ /* 0x000fc600078e005a */
[----:B------:R-:W-:Y:S01]  /*34c30*/  STL [R1+0x22a8], R94 ;  /* 0x0022a85e01007387 */ /* 0x000fe20000100800 */
[-C--:B------:R-:W-:Y:S01]  /*34c40*/  IADD3 R91, P1, R91, R2.reuse, RZ ;  /* 0x000000025b5b7210 */ /* 0x080fe20007f3e0ff */
[----:B------:R-:W-:Y:S02]  /*34c50*/  IMAD.MOV.U32 R97, RZ, RZ, R96 ;  /* 0x000000ffff617224 */ /* 0x000fe400078e0060 */
[----:B------:R-:W-:Y:S04]  /*34c60*/  LDGSTS.E [R5+0xc], desc[UR6][R98.64], P0 ;  /* 0x0000c00062057fae */ /* 0x000fe80008121846 */
[----:B-1----:R-:W4:Y:S01]  /*34c70*/  LDL.LU R90, [R1+0x22c4] ;  /* 0x0022c400015a7983 */ /* 0x002f220000300800 */
[----:B------:R-:W-:Y:S01]  /*34c80*/  IMAD.X R92, R92, 0x1, R0, P1 ;  /* 0x000000015c5c7824 */ /* 0x000fe200008e0600 */
[----:B------:R-:W-:-:S02]  /*34c90*/  IADD3 R12, P2, R12, R2, RZ ;  /* 0x000000020c0c7210 */ /* 0x000fc40007f5e0ff */
[----:B------:R1:W-:Y:S04]  /*34ca0*/  STL [R1+0x22a4], R96 ;  /* 0x0022a46001007387 */ /* 0x0003e80000100800 */
[----:B------:R-:W4:Y:S01]  /*34cb0*/  LDL.LU R13, [R1+0x22cc] ;  /* 0x0022cc00010d7983 */ /* 0x000f220000300800 */
[----:B-1----:R-:W-:-:S03]  /*34cc0*/  IMAD.MOV.U32 R96, RZ, RZ, R94 ;  /* 0x000000ffff607224 */ /* 0x002fc600078e005e */
[----:B------:R1:W-:Y:S01]  /*34cd0*/  STL [R1+0x22b0], R91 ;  /* 0x0022b05b01007387 */ /* 0x0003e20000100800 */
[----:B------:R-:W-:-:S03]  /*34ce0*/  IMAD.X R14, R14, 0x1, R0, P2 ;  /* 0x000000010e0e7824 */ /* 0x000fc600010e0600 */
[----:B------:R1:W-:Y:S04]  /*34cf0*/  LDGSTS.E [R5+0x400c], desc[UR6][R96.64], P0 ;  /* 0x0400c00060057fae */ /* 0x0003e80008121846 */
[----:B------:R1:W-:Y:S04]  /*34d00*/  STL [R1+0x22ac], R92 ;  /* 0x0022ac5c01007387 */ /* 0x0003e80000100800 */
[----:B------:R1:W-:Y:S02]  /*34d10*/  STL [R1+0x22b8], R12 ;  /* 0x0022b80c01007387 */ /* 0x0003e40000100800 */
[----:B-1----:R-:W-:-:S02]  /*34d20*/  IMAD.MOV.U32 R96, RZ, RZ, R91 ;  /* 0x000000ffff607224 */ /* 0x002fc400078e005b */
[----:B------:R-:W4:Y:S01]  /*34d30*/  LDL.LU R91, [R1+0x22d8] ;  /* 0x0022d800015b7983 */ /* 0x000f220000300800 */
[----:B------:R-:W-:-:S03]  /*34d40*/  IMAD.MOV.U32 R97, RZ, RZ, R92 ;  /* 0x000000ffff617224 */ /* 0x000fc600078e005c */
[----:B------:R1:W-:Y:S04]  /*34d50*/  STL [R1+0x22b4], R14 ;  /* 0x0022b40e01007387 */ /* 0x0003e80000100800 */
[----:B------:R-:W4:Y:S01]  /*34d60*/  LDL.LU R92, [R1+0x22d4] ;  /* 0x0022d400015c7983 */ /* 0x000f220000300800 */
[----:B------:R-:W1:Y:S03]  /*34d70*/  S2R R252, SR_TID.X ;  /* 0x0000000000fc7919 */ /* 0x000e660000002100 */
[----:B------:R1:W-:Y:S04]  /*34d80*/  LDGSTS.E [R5+0x800c], desc[UR6][R96.64], P0 ;  /* 0x0800c00060057fae */ /* 0x0003e80008121846 */
[----:B------:R-:W4:Y:S01]  /*34d90*/  LDL.LU R94, [R1+0x22e0] ;  /* 0x0022e000015e7983 */ /* 0x000f220000300800 */
[----:B-1----:R-:W-:-:S02]  /*34da0*/  IMAD.MOV.U32 R97, RZ, RZ, R14 ;  /* 0x000000ffff617224 */ /* 0x002fc400078e000e */
[----:B------:R-:W-:Y:S02]  /*34db0*/  IMAD.MOV.U32 R96, RZ, RZ, R12 ;  /* 0x000000ffff607224 */ /* 0x000fe400078e000c */
[----:B------:R-:W4:Y:S04]  /*34dc0*/  LDL.LU R12, [R1+0x22e8] ;  /* 0x0022e800010c7983 */ /* 0x000f280000300800 */
[----:B------:R1:W-:Y:S01]  /*34dd0*/  LDGSTS.E [R5+0xc00c], desc[UR6][R96.64], P0 ;  /* 0x0c00c00060057fae */ /* 0x0003e20008121846 */
[C---:B------:R-:W-:Y:S01]  /*34de0*/  IMAD.SHL.U32 R14, R252.reuse, 0x10, RZ ;  /* 0x00000010fc0e7824 */ /* 0x040fe200078e00ff */
[----:B------:R-:W-:Y:S02]  /*34df0*/  LOP3.LUT R252, R252, 0x7f, RZ, 0xc0, !PT ;  /* 0x0000007ffcfc7812 */ /* 0x000fe400078ec0ff */
[----:B------:R-:W4:Y:S02]  /*34e00*/  LDL.LU R96, [R1+0x22dc] ;  /* 0x0022dc0001607983 */ /* 0x000f240000300800 */
[----:B------:R-:W-:-:S05]  /*34e10*/  LOP3.LUT R14, R14, 0x70, RZ, 0xc0, !PT ;  /* 0x000000700e0e7812 */ /* 0x000fca00078ec0ff */
[----:B------:R-:W-:-:S05]  /*34e20*/  IMAD R14, R252, 0x80, R14 ;  /* 0x00000080fc0e7824 */ /* 0x000fca00078e020e */
[----:B------:R-:W-:-:S05]  /*34e30*/  LOP3.LUT R14, R14, 0x70, RZ, 0x3c, !PT ;  /* 0x000000700e0e7812 */ /* 0x000fca00078e3cff */
[----:B-1----:R-:W-:Y:S01]  /*34e40*/  VIADD R5, R14, UR13 ;  /* 0x0000000d0e057c36 */ /* 0x002fe20008000000 */
[----:B------:R-:W-:-:S04]  /*34e50*/  UISETP.GT.AND UP1, UPT, UR12, 0x1c, UPT ;  /* 0x0000001c0c00788c */ /* 0x000fc8000bf24270 */
[----:B------:R-:W-:-:S04]  /*34e60*/  USEL UR8, URZ, 0x4, !UP1 ;  /* 0x000000043f087887 */ /* 0x000fc8000c800000 */
[----:B------:R-:W-:-:S06]  /*34e70*/  USEL UR8, UR8, URZ, !UP0 ;  /* 0x0000003f08087287 */ /* 0x000fcc000c000000 */
[----:B------:R-:W-:Y:S02]  /*34e80*/  ISETP.NE.U32.AND P0, PT, RZ, UR8, PT ;  /* 0x00000008ff007c0c */ /* 0x000fe4000bf05070 */
[----:B------:R-:W-:-:S05]  /*34e90*/  IADD3 R93, P1, R93, R2, RZ ;  /* 0x000000025d5d7210 */ /* 0x000fca0007f3e0ff */
[----:B------:R-:W-:Y:S01]  /*34ea0*/  IMAD.X R95, R95, 0x1, R0, P1 ;  /* 0x000000015f5f7824 */ /* 0x000fe200008e0600 */
[----:B------:R-:W-:Y:S04]  /*34eb0*/  STL [R1+0x22c0], R93 ;  /* 0x0022c05d01007387 */ /* 0x000fe80000100800 */
[----:B------:R-:W-:Y:S04]  /*34ec0*/  STL [R1+0x22bc], R95 ;  /* 0x0022bc5f01007387 */ /* 0x000fe80000100800 */
[----:B------:R-:W4:Y:S01]  /*34ed0*/  LDL.LU R14, [R1+0x22e4] ;  /* 0x0022e400010e7983 */ /* 0x000f220000300800 */
[----:B--2---:R-:W-:Y:S01]  /*34ee0*/  IADD3 R10, P1, R10, R2, RZ ;  /* 0x000000020a0a7210 */ /* 0x004fe20007f3e0ff */
[----:B------:R-:W-:-:S02]  /*34ef0*/  IMAD.MOV.U32 R98, RZ, RZ, R93 ;  /* 0x000000ffff627224 */ /* 0x000fc400078e005d */
[----:B------:R-:W-:Y:S01]  /*34f00*/  IMAD.MOV.U32 R99, RZ, RZ, R95 ;  /* 0x000000ffff637224 */ /* 0x000fe200078e005f */
[----:B---3--:R-:W-:Y:S01]  /*34f10*/  IADD3 R11, P2, R11, R2, RZ ;  /* 0x000000020b0b7210 */ /* 0x008fe20007f5e0ff */
[----:B------:R1:W-:Y:S04]  /*34f20*/  STL [R1+0x22c8], R10 ;  /* 0x0022c80a01007387 */ /* 0x0003e80000100800 */
[----:B------:R2:W-:Y:S02]  /*34f30*/  LDGSTS.E [R5], desc[UR6][R98.64], P0 ;  /* 0x0000000062057fae */ /* 0x0005e40008121846 */
[----:B--2---:R-:W-:Y:S02]  /*34f40*/  IMAD.MOV.U32 R98, RZ, RZ, R10 ;  /* 0x000000ffff627224 */ /* 0x004fe400078e000a */
[----:B----4-:R-:W-:-:S04]  /*34f50*/  IMAD.X R90, R90, 0x1, R0, P1 ;  /* 0x000000015a5a7824 */ /* 0x010fc800008e0600 */
[----:B------:R-:W-:Y:S01]  /*34f60*/  IMAD.MOV.U32 R99, RZ, RZ, R90 ;  /* 0x000000ffff637224 */ /* 0x000fe200078e005a */
[----:B------:R-:W-:Y:S01]  /*34f70*/  STL [R1+0x22c4], R90 ;  /* 0x0022c45a01007387 */ /* 0x000fe20000100800 */
[----:B------:R-:W-:-:S03]  /*34f80*/  IMAD.X R13, R13, 0x1, R0, P2 ;  /* 0x000000010d0d7824 */ /* 0x000fc600010e0600 */
[----:B------:R-:W-:Y:S04]  /*34f90*/  STL [R1+0x22d0], R11 ;  /* 0x0022d00b01007387 */ /* 0x000fe80000100800 */
[----:B-1----:R-:W2:Y:S04]  /*34fa0*/  LDL.LU R10, [R1+0x22f0] ;  /* 0x0022f000010a7983 */ /* 0x002ea80000300800 */
[----:B------:R1:W-:Y:S04]  /*34fb0*/  LDGSTS.E [R5+0x4000], desc[UR6][R98.64], P0 ;  /* 0x0400000062057fae */ /* 0x0003e80008121846 */
[----:B------:R3:W-:Y:S01]  /*34fc0*/  STL [R1+0x22cc], R13 ;  /* 0x0022cc0d01007387 */ /* 0x0007e20000100800 */
[----:B-1----:R-:W-:-:S03]  /*34fd0*/  IMAD.MOV.U32 R99, RZ, RZ, R13 ;  /* 0x000000ffff637224 */ /* 0x002fc600078e000d */
[----:B---3--:R-:W3:Y:S01]  /*34fe0*/  LDL.LU R13, [R1+0x22ec] ;  /* 0x0022ec00010d7983 */ /* 0x008ee20000300800 */
[----:B------:R-:W-:Y:S01]  /*34ff0*/  IADD3 R91, P1, R91, R2, RZ ;  /* 0x000000025b5b7210 */ /* 0x000fe20007f3e0ff */
[----:B------:R-:W-:Y:S02]  /*35000*/  IMAD.MOV.U32 R98, RZ, RZ, R11 ;  /* 0x000000ffff627224 */ /* 0x000fe400078e000b */
[----:B------:R-:W4:Y:S04]  /*35010*/  LDL.LU R11, [R1+0x22f8] ;  /* 0x0022f800010b7983 */ /* 0x000f280000300800 */
[----:B------:R-:W4:Y:S01]  /*35020*/  LDL.LU R90, [R1+0x2300] ;  /* 0x00230000015a7983 */ /* 0x000f220000300800 */
[----:B------:R-:W-:-:S03]  /*35030*/  IMAD.X R92, R92, 0x1, R0, P1 ;  /* 0x000000015c5c7824 */ /* 0x000fc600008e0600 */
[----:B------:R-:W-:Y:S04]  /*35040*/  STL [R1+0x22d8], R91 ;  /* 0x0022d85b01007387 */ /* 0x000fe80000100800 */
[----:B------:R1:W-:Y:S04]  /*35050*/  STL [R1+0x22d4], R92 ;  /* 0x0022d45c01007387 */ /* 0x0003e80000100800 */
[----:B------:R-:W4:Y:S04]  /*35060*/  LDL.LU R95, [R1+0x22f4] ;  /* 0x0022f400015f7983 */ /* 0x000f280000300800 */
[----:B------:R1:W-:Y:S02]  /*35070*/  LDGSTS.E [R5+0x8000], desc[UR6][R98.64], P0 ;  /* 0x0800000062057fae */ /* 0x0003e40008121846 */
[----:B-1----:R-:W-:-:S02]  /*35080*/  IMAD.MOV.U32 R99, RZ, RZ, R92 ;  /* 0x000000ffff637224 */ /* 0x002fc400078e005c */
[----:B------:R-:W4:Y:S01]  /*35090*/  LDL.LU R92, [R1+0x22fc] ;  /* 0x0022fc00015c7983 */ /* 0x000f220000300800 */
[----:B------:R-:W-:-:S04]  /*350a0*/  UISETP.GT.AND UP1, UPT, UR12, 0x1d, UPT ;  /* 0x0000001d0c00788c */ /* 0x000fc8000bf24270 */
[----:B------:R-:W-:Y:S01]  /*350b0*/  USEL UR8, URZ, 0x4, !UP1 ;  /* 0x000000043f087887 */ /* 0x000fe2000c800000 */
[----:B------:R-:W-:Y:S01]  /*350c0*/  IMAD.MOV.U32 R98, RZ, RZ, R91 ;  /* 0x000000ffff627224 */ /* 0x000fe200078e005b */
[-C--:B------:R-:W-:Y:S01]  /*350d0*/  IADD3 R94, P1, R94, R2.reuse, RZ ;  /* 0x000000025e5e7210 */ /* 0x080fe20007f3e0ff */
[----:B------:R-:W4:Y:S01]  /*350e0*/  LDL.LU R91, [R1+0x2308] ;  /* 0x00230800015b7983 */ /* 0x000f220000300800 */
[----:B------:R-:W-:Y:S01]  /*350f0*/  USEL UR8, UR8, URZ, !UP0 ;  /* 0x0000003f08087287 */ /* 0x000fe2000c000000 */
[----:B------:R-:W-:Y:S02]  /*35100*/  IADD3 R12, P2, R12, R2, RZ ;  /* 0x000000020c0c7210 */ /* 0x000fe40007f5e0ff */
[----:B------:R1:W-:Y:S01]  /*35110*/  LDGSTS.E [R5+0xc000], desc[UR6][R98.64], P0 ;  /* 0x0c00000062057fae */ /* 0x0003e20008121846 */
[----:B------:R-:W-:Y:S02]  /*35120*/  IMAD.X R96, R96, 0x1, R0, P1 ;  /* 0x0000000160607824 */ /* 0x000fe400008e0600 */
[----:B------:R-:W-:Y:S01]  /*35130*/  ISETP.NE.U32.AND P0, PT, RZ, UR8, PT ;  /* 0x00000008ff007c0c */ /* 0x000fe2000bf05070 */
[----:B------:R-:W4:Y:S01]  /*35140*/  LDL.LU R93, [R1+0x2310] ;  /* 0x00231000015d7983 */ /* 0x000f220000300800 */
[----:B------:R-:W-:-:S03]  /*35150*/  IMAD.MOV.U32 R97, RZ, RZ, R96 ;  /* 0x000000ffff617224 */ /* 0x000fc600078e0060 */
[----:B------:R-:W-:Y:S04]  /*35160*/  STL [R1+0x22e0], R94 ;  /* 0x0022e05e01007387 */ /* 0x000fe80000100800 */
[----:B------:R1:W-:Y:S04]  /*35170*/  STL [R1+0x22dc], R96 ;  /* 0x0022dc6001007387 */ /* 0x0003e80000100800 */
[----:B------:R1:W-:Y:S02]  /*35180*/  STL [R1+0x22e8], R12 ;  /* 0x0022e80c01007387 */ /* 0x0003e40000100800 */
[----:B-1----:R-:W-:-:S05]  /*35190*/  IMAD.MOV.U32 R96, RZ, RZ, R94 ;  /* 0x000000ffff607224 */ /* 0x002fca00078e005e */
[----:B------:R-:W-:Y:S01]  /*351a0*/  LDGSTS.E [R5+0x4], desc[UR6][R96.64], P0 ;  /* 0x0000400060057fae */ /* 0x000fe20008121846 */
[----:B------:R-:W-:Y:S02]  /*351b0*/  IMAD.MOV.U32 R98, RZ, RZ, R12 ;  /* 0x000000ffff627224 */ /* 0x000fe400078e000c */
[----:B------:R-:W-:-:S05]  /*351c0*/  IMAD.X R14, R14, 0x1, R0, P2 ;  /* 0x000000010e0e7824 */ /* 0x000fca00010e0600 */
[----:B------:R-:W-:Y:S04]  /*351d0*/  STL [R1+0x22e4], R14 ;  /* 0x0022e40e01007387 */ /* 0x000fe80000100800 */
[----:B------:R-:W4:Y:S04]  /*351e0*/  LDL.LU R94, [R1+0x2304] ;  /* 0x00230400015e7983 */ /* 0x000f280000300800 */
[----:B------:R-:W4:Y:S01]  /*351f0*/  LDL.LU R96, [R1+0x230c] ;  /* 0x00230c0001607983 */ /* 0x000f220000300800 */
[----:B------:R-:W-:-:S03]  /*35200*/  IMAD.MOV.U32 R99, RZ, RZ, R14 ;  /* 0x000000ffff637224 */ /* 0x000fc600078e000e */
[----:B------:R-:W4:Y:S04]  /*35210*/  LDL.LU R12, [R1+0x2318] ;  /* 0x00231800010c7983 */ /* 0x000f280000300800 */
[----:B------:R1:W-:Y:S01]  /*35220*/  LDGSTS.E [R5+0x4004], desc[UR6][R98.64], P0 ;  /* 0x0400400062057fae */ /* 0x0003e20008121846 */
[----:B--2---:R-:W-:-:S05]  /*35230*/  IADD3 R10, P1, R10, R2, RZ ;  /* 0x000000020a0a7210 */ /* 0x004fca0007f3e0ff */
[----:B------:R-:W-:Y:S01]  /*35240*/  STL [R1+0x22f0], R10 ;  /* 0x0022f00a01007387 */ /* 0x000fe20000100800 */
[----:B-1----:R-:W-:Y:S02]  /*35250*/  IMAD.MOV.U32 R98, RZ, RZ, R10 ;  /* 0x000000ffff627224 */ /* 0x002fe400078e000a */
[----:B---3--:R-:W-:-:S04]  /*35260*/  IMAD.X R13, R13, 0x1, R0, P1 ;  /* 0x000000010d0d7824 */ /* 0x008fc800008e0600 */
[----:B------:R-:W-:Y:S01]  /*35270*/  IMAD.MOV.U32 R99, RZ, RZ, R13 ;  /* 0x000000ffff637224 */ /* 0x000fe200078e000d */
[----:B------:R1:W-:Y:S01]  /*35280*/  STL [R1+0x22ec], R13 ;  /* 0x0022ec0d01007387 */ /* 0x0003e20000100800 */
[-C--:B----4-:R-:W-:Y:S02]  /*35290*/  IADD3 R11, P2, R11, R2.reuse, RZ ;  /* 0x000000020b0b7210 */ /* 0x090fe40007f5e0ff */
[----:B------:R-:W-:Y:S01]  /*352a0*/  IADD3 R90, P3, R90, R2, RZ ;  /* 0x000000025a5a7210 */ /* 0x000fe20007f7e0ff */
[----:B------:R2:W-:Y:S04]  /*352b0*/  LDGSTS.E [R5+0x8004], desc[UR6][R98.64], P0 ;  /* 0x0800400062057fae */ /* 0x0005e80008121846 */
[----:B-1----:R-:W3:Y:S04]  /*352c0*/  LDL.LU R13, [R1+0x2314] ;  /* 0x00231400010d7983 */ /* 0x002ee80000300800 */
[----:B------:R-:W4:Y:S01]  /*352d0*/  LDL.LU R14, [R1+0x2320] ;  /* 0x00232000010e7983 */ /* 0x000f220000300800 */
[----:B------:R-:W-:-:S03]  /*352e0*/  IMAD.X R95, R95, 0x1, R0, P2 ;  /* 0x000000015f5f7824 */ /* 0x000fc600010e0600 */
[----:B------:R-:W4:Y:S01]  /*352f0*/  LDL.LU R10, [R1+0x2328] ;  /* 0x00232800010a7983 */ /* 0x000f220000300800 */
[----:B--2---:R-:W-:-:S03]  /*35300*/  IMAD.MOV.U32 R99, RZ, RZ, R95 ;  /* 0x000000ffff637224 */ /* 0x004fc600078e005f */
[----:B------:R-:W-:Y:S04]  /*35310*/  STL [R1+0x22f8], R11 ;  /* 0x0022f80b01007387 */ /* 0x000fe80000100800 */
[----:B------:R1:W-:Y:S04]  /*35320*/  STL [R1+0x22f4], R95 ;  /* 0x0022f45f01007387 */ /* 0x0003e80000100800 */
[----:B------:R-:W-:Y:S01]  /*35330*/  STL [R1+0x2300], R90 ;  /* 0x0023005a01007387 */ /* 0x000fe20000100800 */
[----:B------:R-:W-:-:S03]  /*35340*/  IMAD.X R92, R92, 0x1, R0, P3 ;  /* 0x000000015c5c7824 */ /* 0x000fc600018e0600 */
[----:B-1----:R-:W2:Y:S01]  /*35350*/  LDL.LU R95, [R1+0x231c] ;  /* 0x00231c00015f7983 */ /* 0x002ea20000300800 */
[----:B------:R-:W-:-:S03]  /*35360*/  IMAD.MOV.U32 R98, RZ, RZ, R11 ;  /* 0x000000ffff627224 */ /* 0x000fc600078e000b */
[----:B------:R1:W-:Y:S04]  /*35370*/  STL [R1+0x22fc], R92 ;  /* 0x0022fc5c01007387 */ /* 0x0003e80000100800 */
[----:B------:R-:W2:Y:S01]  /*35380*/  LDL.LU R11, [R1+0x2324] ;  /* 0x00232400010b7983 */ /* 0x000ea20000300800 */
[----:B------:R-:W-:-:S03]  /*35390*/  UISETP.GT.AND UP1, UPT, UR12, 0x1e, UPT ;  /* 0x0000001e0c00788c */ /* 0x000fc6000bf24270 */
[----:B------:R1:W-:Y:S01]  /*353a0*/  LDGSTS.E [R5+0xc004], desc[UR6][R98.64], P0 ;  /* 0x0c00400062057fae */ /* 0x0003e20008121846 */
[----:B------:R-:W-:-:S04]  /*353b0*/  USEL UR8, URZ, 0x4, !UP1 ;  /* 0x000000043f087887 */ /* 0x000fc8000c800000 */
[----:B------:R-:W-:Y:S01]  /*353c0*/  USEL UR8, UR8, URZ, !UP0 ;  /* 0x0000003f08087287 */ /* 0x000fe2000c000000 */
[----:B------:R-:W-:-:S05]  /*353d0*/  IADD3 R91, P0, R91, R2, RZ ;  /* 0x000000025b5b7210 */ /* 0x000fca0007f1e0ff */
[----:B------:R-:W-:Y:S01]  /*353e0*/  ISETP.NE.U32.AND P1, PT, RZ, UR8, PT ;  /* 0x00000008ff007c0c */ /* 0x000fe2000bf25070 */
[----:B-1----:R-:W-:Y:S01]  /*353f0*/  IMAD.MOV.U32 R98, RZ, RZ, R90 ;  /* 0x000000ffff627224 */ /* 0x002fe200078e005a */
[----:B------:R-:W-:Y:S01]  /*35400*/  IADD3 R93, P2, R93, R2, RZ ;  /* 0x000000025d5d7210 */ /* 0x000fe20007f5e0ff */
[----:B------:R-:W-:Y:S02]  /*35410*/  IMAD.MOV.U32 R99, RZ, RZ, R92 ;  /* 0x000000ffff637224 */ /* 0x000fe400078e005c */
[----:B------:R-:W2:Y:S04]  /*35420*/  LDL.LU R92, [R1+0x2330] ;  /* 0x00233000015c7983 */ /* 0x000ea80000300800 */
[----:B------:R-:W2:Y:S04]  /*35430*/  LDL.LU R90, [R1+0x2338] ;  /* 0x00233800015a7983 */ /* 0x000ea80000300800 */
[----:B------:R-:W-:Y:S04]  /*35440*/  STL [R1+0x2308], R91 ;  /* 0x0023085b01007387 */ /* 0x000fe80000100800 */
[----:B------:R1:W-:Y:S02]  /*35450*/  LDGSTS.E [R5+0x8], desc[UR6][R98.64], P1 ;  /* 0x0000800062057fae */ /* 0x0003e40008921846 */
[----:B-1----:R-:W-:Y:S01]  /*35460*/  IMAD.MOV.U32 R98, RZ, RZ, R91 ;  /* 0x000000ffff627224 */ /* 0x002fe200078e005b */
[----:B------:R-:W-:-:S04]  /*35470*/  UISETP.GT.AND UP1, UPT, UR12, 0x1f, UPT ;  /* 0x0000001f0c00788c */ /* 0x000fc8000bf24270 */
[----:B------:R-:W-:-:S04]  /*35480*/  USEL UR8, URZ, 0x4, !UP1 ;  /* 0x000000043f087887 */ /* 0x000fc8000c800000 */
[----:B------:R-:W-:Y:S01]  /*35490*/  USEL UR8, UR8, URZ, !UP0 ;  /* 0x0000003f08087287 */ /* 0x000fe2000c000000 */
[--C-:B------:R-:W-:Y:S02]  /*354a0*/  IMAD.X R94, R94, 0x1, R0.reuse, P0 ;  /* 0x000000015e5e7824 */ /* 0x100fe400000e0600 */
[----:B------:R-:W-:-:S03]  /*354b0*/  IMAD.X R96, R96, 0x1, R0, P2 ;  /* 0x0000000160607824 */ /* 0x000fc600010e0600 */
[----:B------:R1:W-:Y:S01]  /*354c0*/  STL [R1+0x2304], R94 ;  /* 0x0023045e01007387 */ /* 0x0003e20000100800 */
[----:B------:R-:W-:-:S03]  /*354d0*/  IMAD.MOV.U32 R99, RZ, RZ, R94 ;  /* 0x000000ffff637224 */ /* 0x000fc600078e005e */
[----:B------:R-:W-:Y:S01]  /*354e0*/  STL [R1+0x2310], R93 ;  /* 0x0023105d01007387 */ /* 0x000fe20000100800 */
[----:B------:R-:W-:Y:S01]  /*354f0*/  IADD3 R12, P0, R12, R2, RZ ;  /* 0x000000020c0c7210 */ /* 0x000fe20007f1e0ff */
[----:B------:R-:W-:Y:S02]  /*35500*/  IMAD.MOV.U32 R97, RZ, RZ, R96 ;  /* 0x000000ffff617224 */ /* 0x000fe400078e0060 */
[----:B------:R-:W-:Y:S04]  /*35510*/  LDGSTS.E [R5+0x4008], desc[UR6][R98.64], P1 ;  /* 0x0400800062057fae */ /* 0x000fe80008921846 */
[----:B-1----:R-:W2:Y:S04]  /*35520*/  LDL.LU R94, [R1+0x232c] ;  /* 0x00232c00015e7983 */ /* 0x002ea80000300800 */
[----:B------:R1:W-:Y:S04]  /*35530*/  STL [R1+0x230c], R96 ;  /* 0x00230c6001007387 */ /* 0x0003e80000100800 */
[----:B------:R-:W2:Y:S01]  /*35540*/  LDL.LU R91, [R1+0x2334] ;  /* 0x00233400015b7983 */ /* 0x000ea20000300800 */
[----:B-1----:R-:W-:-:S05]  /*35550*/  IMAD.MOV.U32 R96, RZ, RZ, R93 ;  /* 0x000000ffff607224 */ /* 0x002fca00078e005d */
[----:B------:R1:W-:Y:S04]  /*35560*/  LDGSTS.E [R5+0x8008], desc[UR6][R96.64], P1 ;  /* 0x0800800060057fae */ /* 0x0003e80008921846 */
[----:B------:R1:W-:Y:S01]  /*35570*/  STL [R1+0x2318], R12 ;  /* 0x0023180c01007387 */ /* 0x0003e20000100800 */
[----:B---3--:R-:W-:Y:S01]  /*35580*/  IMAD.X R13, R13, 0x1, R0, P0 ;  /* 0x000000010d0d7824 */ /* 0x008fe200000e0600 */
[----:B------:R-:W-:-:S04]  /*35590*/  ISETP.NE.U32.AND P0, PT, RZ, UR8, PT ;  /* 0x00000008ff007c0c */ /* 0x000fc8000bf05070 */
[----:B------:R-:W-:Y:S01]  /*355a0*/  LDGSTS.E [R5+0xc008], desc[UR6][R12.64], P1 ;  /* 0x0c0080000c057fae */ /* 0x000fe20008921846 */
[-C--:B----4-:R-:W-:Y:S02]  /*355b0*/  IADD3 R14, P1, R14, R2.reuse, RZ ;  /* 0x000000020e0e7210 */ /* 0x090fe40007f3e0ff */
[----:B------:R-:W-:Y:S01]  /*355c0*/  IADD3 R10, P2, R10, R2, RZ ;  /* 0x000000020a0a7210 */ /* 0x000fe20007f5e0ff */
[----:B------:R3:W-:Y:S02]  /*355d0*/  STL [R1+0x2314], R13 ;  /* 0x0023140d01007387 */ /* 0x0007e40000100800 */
[----:B-1----:R-:W-:Y:S02]  /*355e0*/  IMAD.MOV.U32 R96, RZ, RZ, R14 ;  /* 0x000000ffff607224 */ /* 0x002fe400078e000e */
[----:B------:R-:W4:Y:S04]  /*355f0*/  LDL R12, [R1+0x24fc] ;  /* 0x0024fc00010c7983 */ /* 0x000f280000100800 */
[----:B------:R-:W4:Y:S04]  /*35600*/  LDL.LU R93, [R1+0x233c] ;  /* 0x00233c00015d7983 */ /* 0x000f280000300800 */
[----:B---3--:R-:W3:Y:S01]  /*35610*/  LDL.LU R13, [R1+0x2340] ;  /* 0x00234000010d7983 */ /* 0x008ee20000300800 */
[----:B--2---:R-:W-:-:S04]  /*35620*/  IMAD.X R95, R95, 0x1, R0, P1 ;  /* 0x000000015f5f7824 */ /* 0x004fc800008e0600 */
[----:B------:R-:W-:Y:S01]  /*35630*/  IMAD.MOV.U32 R97, RZ, RZ, R95 ;  /* 0x000000ffff617224 */ /* 0x000fe200078e005f */
[----:B------:R-:W-:Y:S01]  /*35640*/  STL [R1+0x2320], R14 ;  /* 0x0023200e01007387 */ /* 0x000fe20000100800 */
[----:B------:R-:W-:-:S03]  /*35650*/  IMAD.X R11, R11, 0x1, R0, P2 ;  /* 0x000000010b0b7824 */ /* 0x000fc600010e0600 */
[----:B------:R-:W-:Y:S04]  /*35660*/  STL [R1+0x231c], R95 ;  /* 0x00231c5f01007387 */ /* 0x000fe80000100800 */
[----:B------:R1:W-:Y:S04]  /*35670*/  STL [R1+0x2328], R10 ;  /* 0x0023280a01007387 */ /* 0x0003e80000100800 */
[----:B------:R2:W-:Y:S04]  /*35680*/  LDGSTS.E [R5+0xc], desc[UR6][R96.64], P0 ;  /* 0x0000c00060057fae */ /* 0x0005e80008121846 */
[----:B------:R1:W-:Y:S01]  /*35690*/  STL [R1+0x2324], R11 ;  /* 0x0023240b01007387 */ /* 0x0003e20000100800 */
[----:B--2---:R-:W-:-:S03]  /*356a0*/  IMAD.MOV.U32 R96, RZ, RZ, R10 ;  /* 0x000000ffff607224 */ /* 0x004fc600078e000a */
[----:B-1----:R-:W2:Y:S01]  /*356b0*/  LDL.LU R10, [R1+0x2350] ;  /* 0x00235000010a7983 */ /* 0x002ea20000300800 */
[----:B------:R-:W-:-:S03]  /*356c0*/  IMAD.MOV.U32 R97, RZ, RZ, R11 ;  /* 0x000000ffff617224 */ /* 0x000fc600078e000b */
[----:B------:R-:W2:Y:S04]  /*356d0*/  LDL.LU R11, [R1+0x2360] ;  /* 0x00236000010b7983 */ /* 0x000ea80000300800 */
[----:B------:R-:W2:Y:S04]  /*356e0*/  LDL.LU R95, [R1+0x234c] ;  /* 0x00234c00015f7983 */ /* 0x000ea80000300800 */
[----:B------:R-:W-:Y:S04]  /*356f0*/  LDGSTS.E [R5+0x400c], desc[UR6][R96.64], P0 ;  /* 0x0400c00060057fae */ /* 0x000fe80008121846 */
[----:B------:R-:W2:Y:S01]  /*35700*/  LDL.LU R96, [R1+0x235c] ;  /* 0x00235c0001607983 */ /* 0x000ea20000300800 */
[----:B------:R-:W1:Y:S01]  /*35710*/  S2R R14, SR_TID.X ;  /* 0x00000000000e7919 */ /* 0x000e620000002100 */
[----:B------:R-:W-:-:S02]  /*35720*/  IADD3 R92, P1, R92, R2, RZ ;  /* 0x000000025c5c7210 */ /* 0x000fc40007f3e0ff */
[----:B------:R-:W-:-:S03]  /*35730*/  IADD3 R90, P2, R90, R2, RZ ;  /* 0x000000025a5a7210 */ /* 0x000fc60007f5e0ff */
[----:B------:R-:W-:Y:S01]  /*35740*/  IMAD.MOV.U32 R98, RZ, RZ, R92 ;  /* 0x000000ffff627224 */ /* 0x000fe200078e005c */
[----:B------:R-:W-:Y:S01]  /*35750*/  STL [R1+0x2330], R92 ;  /* 0x0023305c01007387 */ /* 0x000fe20000100800 */
[----:B------:R-:W-:-:S04]  /*35760*/  IMAD.X R94, R94, 0x1, R0, P1 ;  /* 0x000000015e5e7824 */ /* 0x000fc800008e0600 */
[----:B------:R-:W-:Y:S01]  /*35770*/  IMAD.MOV.U32 R99, RZ, RZ, R94 ;  /* 0x000000ffff637224 */ /* 0x000fe200078e005e */
[----:B------:R-:W-:Y:S01]  /*35780*/  STL [R1+0x232c], R94 ;  /* 0x00232c5e01007387 */ /* 0x000fe20000100800 */
[----:B------:R-:W-:-:S03]  /*35790*/  IMAD.X R91, R91, 0x1, R0, P2 ;  /* 0x000000015b5b7824 */ /* 0x000fc600010e0600 */
[----:B------:R-:W-:Y:S04]  /*357a0*/  STL [R1+0x2338], R90 ;  /* 0x0023385a01007387 */ /* 0x000fe80000100800 */
[----:B------:R1:W-:Y:S04]  /*357b0*/  LDGSTS.E [R5+0x800c], desc[UR6][R98.64], P0 ;  /* 0x0800c00062057fae */ /* 0x0003e80008121846 */
[----:B------:R1:W-:Y:S02]  /*357c0*/  STL [R1+0x2334], R91 ;  /* 0x0023345b01007387 */ /* 0x0003e40000100800 */
[----:B-1----:R-:W-:Y:S01]  /*357d0*/  IMAD.MOV.U32 R99, RZ, RZ, R91 ;  /* 0x000000ffff637224 */ /* 0x002fe200078e005b */
[----:B------:R-:W-:Y:S01]  /*357e0*/  LOP3.LUT R91, R14, 0x1f, RZ, 0xc0, !PT ;  /* 0x0000001f0e5b7812 */ /* 0x000fe200078ec0ff */
[----:B------:R-:W-:Y:S01]  /*357f0*/  IMAD.MOV.U32 R98, RZ, RZ, R90 ;  /* 0x000000ffff627224 */ /* 0x000fe200078e005a */
[----:B------:R-:W2:Y:S04]  /*35800*/  LDL.LU R14, [R1+0x2370] ;  /* 0x00237000010e7983 */ /* 0x000ea80000300800 */
[----:B------:R-:W2:Y:S04]  /*35810*/  LDL.LU R90, [R1+0x2380] ;  /* 0x00238000015a7983 */ /* 0x000ea80000300800 */
[----:B------:R-:W2:Y:S04]  /*35820*/  LDL.LU R94, [R1+0x236c] ;  /* 0x00236c00015e7983 */ /* 0x000ea80000300800 */
[----:B------:R-:W2:Y:S04]  /*35830*/  LDL.LU R92, [R1+0x237c] ;  /* 0x00237c00015c7983 */ /* 0x000ea80000300800 */
[----:B------:R1:W-:Y:S01]  /*35840*/  LDGSTS.E [R5+0xc00c], desc[UR6][R98.64], P0 ;  /* 0x0c00c00062057fae */ /* 0x0003e20008121846 */
[----:B------:R-:W-:-:S02]  /*35850*/  ISETP.GE.AND P0, PT, R91, UR12, PT ;  /* 0x0000000c5b007c0c */ /* 0x000fc4000bf06270 */
[----:B------:R-:W-:Y:S01]  /*35860*/  PLOP3.LUT P1, PT, PT, PT, UP0, 0x80, 0x0 ;  /* 0x000000000000781c */ /* 0x000fe20003f2f008 */
[----:B------:R-:W2:Y:S04]  /*35870*/  LDL.LU R91, [R1+0x2390] ;  /* 0x00239000015b7983 */ /* 0x000ea80000300800 */
[----:B------:R-:W0:Y:S01]  /*35880*/  LDGDEPBAR ;  /* 0x00000000000079af */ /* 0x000e220000000000 */
[----:B-1----:R-:W-:-:S04]  /*35890*/  SEL R5, RZ, 0x4, P0 ;  /* 0x00000004ff057807 */ /* 0x002fc80000000000 */
[----:B------:R-:W-:-:S04]  /*358a0*/  SEL R5, R5, RZ, !P1 ;  /* 0x000000ff05057207 */ /* 0x000fc80004800000 */
[----:B------:R-:W-:Y:S02]  /*358b0*/  ISETP.NE.U32.AND P0, PT, R5, RZ, PT ;  /* 0x000000ff0500720c */ /* 0x000fe40003f05070 */
[----:B---3--:R-:W-:-:S05]  /*358c0*/  IADD3 R13, P1, R13, R4, RZ ;  /* 0x000000040d0d7210 */ /* 0x008fca0007f3e0ff */
[----:B----4-:R-:W-:Y:S01]  /*358d0*/  IMAD.X R93, R93, 0x1, R3, P1 ;  /* 0x000000015d5d7824 */ /* 0x010fe200008e0603 */
[----:B------:R-:W-:Y:S01]  /*358e0*/  STL [R1+0x2340], R13 ;  /* 0x0023400d01007387 */ /* 0x000fe20000100800 */
[----:B------:R-:W-:-:S03]  /*358f0*/  VIADD R5, R12, UR13 ;  /* 0x0000000d0c057c36 */ /* 0x000fc60008000000 */
[----:B------:R1:W-:Y:S01]  /*35900*/  STL [R1+0x233c], R93 ;  /* 0x00233c5d01007387 */ /* 0x0003e20000100800 */
[----:B------:R-:W-:-:S03]  /*35910*/  IMAD.MOV.U32 R98, RZ, RZ, R13 ;  /* 0x000000ffff627224 */ /* 0x000fc600078e000d */
[----:B------:R-:W3:Y:S01]  /*35920*/  LDL.LU R12, [R1+0x23a0] ;  /* 0x0023a000010c7983 */ /* 0x000ee20000300800 */
[----:B------:R-:W-:-:S03]  /*35930*/  IMAD.MOV.U32 R99, RZ, RZ, R93 ;  /* 0x000000ffff637224 */ /* 0x000fc600078e005d */
[----:B-1----:R-:W4:Y:S04]  /*35940*/  LDL.LU R93, [R1+0x238c] ;  /* 0x00238c00015d7983 */ /* 0x002f280000300800 */
[----:B------:R-:W4:Y:S04]  /*35950*/  LDL.LU R13, [R1+0x239c] ;  /* 0x00239c00010d7983 */ /* 0x000f280000300800 */
[----:B------:R1:W-:Y:S01]  /*35960*/  LDGSTS.E [R5+0x30000], desc[UR6][R98.64], P0 ;  /* 0x3000000062057fae */ /* 0x0003e20008121846 */
[-C--:B--2---:R-:W-:Y:S02]  /*35970*/  IADD3 R10, P1, R10, R4.reuse, RZ ;  /* 0x000000040a0a7210 */ /* 0x084fe40007f3e0ff */
[----:B------:R-:W-:-:S03]  /*35980*/  IADD3 R11, P2, R11, R4, RZ ;  /* 0x000000040b0b7210 */ /* 0x000fc60007f5e0ff */
[----:B------:R-:W-:Y:S01]  /*35990*/  IMAD.X R95, R95, 0x1, R3, P1 ;  /* 0x000000015f5f7824 */ /* 0x000fe200008e0603 */
[----:B------:R2:W-:Y:S01]  /*359a0*/  STL [R1+0x2350], R10 ;  /* 0x0023500a01007387 */ /* 0x0005e20000100800 */
[----:B-1----:R-:W-:Y:S02]  /*359b0*/  IMAD.MOV.U32 R98, RZ, RZ, R10 ;  /* 0x000000ffff627224 */ /* 0x002fe400078e000a */
[----:B------:R-:W-:Y:S01]  /*359c0*/  IMAD.MOV.U32 R99, RZ, RZ, R95 ;  /* 0x000000ffff637224 */ /* 0x000fe200078e005f */
[----:B------:R1:W-:Y:S04]  /*359d0*/  STL [R1+0x234c], R95 ;  /* 0x00234c5f01007387 */ /* 0x0003e80000100800 */
[----:B------:R1:W-:Y:S04]  /*359e0*/  STL [R1+0x2360], R11 ;  /* 0x0023600b01007387 */ /* 0x0003e80000100800 */
[----:B--2---:R-:W2:Y:S01]  /*359f0*/  LDL.LU R10, [R1+0x23b0] ;  /* 0x0023b000010a7983 */ /* 0x004ea20000300800 */
[----:B------:R-:W-:-:S03]  /*35a00*/  IMAD.X R96, R96, 0x1, R3, P2 ;  /* 0x0000000160607824 */ /* 0x000fc600010e0603 */
[----:B------:R1:W-:Y:S04]  /*35a10*/  LDGSTS.E [R5+0x30400], desc[UR6][R98.64], P0 ;  /* 0x3040000062057fae */ /* 0x0003e80008121846 */
[----:B------:R1:W-:Y:S04]  /*35a20*/  STL [R1+0x235c], R96 ;  /* 0x00235c6001007387 */ /* 0x0003e80000100800 */
[----:B-1----:R-:W2:Y:S01]  /*35a30*/  LDL.LU R95, [R1+0x23c0] ;  /* 0x0023c000015f7983 */ /* 0x002ea20000300800 */
[----:B------:R-:W-:-:S03]  /*35a40*/  IMAD.MOV.U32 R98, RZ, RZ, R11 ;  /* 0x000000ffff627224 */ /* 0x000fc600078e000b */
[----:B------:R-:W2:Y:S01]  /*35a50*/  LDL.LU R11, [R1+0x23ac] ;  /* 0x0023ac00010b7983 */ /* 0x000ea20000300800 */
[----:B------:R-:W-:-:S03]  /*35a60*/  IMAD.MOV.U32 R99, RZ, RZ, R96 ;  /* 0x000000ffff637224 */ /* 0x000fc600078e0060 */
[----:B------:R-:W2:Y:S04]  /*35a70*/  LDL.LU R96, [R1+0x23bc] ;  /* 0x0023bc0001607983 */ /* 0x000ea80000300800 */
[----:B------:R1:W-:Y:S01]  /*35a80*/  LDGSTS.E [R5+0x30800], desc[UR6][R98.64], P0 ;  /* 0x3080000062057fae */ /* 0x0003e20008121846 */
[-C--:B------:R-:W-:Y:S02]  /*35a90*/  IADD3 R14, P1, R14, R4.reuse, RZ ;  /* 0x000000040e0e7210 */ /* 0x080fe40007f3e0ff */
[----:B------:R-:W-:-:S03]  /*35aa0*/  IADD3 R90, P2, R90, R4, RZ ;  /* 0x000000045a5a7210 */ /* 0x000fc60007f5e0ff */
[--C-:B------:R-:W-:Y:S01]  /*35ab0*/  IMAD.X R94, R94, 0x1, R3.reuse, P1 ;  /* 0x000000015e5e7824 */ /* 0x100fe200008e0603 */
[----:B------:R1:W-:Y:S02]  /*35ac0*/  STL [R1+0x2370], R14 ;  /* 0x0023700e01007387 */ /* 0x0003e40000100800 */
[----:B-1----:R-:W-:Y:S02]  /*35ad0*/  IMAD.MOV.U32 R98, RZ, RZ, R14 ;  /* 0x000000ffff627224 */ /* 0x002fe400078e000e */
[----:B------:R-:W-:Y:S01]  /*35ae0*/  IMAD.X R92, R92, 0x1, R3, P2 ;  /* 0x000000015c5c7824 */ /* 0x000fe200010e0603 */
[----:B------:R1:W-:Y:S01]  /*35af0*/  STL [R1+0x236c], R94 ;  /* 0x00236c5e01007387 */ /* 0x0003e20000100800 */
[----:B------:R-:W-:-:S03]  /*35b00*/  IMAD.MOV.U32 R99, RZ, RZ, R94 ;  /* 0x000000ffff637224 */ /* 0x000fc600078e005e */
[----:B------:R-:W-:Y:S04]  /*35b10*/  STL [R1+0x2380], R90 ;  /* 0x0023805a01007387 */ /* 0x000fe80000100800 */
[----:B------:R1:W-:Y:S04]  /*35b20*/  STL [R1+0x237c], R92 ;  /* 0x00237c5c01007387 */ /* 0x0003e80000100800 */
[----:B------:R-:W2:Y:S04]  /*35b30*/  LDL.LU R14, [R1+0x23d0] ;  /* 0x0023d000010e7983 */ /* 0x000ea80000300800 */
[----:B------:R1:W-:Y:S04]  /*35b40*/  LDGSTS.E [R5+0x30c00], desc[UR6][R98.64], P0 ;  /* 0x30c0000062057fae */ /* 0x0003e80008121846 */
[----:B------:R-:W2:Y:S04]  /*35b50*/  LDL.LU R97, [R1+0x23e0] ;  /* 0x0023e00001617983 */ /* 0x000ea80000300800 */
[----:B-1----:R-:W2:Y:S01]  /*35b60*/  LDL.LU R94, [R1+0x23cc] ;  /* 0x0023cc00015e7983 */ /* 0x002ea20000300800 */
[----:B------:R-:W-:-:S02]  /*35b70*/  IMAD.MOV.U32 R98, RZ, RZ, R90 ;  /* 0x000000ffff627224 */ /* 0x000fc400078e005a */
[----:B------:R-:W-:-:S05]  /*35b80*/  IMAD.MOV.U32 R99, RZ, RZ, R92 ;  /* 0x000000ffff637224 */ /* 0x000fca00078e005c */
[----:B------:R-:W-:Y:S04]  /*35b90*/  LDGSTS.E [R5+0x31000], desc[UR6][R98.64], P0 ;  /* 0x3100000062057fae */ /* 0x000fe80008121846 */
[----:B------:R-:W2:Y:S01]  /*35ba0*/  LDL.LU R98, [R1+0x23dc] ;  /* 0x0023dc0001627983 */ /* 0x000ea20000300800 */
[----:B------:R-:W-:-:S03]  /*35bb0*/  IADD3 R91, P1, R91, R4, RZ ;  /* 0x000000045b5b7210 */ /* 0x000fc60007f3e0ff */
[----:B------:R-:W2:Y:S04]  /*35bc0*/  LDL.LU R92, [R1+0x23f0] ;  /* 0x0023f000015c7983 */ /* 0x000ea80000300800 */
[----:B------:R-:W2:Y:S04]  /*35bd0*/  LDL.LU R90, [R1+0x2400] ;  /* 0x00240000015a7983 */ /* 0x000ea80000300800 */
[----:B------:R-:W-:Y:S01]  /*35be0*/  STL [R1+0x2390], R91 ;  /* 0x0023905b01007387 */ /* 0x000fe20000100800 */
[----:B------:R-:W-:Y:S01]  /*35bf0*/  IMAD.MOV.U32 R100, RZ, RZ, R91 ;  /* 0x000000ffff647224 */ /* 0x000fe200078e005b */
[----:B---3--:R-:W-:Y:S01]  /*35c00*/  IADD3 R12, P2, R12, R4, RZ ;  /* 0x000000040c0c7210 */ /* 0x008fe20007f5e0ff */
[----:B----4-:R-:W-:-:S04]  /*35c10*/  IMAD.X R93, R93, 0x1, R3, P1 ;  /* 0x000000015d5d7824 */ /* 0x010fc800008e0603 */
[----:B------:R-:W-:Y:S01]  /*35c20*/  IMAD.X R13, R13, 0x1, R3, P2 ;  /* 0x000000010d0d7824 */ /* 0x000fe200010e0603 */
[----:B------:R1:W-:Y:S01]  /*35c30*/  STL [R1+0x238c], R93 ;  /* 0x00238c5d01007387 */ /* 0x0003e20000100800 */
[----:B------:R-:W-:-:S03]  /*35c40*/  IMAD.MOV.U32 R101, RZ, RZ, R93 ;  /* 0x000000ffff657224 */ /* 0x000fc600078e005d */
[----:B------:R3:W-:Y:S04]  /*35c50*/  STL [R1+0x23a0], R12 ;  /* 0x0023a00c01007387 */ /* 0x0007e80000100800 */
[----:B------:R4:W-:Y:S04]  /*35c60*/  STL [R1+0x239c], R13 ;  /* 0x00239c0d01007387 */ /* 0x0009e80000100800 */
[----:B-1----:R-:W4:Y:S04]  /*35c70*/  LDL.LU R93, [R1+0x23ec] ;  /* 0x0023ec00015d7983 */ /* 0x002f280000300800 */
[----:B------:R-:W4:Y:S04]  /*35c80*/  LDL.LU R91, [R1+0x23fc] ;  /* 0x0023fc00015b7983 */ /* 0x000f280000300800 */
[----:B------:R1:W-:Y:S04]  /*35c90*/  LDGSTS.E [R5+0x31400], desc[UR6][R100.64], P0 ;  /* 0x3140000064057fae */ /* 0x0003e80008121846 */
[----:B------:R-:W-:Y:S01]  /*35ca0*/  LDGSTS.E [R5+0x31800], desc[UR6][R12.64], P0 ;  /* 0x318000000c057fae */ /* 0x000fe20008121846 */
[----:B--2---:R-:W-:-:S03]  /*35cb0*/  IADD3 R10, P1, R10, R4, RZ ;  /* 0x000000040a0a7210 */ /* 0x004fc60007f3e0ff */
[----:B---3--:R-:W2:Y:S01]  /*35cc0*/  LDL.LU R12, [R1+0x2410] ;  /* 0x00241000010c7983 */ /* 0x008ea20000300800 */
[----:B------:R-:W-:-:S03]  /*35cd0*/  IADD3 R95, P2, R95, R4, RZ ;  /* 0x000000045f5f7210 */ /* 0x000fc60007f5e0ff */
[----:B------:R-:W-:Y:S01]  /*35ce0*/  STL [R1+0x23b0], R10 ;  /* 0x0023b00a01007387 */ /* 0x000fe20000100800 */
[--C-:B------:R-:W-:Y:S02]  /*35cf0*/  IMAD.X R11, R11, 0x1, R3.reuse, P1 ;  /* 0x000000010b0b7824 */ /* 0x100fe400008e0603 */
[----:B------:R-:W-:-:S03]  /*35d00*/  IMAD.X R96, R96, 0x1, R3, P2 ;  /* 0x0000000160607824 */ /* 0x000fc600010e0603 */
[----:B------:R3:W-:Y:S01]  /*35d10*/  STL [R1+0x23ac], R11 ;  /* 0x0023ac0b01007387 */ /* 0x0007e20000100800 */
[----:B-1----:R-:W-:-:S03]  /*35d20*/  IMAD.MOV.U32 R101, RZ, RZ, R11 ;  /* 0x000000ffff657224 */ /* 0x002fc600078e000b */
[----:B------:R-:W-:Y:S01]  /*35d30*/  STL [R1+0x23c0], R95 ;  /* 0x0023c05f01007387 */ /* 0x000fe20000100800 */
[----:B------:R-:W-:-:S03]  /*35d40*/  IMAD.MOV.U32 R100, RZ, RZ, R10 ;  /* 0x000000ffff647224 */ /* 0x000fc600078e000a */
[----:B----4-:R-:W4:Y:S04]  /*35d50*/  LDL.LU R13, [R1+0x240c] ;  /* 0x00240c00010d7983 */ /* 0x010f280000300800 */
[----:B------:R1:W-:Y:S04]  /*35d60*/  STL [R1+0x23bc], R96 ;  /* 0x0023bc6001007387 */ /* 0x0003e80000100800 */
[----:B---3--:R-:W3:Y:S04]  /*35d70*/  LDL.LU R11, [R1+0x241c] ;  /* 0x00241c00010b7983 */ /* 0x008ee80000300800 */
[----:B------:R-:W3:Y:S04]  /*35d80*/  LDL.LU R10, [R1+0x2420] ;  /* 0x00242000010a7983 */ /* 0x000ee80000300800 */
[----:B------:R1:W-:Y:S02]  /*35d90*/  LDGSTS.E [R5+0x31c00], desc[UR6][R100.64], P0 ;  /* 0x31c0000064057fae */ /* 0x0003e40008121846 */
[----:B-1----:R-:W-:-:S02]  /*35da0*/  IMAD.MOV.U32 R100, RZ, RZ, R95 ;  /* 0x000000ffff647224 */ /* 0x002fc400078e005f */
[----:B------:R-:W-:Y:S02]  /*35db0*/  IMAD.MOV.U32 R101, RZ, RZ, R96 ;  /* 0x000000ffff657224 */ /* 0x000fe400078e0060 */
[----:B------:R-:W3:Y:S04]  /*35dc0*/  LDL.LU R96, [R1+0x242c] ;  /* 0x00242c0001607983 */ /* 0x000ee80000300800 */
[----:B------:R-:W3:Y:S04]  /*35dd0*/  LDL.LU R95, [R1+0x2430] ;  /* 0x00243000015f7983 */ /* 0x000ee80000300800 */
[----:B------:R1:W-:Y:S01]  /*35de0*/  LDGSTS.E [R5+0x32000], desc[UR6][R100.64], P0 ;  /* 0x3200000064057fae */ /* 0x0003e20008121846 */
[----:B------:R-:W-:-:S02]  /*35df0*/  IADD3 R14, P1, R14, R4, RZ ;  /* 0x000000040e0e7210 */ /* 0x000fc40007f3e0ff */
[----:B------:R-:W-:-:S03]  /*35e00*/  IADD3 R97, P2, R97, R4, RZ ;  /* 0x0000000461617210 */ /* 0x000fc60007f5e0ff */
[--C-:B------:R-:W-:Y:S01]  /*35e10*/  IMAD.X R94, R94, 0x1, R3.reuse, P1 ;  /* 0x000000015e5e7824 */ /* 0x100fe200008e0603 */
[----:B------:R-:W-:Y:S01]  /*35e20*/  STL [R1+0x23d0], R14 ;  /* 0x0023d00e01007387 */ /* 0x000fe20000100800 */
[----:B-1----:R-:W-:Y:S02]  /*35e30*/  IMAD.MOV.U32 R100, RZ, RZ, R14 ;  /* 0x000000ffff647224 */ /* 0x002fe400078e000e */
[----:B------:R-:W-:Y:S01]  /*35e40*/  IMAD.MOV.U32 R101, RZ, RZ, R94 ;  /* 0x000000ffff657224 */ /* 0x000fe200078e005e */
[----:B------:R1:W-:Y:S04]  /*35e50*/  STL [R1+0x23cc], R94 ;  /* 0x0023cc5e01007387 */ /* 0x0003e80000100800 */
[----:B------:R-:W-:Y:S04]  /*35e60*/  STL [R1+0x23e0], R97 ;  /* 0x0023e06101007387 */ /* 0x000fe80000100800 */
[----:B------:R-:W-:Y:S04]  /*35e70*/  LDGSTS.E [R5+0x32400], desc[UR6][R100.64], P0 ;  /* 0x3240000064057fae */ /* 0x000fe80008121846 */
[----:B-1----:R-:W3:Y:S01]  /*35e80*/  LDL.LU R94, [R1+0x243c] ;  /* 0x00243c00015e7983 */ /* 0x002ee20000300800 */
[----:B------:R-:W-:-:S05]  /*35e90*/  IMAD.X R98, R98, 0x1, R3, P2 ;  /* 0x0000000162627824 */ /* 0x000fca00010e0603 */
[----:B------:R1:W-:Y:S04]  /*35ea0*/  STL [R1+0x23dc], R98 ;  /* 0x0023dc6201007387 */ /* 0x0003e80000100800 */
[----:B------:R-:W3:Y:S01]  /*35eb0*/  LDL.LU R14, [R1+0x2440] ;  /* 0x00244000010e7983 */ /* 0x000ee20000300800 */
[-C--:B------:R-:W-:Y:S02]  /*35ec0*/  IADD3 R92, P1, R92, R4.reuse, RZ ;  /* 0x000000045c5c7210 */ /* 0x080fe40007f3e0ff */
[----:B------:R-:W-:Y:S01]  /*35ed0*/  IADD3 R90, P2, R90, R4, RZ ;  /* 0x000000045a5a7210 */ /* 0x000fe20007f5e0ff */
[----:B------:R-:W-:Y:S02]  /*35ee0*/  IMAD.MOV.U32 R99, RZ, RZ, R98 ;  /* 0x000000ffff637224 */ /* 0x000fe400078e0062 */
[----:B-1----:R-:W-:Y:S01]  /*35ef0*/  IMAD.MOV.U32 R98, RZ, RZ, R97 ;  /* 0x000000ffff627224 */ /* 0x002fe200078e0061 */
[----:B------:R-:W-:Y:S04]  /*35f00*/  STL [R1+0x23f0], R92 ;  /* 0x0023f05c01007387 */ /* 0x000fe80000100800 */
[----:B------:R1:W-:Y:S01]  /*35f10*/  LDGSTS.E [R5+0x32800], desc[UR6][R98.64], P0 ;  /* 0x3280000062057fae */ /* 0x0003e20008121846 */
[----:B------:R-:W-:-:S02]  /*35f20*/  IMAD.X R93, R93, 0x1, R3, P1 ;  /* 0x000000015d5d7824 */ /* 0x000fc400008e0603 */
[----:B------:R-:W-:-:S03]  /*35f30*/  IMAD.X R91, R91, 0x1, R3, P2 ;  /* 0x000000015b5b7824 */ /* 0x000fc600010e0603 */
[----:B------:R1:W-:Y:S04]  /*35f40*/  STL [R1+0x23ec], R93 ;  /* 0x0023ec5d01007387 */ /* 0x0003e80000100800 */
[----:B------:R-:W-:Y:S04]  /*35f50*/  STL [R1+0x2400], R90 ;  /* 0x0024005a01007387 */ /* 0x000fe80000100800 */
[----:B------:R-:W-:Y:S04]  /*35f60*/  LDGSTS.E [R5+0x32c00], desc[UR6][R92.64], P0 ;  /* 0x32c000005c057fae */ /* 0x000fe80008121846 */
[----:B------:R1:W-:Y:S04]  /*35f70*/  STL [R1+0x23fc], R91 ;  /* 0x0023fc5b01007387 */ /* 0x0003e80000100800 */
[----:B------:R-:W-:Y:S01]  /*35f80*/  LDGSTS.E [R5+0x33000], desc[UR6][R90.64], P0 ;  /* 0x330000005a057fae */ /* 0x000fe20008121846 */
[----:B--2---:R-:W-:-:S03]  /*35f90*/  IADD3 R12, P1, R12, R4, RZ ;  /* 0x000000040c0c7210 */ /* 0x004fc60007f3e0ff */
[----:B-1----:R-:W2:Y:S04]  /*35fa0*/  LDL.LU.64 R92, [R1+0x1f28] ;  /* 0x001f2800015c7983 */ /* 0x002ea80000300a00 */
[----:B------:R-:W2:Y:S01]  /*35fb0*/  LDL.LU.64 R90, [R1+0x1f18] ;  /* 0x001f1800015a7983 */ /* 0x000ea20000300a00 */
[----:B------:R-:W-:-:S03]  /*35fc0*/  IMAD.MOV.U32 R98, RZ, RZ, R12 ;  /* 0x000000ffff627224 */ /* 0x000fc600078e000c */
[----:B------:R-:W-:Y:S01]  /*35fd0*/  STL [R1+0x2410], R12 ;  /* 0x0024100c01007387 */ /* 0x000fe20000100800 */
[----:B----4-:R-:W-:-:S04]  /*35fe0*/  IMAD.X R13, R13, 0x1, R3, P1 ;  /* 0x000000010d0d7824 */ /* 0x010fc800008e0603 */
[----:B------:R-:W-:Y:S01]  /*35ff0*/  IMAD.MOV.U32 R99, RZ, RZ, R13 ;  /* 0x000000ffff637224 */ /* 0x000fe200078e000d */
[----:B------:R1:W-:Y:S04]  /*36000*/  STL [R1+0x240c], R13 ;  /* 0x00240c0d01007387 */ /* 0x0003e80000100800 */
[----:B------:R4:W-:Y:S01]  /*36010*/  LDGSTS.E [R5+0x33400], desc[UR6][R98.64], P0 ;  /* 0x3340000062057fae */ /* 0x0009e20008121846 */
[----:B---3--:R-:W-:-:S05]  /*36020*/  IADD3 R10, P2, R10, R4, RZ ;  /* 0x000000040a0a7210 */ /* 0x008fca0007f5e0ff */
[----:B------:R-:W-:Y:S01]  /*36030*/  STL [R1+0x2420], R10 ;  /* 0x0024200a01007387 */ /* 0x000fe20000100800 */
[----:B------:R-:W-:-:S03]  /*36040*/  IMAD.X R11, R11, 0x1, R3, P2 ;  /* 0x000000010b0b7824 */ /* 0x000fc600010e0603 */
[----:B-1----:R-:W3:Y:S01]  /*36050*/  LDL.LU.64 R12, [R1+0x1f08] ;  /* 0x001f0800010c7983 */ /* 0x002ee20000300a00 */
[----:B----4-:R-:W-:Y:S02]  /*36060*/  IMAD.MOV.U32 R98, RZ, RZ, R10 ;  /* 0x000000ffff627224 */ /* 0x010fe400078e000a */
[----:B------:R-:W-:Y:S01]  /*36070*/  IMAD.MOV.U32 R99, RZ, RZ, R11 ;  /* 0x000000ffff637224 */ /* 0x000fe200078e000b */
[----:B------:R1:W-:Y:S04]  /*36080*/  STL [R1+0x241c], R11 ;  /* 0x00241c0b01007387 */ /* 0x0003e80000100800 */
[----:B------:R4:W-:Y:S04]  /*36090*/  LDGSTS.E [R5+0x33800], desc[UR6][R98.64], P0 ;  /* 0x3380000062057fae */ /* 0x0009e80008121846 */
[----:B-1----:R-:W4:Y:S01]  /*360a0*/  LDL.LU.64 R10, [R1+0x1ef8] ;  /* 0x001ef800010a7983 */ /* 0x002f220000300a00 */
[----:B------:R-:W-:-:S03]  /*360b0*/  IADD3 R95, P1, R95, R4, RZ ;  /* 0x000000045f5f7210 */ /* 0x000fc60007f3e0ff */
[----:B------:R-:W4:Y:S02]  /*360c0*/  LDL.LU.64 R112, [R1+0x1ee8] ;  /* 0x001ee80001707983 */ /* 0x000f240000300a00 */
[----:B------:R-:W-:Y:S02]  /*360d0*/  IMAD.X R96, R96, 0x1, R3, P1 ;  /* 0x0000000160607824 */ /* 0x000fe400008e0603 */
[----:B------:R-:W-:Y:S04]  /*360e0*/  STL [R1+0x2430], R95 ;  /* 0x0024305f01007387 */ /* 0x000fe80000100800 */
[----:B------:R1:W-:Y:S01]  /*360f0*/  STL [R1+0x242c], R96 ;  /* 0x00242c6001007387 */ /* 0x0003e20000100800 */
[----:B------:R-:W-:Y:S02]  /*36100*/  IMAD.MOV.U32 R97, RZ, RZ, R96 ;  /* 0x000000ffff617224 */ /* 0x000fe400078e0060 */
[----:B-1----:R-:W-:-:S05]  /*36110*/  IMAD.MOV.U32 R96, RZ, RZ, R95 ;  /* 0x000000ffff607224 */ /* 0x002fca00078e005f */
[----:B------:R1:W-:Y:S01]  /*36120*/  LDGSTS.E [R5+0x33c00], desc[UR6][R96.64], P0 ;  /* 0x33c0000060057fae */ /* 0x0003e20008121846 */
[----:B------:R-:W-:-:S05]  /*36130*/  IADD3 R14, P2, R14, R4, RZ ;  /* 0x000000040e0e7210 */ /* 0x000fca0007f5e0ff */
[----:B------:R-:W-:Y:S01]  /*36140*/  STL [R1+0x2440], R14 ;  /* 0x0024400e01007387 */ /* 0x000fe20000100800 */
[----:B------:R-:W-:-:S03]  /*36150*/  IMAD.X R94, R94, 0x1, R3, P2 ;  /* 0x000000015e5e7824 */ /* 0x000fc600010e0603 */
[----:B------:R-:W4:Y:S04]  /*36160*/  LDL.LU.64 R110, [R1+0x1ed8] ;  /* 0x001ed800016e7983 */ /* 0x000f280000300a00 */
[----:B------:R1:W-:Y:S04]  /*36170*/  STL [R1+0x243c], R94 ;  /* 0x00243c5e01007387 */ /* 0x0003e80000100800 */
[----:B------:R-:W4:Y:S04]  /*36180*/  LDL.LU.64 R108, [R1+0x1ec8] ;  /* 0x001ec800016c7983 */ /* 0x000f280000300a00 */
[----:B------:R-:W4:Y:S04]  /*36190*/  LDL.LU.64 R106, [R1+0x1eb8] ;  /* 0x001eb800016a7983 */ /* 0x000f280000300a00 */
[----:B------:R-:W4:Y:S04]  /*361a0*/  LDL.LU.64 R104, [R1+0x1ea8] ;  /* 0x001ea80001687983 */ /* 0x000f280000300a00 */
[----:B------:R-:W4:Y:S04]  /*361b0*/  LDL.LU.64 R102, [R1+0x1e98] ;  /* 0x001e980001667983 */ /* 0x000f280000300a00 */
[----:B------:R-:W4:Y:S04]  /*361c0*/  LDL.LU.64 R100, [R1+0x1e88] ;  /* 0x001e880001647983 */ /* 0x000f280000300a00 */
[----:B------:R-:W4:Y:S01]  /*361d0*/  LDL.LU.64 R98, [R1+0x1e78] ;  /* 0x001e780001627983 */ /* 0x000f220000300a00 */
[----:B------:R-:W-:-:S02]  /*361e0*/  IMAD.MOV.U32 R95, RZ, RZ, R94 ;  /* 0x000000ffff5f7224 */ /* 0x000fc400078e005e */
[----:B-1----:R-:W-:Y:S01]  /*361f0*/  IMAD.MOV.U32 R94, RZ, RZ, R14 ;  /* 0x000000ffff5e7224 */ /* 0x002fe200078e000e */
[----:B------:R-:W4:Y:S04]  /*36200*/  LDL.LU.64 R96, [R1+0x1e68] ;  /* 0x001e680001607983 */ /* 0x000f280000300a00 */
[----:B------:R1:W-:Y:S04]  /*36210*/  LDGSTS.E [R5+0x34000], desc[UR6][R94.64], P0 ;  /* 0x340000005e057fae */ /* 0x0003e80008121846 */
[----:B------:R-:W4:Y:S01]  /*36220*/  LDL.LU.64 R94, [R1+0x1e58] ;  /* 0x001e5800015e7983 */ /* 0x000f220000300a00 */
[----:B--2---:R-:W-:-:S05]  /*36230*/  IADD3 R122, P1, R92, R4, RZ ;  /* 0x000000045c7a7210 */ /* 0x004fca0007f3e0ff */
[----:B------:R-:W-:Y:S02]  /*36240*/  IMAD.X R123, R93, 0x1, R3, P1 ;  /* 0x000000015d7b7824 */ /* 0x000fe400008e0603 */
[----:B------:R-:W1:Y:S01]  /*36250*/  LDL.LU.64 R92, [R1+0x1e48] ;  /* 0x001e4800015c7983 */ /* 0x000e620000300a00 */
[----:B------:R-:W-:-:S03]  /*36260*/  IADD3 R120, P1, R90, R4, RZ ;  /* 0x000000045a787210 */ /* 0x000fc60007f3e0ff */
[----:B------:R-:W-:Y:S02]  /*36270*/  LDGSTS.E [R5+0x34400], desc[UR6][R122.64], P0 ;  /* 0x344000007a057fae */ /* 0x000fe40008121846 */
[----:B------:R-:W-:Y:S02]  /*36280*/  IMAD.X R121, R91, 0x1, R3, P1 ;  /* 0x000000015b797824 */ /* 0x000fe400008e0603 */
[----:B------:R-:W2:Y:S04]  /*36290*/  LDL.LU.64 R90, [R1+0x1e38] ;  /* 0x001e3800015a7983 */ /* 0x000ea80000300a00 */
[----:B------:R-:W-:Y:S01]  /*362a0*/  LDGSTS.E [R5+0x34800], desc[UR6][R120.64], P0 ;  /* 0x3480000078057fae */ /* 0x000fe20008121846 */
[----:B---3--:R-:W-:-:S05]  /*362b0*/  IADD3 R118, P1, R12, R4, RZ ;  /* 0x000000040c767210 */ /* 0x008fca0007f3e0ff */
[----:B------:R-:W-:Y:S02]  /*362c0*/  IMAD.X R119, R13, 0x1, R3, P1 ;  /* 0x000000010d777824 */ /* 0x000fe400008e0603 */
[----:B------:R-:W3:Y:S04]  /*362d0*/  LDL.LU.64 R12, [R1+0x1e28] ;  /* 0x001e2800010c7983 */ /* 0x000ee80000300a00 */
[----:B------:R-:W-:Y:S01]  /*362e0*/  LDGSTS.E [R5+0x34c00], desc[UR6][R118.64], P0 ;  /* 0x34c0000076057fae */ /* 0x000fe20008121846 */
[----:B----4-:R-:W-:-:S05]  /*362f0*/  IADD3 R116, P1, R10, R4, RZ ;  /* 0x000000040a747210 */ /* 0x010fca0007f3e0ff */
[----:B------:R-:W-:Y:S02]  /*36300*/  IMAD.X R117, R11, 0x1, R3, P1 ;  /* 0x000000010b757824 */ /* 0x000fe400008e0603 */
[----:B------:R-:W4:Y:S04]  /*36310*/  LDL.LU.64 R10, [R1+0x1e18] ;  /* 0x001e1800010a7983 */ /* 0x000f280000300a00 */
[----:B------:R-:W4:Y:S01]  /*36320*/  LDL.LU.64 R124, [R1+0x1e08] ;  /* 0x001e0800017c7983 */ /* 0x000f220000300a00 */
[----:B------:R-:W-:-:S03]  /*36330*/  IADD3 R114, P1, R112, R4, RZ ;  /* 0x0000000470727210 */ /* 0x000fc60007f3e0ff */
[----:B------:R-:W-:Y:S02]  /*36340*/  LDGSTS.E [R5+0x35000], desc[UR6][R116.64], P0 ;  /* 0x3500000074057fae */ /* 0x000fe40008121846 */
[----:B------:R-:W-:Y:S02]  /*36350*/  IMAD.X R115, R113, 0x1, R3, P1 ;  /* 0x0000000171737824 */ /* 0x000fe400008e0603 */
[----:B------:R-:W-:Y:S01]  /*36360*/  STL.64 [R1+0x1f28], R122 ;  /* 0x001f287a01007387 */ /* 0x000fe20000100a00 */
[----:B------:R-:W-:-:S03]  /*36370*/  IADD3 R112, P1, R110, R4, RZ ;  /* 0x000000046e707210 */ /* 0x000fc60007f3e0ff */
[----:B------:R-:W-:Y:S02]  /*36380*/  LDGSTS.E [R5+0x35400], desc[UR6][R114.64], P0 ;  /* 0x3540000072057fae */ /* 0x000fe40008121846 */
[--C-:B------:R-:W-:Y:S01]  /*36390*/  IMAD.X R113, R111, 0x1, R3.reuse, P1 ;  /* 0x000000016f717824 */ /* 0x100fe200008e0603 */
[-C--:B------:R-:W-:Y:S01]  /*363a0*/  IADD3 R110, P1, R108, R4.reuse, RZ ;  /* 0x000000046c6e7210 */ /* 0x080fe20007f3e0ff */
[----:B------:R-:W-:Y:S04]  /*363b0*/  STL.64 [R1+0x1f18], R120 ;  /* 0x001f187801007387 */ /* 0x000fe80000100a00 */
[--C-:B------:R-:W-:Y:S01]  /*363c0*/  IMAD.X R111, R109, 0x1, R3.reuse, P1 ;  /* 0x000000016d6f7824 */ /* 0x100fe200008e0603 */
[-C--:B------:R-:W-:Y:S01]  /*363d0*/  IADD3 R108, P1, R106, R4.reuse, RZ ;  /* 0x000000046a6c7210 */ /* 0x080fe20007f3e0ff */
[----:B------:R-:W-:Y:S04]  /*363e0*/  LDGSTS.E [R5+0x35800], desc[UR6][R112.64], P0 ;  /* 0x3580000070057fae */ /* 0x000fe80008121846 */
        /* <DEDUP_REMOVED lines=18> */
[----:B------:R-:W-:Y:S01]  /*36510*/  IMAD.X R97, R95, 0x1, R3, P1 ;  /* 0x000000015f617824 */ /* 0x000fe200008e0603 */
[----:B------:R-:W-:Y:S04]  /*36520*/  STL.64 [R1+0x1ed8], R112 ;  /* 0x001ed87001007387 */ /* 0x000fe80000100a00 */
[----:B------:R-:W-:Y:S01]  /*36530*/  LDGSTS.E [R5+0x36800], desc[UR6][R104.64], P0 ;  /* 0x3680000068057fae */ /* 0x000fe20008121846 */
[----:B-1----:R-:W-:-:S03]  /*36540*/  IADD3 R94, P1, R92, R4, RZ ;  /* 0x000000045c5e7210 */ /* 0x002fc60007f3e0ff */
[----:B------:R-:W-:Y:S02]  /*36550*/  STL.64 [R1+0x1ec8], R110 ;  /* 0x001ec86e01007387 */ /* 0x000fe40000100a00 */
[----:B------:R-:W-:Y:S02]  /*36560*/  IMAD.X R95, R93, 0x1, R3, P1 ;  /* 0x000000015d5f7824 */ /* 0x000fe400008e0603 */
[----:B------:R-:W-:Y:S01]  /*36570*/  LDGSTS.E [R5+0x36c00], desc[UR6][R102.64], P0 ;  /* 0x36c0000066057fae */ /* 0x000fe20008121846 */
[----:B--2---:R-:W-:-:S03]  /*36580*/  IADD3 R92, P1, R90, R4, RZ ;  /* 0x000000045a5c7210 */ /* 0x004fc60007f3e0ff */
[----:B------:R-:W-:Y:S02]  /*36590*/  STL.64 [R1+0x1eb8], R108 ;  /* 0x001eb86c01007387 */ /* 0x000fe40000100a00 */
[----:B------:R-:W-:Y:S02]  /*365a0*/  IMAD.X R93, R91, 0x1, R3, P1 ;  /* 0x000000015b5d7824 */ /* 0x000fe400008e0603 */
[----:B------:R-:W-:Y:S04]  /*365b0*/  LDGSTS.E [R5+0x37000], desc[UR6][R100.64], P0 ;  /* 0x3700000064057fae */ /* 0x000fe80008121846 */
[----:B------:R-:W-:Y:S01]  /*365c0*/  STL.64 [R1+0x1ea8], R106 ;  /* 0x001ea86a01007387 */ /* 0x000fe20000100a00 */
[----:B---3--:R-:W-:-:S03]  /*365d0*/  IADD3 R90, P1, R12, R4, RZ ;  /* 0x000000040c5a7210 */ /* 0x008fc60007f3e0ff */
[----:B------:R-:W-:Y:S02]  /*365e0*/  LDGSTS.E [R5+0x37400], desc[UR6][R98.64], P0 ;  /* 0x3740000062057fae */ /* 0x000fe40008121846 */
[----:B------:R-:W-:Y:S02]  /*365f0*/  IMAD.X R91, R13, 0x1, R3, P1 ;  /* 0x000000010d5b7824 */ /* 0x000fe400008e0603 */
[----:B------:R-:W-:Y:S04]  /*36600*/  STL.64 [R1+0x1e98], R104 ;  /* 0x001e986801007387 */ /* 0x000fe80000100a00 */
[----:B------:R-:W-:Y:S01]  /*36610*/  LDGSTS.E [R5+0x37800], desc[UR6][R96.64], P0 ;  /* 0x3780000060057fae */ /* 0x000fe20008121846 */
[----:B----4-:R-:W-:-:S03]  /*36620*/  IADD3 R12, P1, R10, R4, RZ ;  /* 0x000000040a0c7210 */ /* 0x010fc60007f3e0ff */
[----:B------:R-:W-:Y:S02]  /*36630*/  STL.64 [R1+0x1e88], R102 ;  /* 0x001e886601007387 */ /* 0x000fe40000100a00 */
        /* <DEDUP_REMOVED lines=17> */
[----:B------:R1:W-:Y:S04]  /*36750*/  STL.64 [R1+0x1e58], R96 ;  /* 0x001e586001007387 */ /* 0x0003e80000100a00 */
        /* <DEDUP_REMOVED lines=8> */
[----:B------:R2:W-:Y:S04]  /*367e0*/  LDGSTS.E [R5+0x38c00], desc[UR6][R10.64], P0 ;  /* 0x38c000000a057fae */ /* 0x0005e80008121846 */
[----:B------:R-:W-:Y:S01]  /*367f0*/  IMAD.X R222, R223, 0x1, R3, P1 ;  /* 0x00000001dfde7824 */ /* 0x000fe200008e0603 */
[----:B------:R-:W-:-:S05]  /*36800*/  IADD3 R142, P1, R218, R4, RZ ;  /* 0x00000004da8e7210 */ /* 0x000fca0007f3e0ff */
        /* <DEDUP_REMOVED lines=30> */
[--C-:B------:R-:W-:Y:S01]  /*369f0*/  IMAD.X R158, R159, 0x1, R3.reuse, P1 ;  /* 0x000000019f9e7824 */ /* 0x100fe200008e0603 */
[-C--:B------:R-:W-:Y:S01]  /*36a00*/  IADD3 R126, P1, R154, R4.reuse, RZ ;  /* 0x000000049a7e7210 */ /* 0x080fe20007f3e0ff */
[----:B------:R-:W-:Y:S04]  /*36a10*/  STL.64 [R1+0x1e38], R92 ;  /* 0x001e385c01007387 */ /* 0x000fe80000100a00 */
[--C-:B------:R-:W-:Y:S01]  /*36a20*/  IMAD.X R154, R155, 0x1, R3.reuse, P1 ;  /* 0x000000019b9a7824 */ /* 0x100fe200008e0603 */
[----:B------:R-:W-:Y:S01]  /*36a30*/  IADD3 R125, P1, R22, R4, RZ ;  /* 0x00000004167d7210 */ /* 0x000fe20007f3e0ff */
[----:B------:R-:W-:Y:S04]  /*36a40*/  STL.64 [R1+0x1e28], R90 ;  /* 0x001e285a01007387 */ /* 0x000fe80000100a00 */
[----:B------:R3:W-:Y:S01]  /*36a50*/  STL.64 [R1+0x1e18], R12 ;  /* 0x001e180c01007387 */ /* 0x0007e20000100a00 */
[----:B------:R-:W-:-:S03]  /*36a60*/  IMAD.X R22, R23, 0x1, R3, P1 ;  /* 0x0000000117167824 */ /* 0x000fc600008e0603 */
[----:B------:R4:W-:Y:S01]  /*36a70*/  STL.64 [R1+0x1e08], R10 ;  /* 0x001e080a01007387 */ /* 0x0009e20000100a00 */
[----:B------:R-:W-:-:S03]  /*36a80*/  IADD3 R124, P1, R18, R4, RZ ;  /* 0x00000004127c7210 */ /* 0x000fc60007f3e0ff */
[----:B-1----:R-:W2:Y:S04]  /*36a90*/  LDL R97, [R1+0x2504] ;  /* 0x0025040001617983 */ /* 0x002ea80000100800 */
[----:B---3--:R-:W3:Y:S04]  /*36aa0*/  LDL.LU R12, [R1+0x2344] ;  /* 0x00234400010c7983 */ /* 0x008ee80000300800 */
[----:B----4-:R-:W2:Y:S04]  /*36ab0*/  LDL.LU R10, [R1+0x2348] ;  /* 0x00234800010a7983 */ /* 0x010ea80000300800 */
[----:B------:R-:W4:Y:S04]  /*36ac0*/  LDL.LU R13, [R1+0x2354] ;  /* 0x00235400010d7983 */ /* 0x000f280000300800 */
[----:B------:R-:W4:Y:S01]  /*36ad0*/  LDL.LU R11, [R1+0x2358] ;  /* 0x00235800010b7983 */ /* 0x000f220000300800 */
[----:B------:R-:W-:Y:S01]  /*36ae0*/  IMAD.X R18, R19, 0x1, R3, P1 ;  /* 0x0000000113127824 */ /* 0x000fe200008e0603 */
[----:B------:R-:W-:-:S02]  /*36af0*/  IADD3 R14, P1, R8, R4, RZ ;  /* 0x00000004080e7210 */ /* 0x000fc40007f3e0ff */
[----:B------:R-:W4:Y:S03]  /*36b00*/  LDL.LU R96, [R1+0x2364] ;  /* 0x0023640001607983 */ /* 0x000f260000300800 */
[----:B------:R-:W-:-:S04]  /*36b10*/  IMAD.X R8, R9, 0x1, R3, P1 ;  /* 0x0000000109087824 */ /* 0x000fc800008e0603 */
[----:B------:R-:W-:Y:S02]  /*36b20*/  IMAD.MOV.U32 R9, RZ, RZ, R8 ;  /* 0x000000ffff097224 */ /* 0x000fe400078e0008 */
[----:B------:R-:W-:Y:S02]  /*36b30*/  IMAD.MOV.U32 R8, RZ, RZ, R14 ;  /* 0x000000ffff087224 */ /* 0x000fe400078e000e */
[----:B------:R-:W4:Y:S04]  /*36b40*/  LDL.LU R14, [R1+0x2368] ;  /* 0x00236800010e7983 */ /* 0x000f280000300800 */
[----:B------:R-:W4:Y:S04]  /*36b50*/  LDL.LU R95, [R1+0x2374] ;  /* 0x00237400015f7983 */ /* 0x000f280000300800 */
[----:B------:R-:W4:Y:S01]  /*36b60*/  LDL.LU R90, [R1+0x2378] ;  /* 0x00237800015a7983 */ /* 0x000f220000300800 */
[----:B------:R-:W-:-:S02]  /*36b70*/  IMAD.MOV.U32 R251, RZ, RZ, R250 ;  /* 0x000000fffffb7224 */ /* 0x000fc400078e00fa */
[----:B------:R-:W-:Y:S01]  /*36b80*/  IMAD.MOV.U32 R250, RZ, RZ, R150 ;  /* 0x000000fffffa7224 */ /* 0x000fe200078e0096 */
[----:B------:R-:W4:Y:S01]  /*36b90*/  LDL.LU R94, [R1+0x2384] ;  /* 0x00238400015e7983 */ /* 0x000f220000300800 */
[----:B------:R-:W-:Y:S02]  /*36ba0*/  IMAD.MOV.U32 R247, RZ, RZ, R246 ;  /* 0x000000fffff77224 */ /* 0x000fe400078e00f6 */
[----:B------:R-:W-:Y:S01]  /*36bb0*/  IMAD.MOV.U32 R246, RZ, RZ, R149 ;  /* 0x000000fffff67224 */ /* 0x000fe200078e0095 */
[----:B------:R-:W-:Y:S01]  /*36bc0*/  LDGSTS.E [R5+0x39000], desc[UR6][R250.64], P0 ;  /* 0x39000000fa057fae */ /* 0x000fe20008121846 */
[----:B------:R-:W-:Y:S02]  /*36bd0*/  IMAD.MOV.U32 R243, RZ, RZ, R242 ;  /* 0x000000fffff37224 */ /* 0x000fe400078e00f2 */
[----:B------:R-:W-:Y:S01]  /*36be0*/  IMAD.MOV.U32 R242, RZ, RZ, R148 ;  /* 0x000000fffff27224 */ /* 0x000fe200078e0094 */
[----:B------:R-:W-:Y:S01]  /*36bf0*/  LDGSTS.E [R5+0x39400], desc[UR6][R246.64], P0 ;  /* 0x39400000f6057fae */ /* 0x000fe20008121846 */
[----:B------:R-:W-:-:S02]  /*36c00*/  IMAD.MOV.U32 R239, RZ, RZ, R238 ;  /* 0x000000ffffef7224 */ /* 0x000fc400078e00ee */
[----:B------:R-:W-:Y:S01]  /*36c10*/  IMAD.MOV.U32 R238, RZ, RZ, R147 ;  /* 0x000000ffffee7224 */ /* 0x000fe200078e0093 */
[----:B------:R-:W-:Y:S01]  /*36c20*/  LDGSTS.E [R5+0x39800], desc[UR6][R242.64], P0 ;  /* 0x39800000f2057fae */ /* 0x000fe20008121846 */
        /* <DEDUP_REMOVED lines=50> */
[----:B------:R-:W4:Y:S01]  /*36f50*/  LDL.LU R91, [R1+0x2398] ;  /* 0x00239800015b7983 */ /* 0x000f220000300800 */
        /* <DEDUP_REMOVED lines=17> */
[----:B------:R-:W-:Y:S04]  /*37070*/  LDGSTS.E [R5+0x3e800], desc[UR6][R162.64], P0 ;  /* 0x3e800000a2057fae */ /* 0x000fe80008121846 */
[----:B------:R-:W-:Y:S04]  /*37080*/  LDGSTS.E [R5+0x3ec00], desc[UR6][R158.64], P0 ;  /* 0x3ec000009e057fae */ /* 0x000fe80008121846 */
[----:B------:R-:W-:Y:S04]  /*37090*/  LDGSTS.E [R5+0x3f000], desc[UR6][R154.64], P0 ;  /* 0x3f0000009a057fae */ /* 0x000fe80008121846 */
[----:B------:R-:W-:Y:S04]  /*370a0*/  LDGSTS.E [R5+0x3f400], desc[UR6][R22.64], P0 ;  /* 0x3f40000016057fae */ /* 0x000fe80008121846 */
[----:B------:R-:W-:Y:S04]  /*370b0*/  LDGSTS.E [R5+0x3f800], desc[UR6][R18.64], P0 ;  /* 0x3f80000012057fae */ /* 0x000fe80008121846 */
[----:B------:R1:W-:Y:S01]  /*370c0*/  LDGSTS.E [R5+0x3fc00], desc[UR6][R8.64], P0 ;  /* 0x3fc0000008057fae */ /* 0x0003e20008121846 */
[----:B--2---:R-:W-:-:S05]  /*370d0*/  IADD3 R10, P1, R10, R4, RZ ;  /* 0x000000040a0a7210 */ /* 0x004fca0007f3e0ff */
[--C-:B---3--:R-:W-:Y:S01]  /*370e0*/  IMAD.X R12, R12, 0x1, R3.reuse, P1 ;  /* 0x000000010c0c7824 */ /* 0x108fe200008e0603 */
[----:B----4-:R-:W-:Y:S01]  /*370f0*/  IADD3 R11, P2, R11, R4, RZ ;  /* 0x000000040b0b7210 */ /* 0x010fe20007f5e0ff */
[----:B------:R-:W-:Y:S04]  /*37100*/  STL [R1+0x2348], R10 ;  /* 0x0023480a01007387 */ /* 0x000fe80000100800 */
[----:B------:R-:W-:Y:S01]  /*37110*/  IMAD.X R13, R13, 0x1, R3, P2 ;  /* 0x000000010d0d7824 */ /* 0x000fe200010e0603 */
[----:B------:R2:W-:Y:S01]  /*37120*/  STL [R1+0x2344], R12 ;  /* 0x0023440c01007387 */ /* 0x0005e20000100800 */
[----:B-1----:R-:W-:Y:S02]  /*37130*/  VIADD R5, R97, UR13 ;  /* 0x0000000d61057c36 */ /* 0x002fe40008000000 */
[----:B------:R-:W-:Y:S01]  /*37140*/  IMAD.MOV.U32 R98, RZ, RZ, R10 ;  /* 0x000000ffff627224 */ /* 0x000fe200078e000a */
[----:B------:R-:W-:Y:S01]  /*37150*/  STL [R1+0x2358], R11 ;  /* 0x0023580b01007387 */ /* 0x000fe20000100800 */
[----:B------:R-:W-:-:S03]  /*37160*/  IMAD.MOV.U32 R99, RZ, RZ, R12 ;  /* 0x000000ffff637224 */ /* 0x000fc600078e000c */
[----:B------:R1:W-:Y:S04]  /*37170*/  STL [R1+0x2354], R13 ;  /* 0x0023540d01007387 */ /* 0x0003e80000100800 */
[----:B--2---:R-:W2:Y:S01]  /*37180*/  LDL.LU R12, [R1+0x23a8] ;  /* 0x0023a800010c7983 */ /* 0x004ea20000300800 */
[----:B------:R-:W-:-:S03]  /*37190*/  IADD3 R14, P1, R14, R4, RZ ;  /* 0x000000040e0e7210 */ /* 0x000fc60007f3e0ff */
[----:B------:R-:W3:Y:S04]  /*371a0*/  LDL.LU R10, [R1+0x23b8] ;  /* 0x0023b800010a7983 */ /* 0x000ee80000300800 */
[----:B------:R4:W-:Y:S01]  /*371b0*/  LDGSTS.E [R5+0x30200], desc[UR6][R98.64], P0 ;  /* 0x3020000062057fae */ /* 0x0009e20008121846 */
[----:B------:R-:W-:Y:S01]  /*371c0*/  IADD3 R90, P2, R90, R4, RZ ;  /* 0x000000045a5a7210 */ /* 0x000fe20007f5e0ff */
[----:B------:R-:W-:Y:S02]  /*371d0*/  IMAD.X R96, R96, 0x1, R3, P1 ;  /* 0x0000000160607824 */ /* 0x000fe400008e0603 */
[----:B----4-:R-:W-:Y:S02]  /*371e0*/  IMAD.MOV.U32 R99, RZ, RZ, R13 ;  /* 0x000000ffff637224 */ /* 0x010fe400078e000d */
[----:B-1----:R-:W4:Y:S01]  /*371f0*/  LDL.LU R13, [R1+0x23a4] ;  /* 0x0023a400010d7983 */ /* 0x002f220000300800 */
[----:B------:R-:W-:-:S03]  /*37200*/  IMAD.MOV.U32 R98, RZ, RZ, R11 ;  /* 0x000000ffff627224 */ /* 0x000fc600078e000b */
[----:B------:R-:W4:Y:S01]  /*37210*/  LDL.LU R11, [R1+0x23b4] ;  /* 0x0023b400010b7983 */ /* 0x000f220000300800 */
[----:B------:R-:W-:Y:S02]  /*37220*/  IMAD.X R95, R95, 0x1, R3, P2 ;  /* 0x000000015f5f7824 */ /* 0x000fe400010e0603 */
[----:B------:R-:W-:Y:S01]  /*37230*/  IMAD.MOV.U32 R97, RZ, RZ, R96 ;  /* 0x000000ffff617224 */ /* 0x000fe200078e0060 */
[----:B------:R-:W-:Y:S04]  /*37240*/  STL [R1+0x2368], R14 ;  /* 0x0023680e01007387 */ /* 0x000fe80000100800 */
[----:B------:R1:W-:Y:S04]  /*37250*/  STL [R1+0x2364], R96 ;  /* 0x0023646001007387 */ /* 0x0003e80000100800 */
[----:B------:R1:W-:Y:S04]  /*37260*/  STL [R1+0x2378], R90 ;  /* 0x0023785a01007387 */ /* 0x0003e80000100800 */
[----:B------:R1:W-:Y:S02]  /*37270*/  STL [R1+0x2374], R95 ;  /* 0x0023745f01007387 */ /* 0x0003e40000100800 */
[----:B-1----:R-:W-:-:S02]  /*37280*/  IMAD.MOV.U32 R96, RZ, RZ, R14 ;  /* 0x000000ffff607224 */ /* 0x002fc400078e000e */
[----:B------:R-:W4:Y:S04]  /*37290*/  LDL.LU R14, [R1+0x23c8] ;  /* 0x0023c800010e7983 */ /* 0x000f280000300800 */
[----:B------:R1:W-:Y:S04]  /*372a0*/  LDGSTS.E [R5+0x30600], desc[UR6][R98.64], P0 ;  /* 0x3060000062057fae */ /* 0x0003e80008121846 */
[----:B------:R-:W-:Y:S01]  /*372b0*/  LDGSTS.E [R5+0x30a00], desc[UR6][R96.64], P0 ;  /* 0x30a0000060057fae */ /* 0x000fe20008121846 */
[----:B-1----:R-:W-:Y:S02]  /*372c0*/  IMAD.MOV.U32 R98, RZ, RZ, R90 ;  /* 0x000000ffff627224 */ /* 0x002fe400078e005a */
[----:B------:R-:W-:Y:S01]  /*372d0*/  IMAD.MOV.U32 R99, RZ, RZ, R95 ;  /* 0x000000ffff637224 */ /* 0x000fe200078e005f */
[----:B------:R-:W4:Y:S04]  /*372e0*/  LDL.LU R97, [R1+0x23d8] ;  /* 0x0023d80001617983 */ /* 0x000f280000300800 */
[----:B------:R-:W4:Y:S04]  /*372f0*/  LDL.LU R90, [R1+0x23c4] ;  /* 0x0023c400015a7983 */ /* 0x000f280000300800 */
[----:B------:R-:W-:Y:S04]  /*37300*/  LDGSTS.E [R5+0x30e00], desc[UR6][R98.64], P0 ;  /* 0x30e0000062057fae */ /* 0x000fe80008121846 */
[----:B------:R-:W4:Y:S01]  /*37310*/  LDL.LU R98, [R1+0x23d4] ;  /* 0x0023d40001627983 */ /* 0x000f220000300800 */
[----:B------:R-:W-:-:S02]  /*37320*/  IADD3 R93, P1, R93, R4, RZ ;  /* 0x000000045d5d7210 */ /* 0x000fc40007f3e0ff */
[----:B------:R-:W-:-:S03]  /*37330*/  IADD3 R91, P2, R91, R4, RZ ;  /* 0x000000045b5b7210 */ /* 0x000fc60007f5e0ff */
[--C-:B------:R-:W-:Y:S01]  /*37340*/  IMAD.X R94, R94, 0x1, R3.reuse, P1 ;  /* 0x000000015e5e7824 */ /* 0x100fe200008e0603 */
[----:B------:R1:W-:Y:S01]  /*37350*/  STL [R1+0x2388], R93 ;  /* 0x0023885d01007387 */ /* 0x0003e20000100800 */
[----:B------:R-:W-:-:S03]  /*37360*/  IMAD.X R92, R92, 0x1, R3, P2 ;  /* 0x000000015c5c7824 */ /* 0x000fc600010e0603 */
[----:B------:R1:W-:Y:S01]  /*37370*/  STL [R1+0x2384], R94 ;  /* 0x0023845e01007387 */ /* 0x0003e20000100800 */
[----:B------:R-:W-:-:S03]  /*37380*/  IMAD.MOV.U32 R100, RZ, RZ, R93 ;  /* 0x000000ffff647224 */ /* 0x000fc600078e005d */
[----:B------:R1:W-:Y:S04]  /*37390*/  STL [R1+0x2398], R91 ;  /* 0x0023985b01007387 */ /* 0x0003e80000100800 */
[----:B------:R-:W4:Y:S04]  /*373a0*/  LDL.LU R95, [R1+0x23e8] ;  /* 0x0023e800015f7983 */ /* 0x000f280000300800 */
[----:B------:R4:W-:Y:S01]  /*373b0*/  STL [R1+0x2394], R92 ;  /* 0x0023945c01007387 */ /* 0x0009e20000100800 */
[----:B------:R-:W-:-:S03]  /*373c0*/  IMAD.MOV.U32 R101, RZ, RZ, R94 ;  /* 0x000000ffff657224 */ /* 0x000fc600078e005e */
[----:B-1----:R-:W4:Y:S04]  /*373d0*/  LDL.LU R93, [R1+0x23f8] ;  /* 0x0023f800015d7983 */ /* 0x002f280000300800 */
[----:B------:R-:W4:Y:S04]  /*373e0*/  LDL.LU R96, [R1+0x23e4] ;  /* 0x0023e40001607983 */ /* 0x000f280000300800 */
[----:B------:R-:W4:Y:S04]  /*373f0*/  LDL.LU R94, [R1+0x23f4] ;  /* 0x0023f400015e7983 */ /* 0x000f280000300800 */
[----:B------:R1:W-:Y:S02]  /*37400*/  LDGSTS.E [R5+0x31200], desc[UR6][R100.64], P0 ;  /* 0x3120000064057fae */ /* 0x0003e40008121846 */
[----:B-1----:R-:W-:-:S02]  /*37410*/  IMAD.MOV.U32 R100, RZ, RZ, R91 ;  /* 0x000000ffff647224 */ /* 0x002fc400078e005b */
[----:B------:R-:W-:Y:S01]  /*37420*/  IMAD.MOV.U32 R101, RZ, RZ, R92 ;  /* 0x000000ffff657224 */ /* 0x000fe200078e005c */
[----:B------:R-:W4:Y:S04]  /*37430*/  LDL.LU R91, [R1+0x2408] ;  /* 0x00240800015b7983 */ /* 0x000f280000300800 */
[----:B------:R1:W-:Y:S01]  /*37440*/  LDGSTS.E [R5+0x31600], desc[UR6][R100.64], P0 ;  /* 0x3160000064057fae */ /* 0x0003e20008121846 */
[-C--:B--2---:R-:W-:Y:S02]  /*37450*/  IADD3 R12, P1, R12, R4.reuse, RZ ;  /* 0x000000040c0c7210 */ /* 0x084fe40007f3e0ff */
[----:B---3--:R-:W-:-:S03]  /*37460*/  IADD3 R10, P2, R10, R4, RZ ;  /* 0x000000040a0a7210 */ /* 0x008fc60007f5e0ff */
[----:B------:R-:W-:Y:S01]  /*37470*/  STL [R1+0x23a8], R12 ;  /* 0x0023a80c01007387 */ /* 0x000fe20000100800 */
[----:B-1----:R-:W-:Y:S02]  /*37480*/  IMAD.MOV.U32 R100, RZ, RZ, R12 ;  /* 0x000000ffff647224 */ /* 0x002fe400078e000c */
[--C-:B----4-:R-:W-:Y:S02]  /*37490*/  IMAD.X R13, R13, 0x1, R3.reuse, P1 ;  /* 0x000000010d0d7824 */ /* 0x110fe400008e0603 */
[----:B------:R-:W-:-:S03]  /*374a0*/  IMAD.X R11, R11, 0x1, R3, P2 ;  /* 0x000000010b0b7824 */ /* 0x000fc600010e0603 */
[----:B------:R1:W-:Y:S01]  /*374b0*/  STL [R1+0x23a4], R13 ;  /* 0x0023a40d01007387 */ /* 0x0003e20000100800 */
[----:B------:R-:W-:-:S03]  /*374c0*/  IMAD.MOV.U32 R101, RZ, RZ, R13 ;  /* 0x000000ffff657224 */ /* 0x000fc600078e000d */
[----:B------:R-:W-:Y:S04]  /*374d0*/  STL [R1+0x23b8], R10 ;  /* 0x0023b80a01007387 */ /* 0x000fe80000100800 */
[----:B------:R-:W2:Y:S04]  /*374e0*/  LDL.LU R92, [R1+0x2404] ;  /* 0x00240400015c7983 */ /* 0x000ea80000300800 */
[----:B------:R3:W-:Y:S04]  /*374f0*/  STL [R1+0x23b4], R11 ;  /* 0x0023b40b01007387 */ /* 0x0007e80000100800 */
[----:B-1----:R-:W4:Y:S04]  /*37500*/  LDL.LU R13, [R1+0x2414] ;  /* 0x00241400010d7983 */ /* 0x002f280000300800 */
[----:B------:R-:W4:Y:S01]  /*37510*/  LDL.LU R12, [R1+0x2418] ;  /* 0x00241800010c7983 */ /* 0x000f220000300800 */
[----:B------:R-:W-:-:S03]  /*37520*/  IADD3 R14, P1, R14, R4, RZ ;  /* 0x000000040e0e7210 */ /* 0x000fc60007f3e0ff */
[----:B------:R1:W-:Y:S04]  /*37530*/  LDGSTS.E [R5+0x31a00], desc[UR6][R100.64], P0 ;  /* 0x31a0000064057fae */ /* 0x0003e80008121846 */
[----:B------:R-:W-:Y:S01]  /*37540*/  LDGSTS.E [R5+0x31e00], desc[UR6][R10.64], P0 ;  /* 0x31e000000a057fae */ /* 0x000fe20008121846 */
[----:B------:R-:W-:-:S03]  /*37550*/  IADD3 R97, P2, R97, R4, RZ ;  /* 0x0000000461617210 */ /* 0x000fc60007f5e0ff */
[----:B---3--:R-:W3:Y:S01]  /*37560*/  LDL.LU R11, [R1+0x2424] ;  /* 0x00242400010b7983 */ /* 0x008ee20000300800 */
[----:B------:R-:W-:-:S03]  /*37570*/  IMAD.X R90, R90, 0x1, R3, P1 ;  /* 0x000000015a5a7824 */ /* 0x000fc600008e0603 */
[----:B------:R-:W3:Y:S04]  /*37580*/  LDL.LU R10, [R1+0x2428] ;  /* 0x00242800010a7983 */ /* 0x000ee80000300800 */
[----:B------:R-:W-:Y:S01]  /*37590*/  STL [R1+0x23c8], R14 ;  /* 0x0023c80e01007387 */ /* 0x000fe20000100800 */
[----:B-1----:R-:W-:-:S03]  /*375a0*/  IMAD.MOV.U32 R101, RZ, RZ, R90 ;  /* 0x000000ffff657224 */ /* 0x002fc600078e005a */
[----:B------:R1:W-:Y:S01]  /*375b0*/  STL [R1+0x23c4], R90 ;  /* 0x0023c45a01007387 */ /* 0x0003e20000100800 */
[----:B------:R-:W-:-:S03]  /*375c0*/  IMAD.MOV.U32 R100, RZ, RZ, R14 ;  /* 0x000000ffff647224 */ /* 0x000fc600078e000e */
[----:B------:R-:W-:Y:S01]  /*375d0*/  STL [R1+0x23d8], R97 ;  /* 0x0023d86101007387 */ /* 0x000fe20000100800 */
[----:B------:R-:W-:-:S03]  /*375e0*/  IMAD.X R98, R98, 0x1, R3, P2 ;  /* 0x0000000162627824 */ /* 0x000fc600010e0603 */
[----:B------:R1:W-:Y:S04]  /*375f0*/  LDGSTS.E [R5+0x32200], desc[UR6][R100.64], P0 ;  /* 0x3220000064057fae */ /* 0x0003e80008121846 */
[----:B-1----:R-:W3:Y:S04]  /*37600*/  LDL.LU R90, [R1+0x2434] ;  /* 0x00243400015a7983 */ /* 0x002ee80000300800 */
[----:B------:R1:W-:Y:S04]  /*37610*/  STL [R1+0x23d4], R98 ;  /* 0x0023d46201007387 */ /* 0x0003e80000100800 */
[----:B------:R-:W3:Y:S01]  /*37620*/  LDL.LU R14, [R1+0x2438] ;  /* 0x00243800010e7983 */ /* 0x000ee20000300800 */
[----:B------:R-:W-:Y:S01]  /*37630*/  IADD3 R95, P1, R95, R4, RZ ;  /* 0x000000045f5f7210 */ /* 0x000fe20007f3e0ff */
[----:B------:R-:W-:-:S02]  /*37640*/  IMAD.MOV.U32 R99, RZ, RZ, R98 ;  /* 0x000000ffff637224 */ /* 0x000fc400078e0062 */
[----:B-1----:R-:W-:Y:S01]  /*37650*/  IMAD.MOV.U32 R98, RZ, RZ, R97 ;  /* 0x000000ffff627224 */ /* 0x002fe200078e0061 */
[----:B------:R-:W-:Y:S01]  /*37660*/  IADD3 R93, P2, R93, R4, RZ ;  /* 0x000000045d5d7210 */ /* 0x000fe20007f5e0ff */
[----:B------:R-:W-:Y:S01]  /*37670*/  STL [R1+0x23e8], R95 ;  /* 0x0023e85f01007387 */ /* 0x000fe20000100800 */
[----:B------:R-:W-:-:S03]  /*37680*/  IMAD.X R96, R96, 0x1, R3, P1 ;  /* 0x0000000160607824 */ /* 0x000fc600008e0603 */
[----:B------:R-:W-:Y:S01]  /*37690*/  LDGSTS.E [R5+0x32600], desc[UR6][R98.64], P0 ;  /* 0x3260000062057fae */ /* 0x000fe20008121846 */
[----:B------:R-:W-:-:S03]  /*376a0*/  IMAD.X R94, R94, 0x1, R3, P2 ;  /* 0x000000015e5e7824 */ /* 0x000fc600010e0603 */
[----:B------:R1:W-:Y:S01]  /*376b0*/  STL [R1+0x23e4], R96 ;  /* 0x0023e46001007387 */ /* 0x0003e20000100800 */
[----:B------:R-:W-:-:S03]  /*376c0*/  IMAD.MOV.U32 R97, RZ, RZ, R96 ;  /* 0x000000ffff617224 */ /* 0x000fc600078e0060 */
[----:B------:R-:W-:Y:S04]  /*376d0*/  STL [R1+0x23f8], R93 ;  /* 0x0023f85d01007387 */ /* 0x000fe80000100800 */
[----:B------:R1:W-:Y:S02]  /*376e0*/  STL [R1+0x23f4], R94 ;  /* 0x0023f45e01007387 */ /* 0x0003e40000100800 */
[----:B-1----:R-:W-:Y:S02]  /*376f0*/  IMAD.MOV.U32 R96, RZ, RZ, R95 ;  /* 0x000000ffff607224 */ /* 0x002fe400078e005f */
[----:B------:R-:W3:Y:S01]  /*37700*/  LDL.LU.64 R98, [R1+0x1f30] ;  /* 0x001f300001627983 */ /* 0x000ee20000300a00 */
[----:B------:R-:W-:-:S03]  /*37710*/  IMAD.MOV.U32 R95, RZ, RZ, R94 ;  /* 0x000000ffff5f7224 */ /* 0x000fc600078e005e */
[----:B------:R-:W-:Y:S01]  /*37720*/  LDGSTS.E [R5+0x32a00], desc[UR6][R96.64], P0 ;  /* 0x32a0000060057fae */ /* 0x000fe20008121846 */
[----:B------:R-:W-:Y:S01]  /*37730*/  IADD3 R91, P1, R91, R4, RZ ;  /* 0x000000045b5b7210 */ /* 0x000fe20007f3e0ff */
[----:B------:R-:W-:-:S05]  /*37740*/  IMAD.MOV.U32 R94, RZ, RZ, R93 ;  /* 0x000000ffff5e7224 */ /* 0x000fca00078e005d */
[----:B------:R-:W-:Y:S04]  /*37750*/  LDGSTS.E [R5+0x32e00], desc[UR6][R94.64], P0 ;  /* 0x32e000005e057fae */ /* 0x000fe80008121846 */
[----:B------:R-:W3:Y:S04]  /*37760*/  LDL.LU.64 R96, [R1+0x1f20] ;  /* 0x001f200001607983 */ /* 0x000ee80000300a00 */
[----:B------:R-:W-:Y:S01]  /*37770*/  STL [R1+0x2408], R91 ;  /* 0x0024085b01007387 */ /* 0x000fe20000100800 */
[----:B------:R-:W-:Y:S02]  /*37780*/  IMAD.MOV.U32 R100, RZ, RZ, R91 ;  /* 0x000000ffff647224 */ /* 0x000fe400078e005b */
[----:B--2---:R-:W-:-:S05]  /*37790*/  IMAD.X R92, R92, 0x1, R3, P1 ;  /* 0x000000015c5c7824 */ /* 0x004fca00008e0603 */
[----:B------:R1:W-:Y:S01]  /*377a0*/  STL [R1+0x2404], R92 ;  /* 0x0024045c01007387 */ /* 0x0003e20000100800 */
[----:B----4-:R-:W-:-:S05]  /*377b0*/  IADD3 R12, P2, R12, R4, RZ ;  /* 0x000000040c0c7210 */ /* 0x010fca0007f5e0ff */
[----:B------:R-:W-:Y:S01]  /*377c0*/  STL [R1+0x2418], R12 ;  /* 0x0024180c01007387 */ /* 0x000fe20000100800 */
[----:B------:R-:W-:-:S03]  /*377d0*/  IMAD.X R13, R13, 0x1, R3, P2 ;  /* 0x000000010d0d7824 */ /* 0x000fc600010e0603 */
[----:B------:R-:W2:Y:S01]  /*377e0*/  LDL.LU.64 R94, [R1+0x1f10] ;  /* 0x001f1000015e7983 */ /* 0x000ea20000300a00 */
[----:B------:R-:W-:-:S03]  /*377f0*/  IMAD.MOV.U32 R101, RZ, RZ, R92 ;  /* 0x000000ffff657224 */ /* 0x000fc600078e005c */
[----:B------:R4:W-:Y:S04]  /*37800*/  STL [R1+0x2414], R13 ;  /* 0x0024140d01007387 */ /* 0x0009e80000100800 */
[----:B-1----:R-:W2:Y:S04]  /*37810*/  LDL.LU.64 R92, [R1+0x1f00] ;  /* 0x001f0000015c7983 */ /* 0x002ea80000300a00 */
[----:B------:R1:W-:Y:S01]  /*37820*/  LDGSTS.E [R5+0x33200], desc[UR6][R100.64], P0 ;  /* 0x3320000064057fae */ /* 0x0003e20008121846 */
[----:B---3--:R-:W-:-:S05]  /*37830*/  IADD3 R10, P1, R10, R4, RZ ;  /* 0x000000040a0a7210 */ /* 0x008fca0007f3e0ff */
[----:B------:R-:W-:Y:S02]  /*37840*/  IMAD.X R11, R11, 0x1, R3, P1 ;  /* 0x000000010b0b7824 */ /* 0x000fe400008e0603 */
[----:B-1----:R-:W-:Y:S02]  /*37850*/  IMAD.MOV.U32 R100, RZ, RZ, R12 ;  /* 0x000000ffff647224 */ /* 0x002fe400078e000c */
[----:B------:R-:W-:Y:S02]  /*37860*/  IMAD.MOV.U32 R101, RZ, RZ, R13 ;  /* 0x000000ffff657224 */ /* 0x000fe400078e000d */
[----:B----4-:R-:W3:Y:S04]  /*37870*/  LDL.LU.64 R12, [R1+0x1ef0] ;  /* 0x001ef000010c7983 */ /* 0x010ee80000300a00 */
[----:B------:R-:W-:Y:S04]  /*37880*/  STL [R1+0x2428], R10 ;  /* 0x0024280a01007387 */ /* 0x000fe80000100800 */
[----:B------:R1:W-:Y:S01]  /*37890*/  LDGSTS.E [R5+0x33600], desc[UR6][R100.64], P0 ;  /* 0x3360000064057fae */ /* 0x0003e20008121846 */
[----:B------:R-:W-:-:S03]  /*378a0*/  IADD3 R14, P2, R14, R4, RZ ;  /* 0x000000040e0e7210 */ /* 0x000fc60007f5e0ff */
[----:B------:R4:W-:Y:S01]  /*378b0*/  STL [R1+0x2424], R11 ;  /* 0x0024240b01007387 */ /* 0x0009e20000100800 */
[----:B-1----:R-:W-:-:S03]  /*378c0*/  IMAD.MOV.U32 R100, RZ, RZ, R10 ;  /* 0x000000ffff647224 */ /* 0x002fc600078e000a */
[----:B------:R-:W-:Y:S01]  /*378d0*/  STL [R1+0x2438], R14 ;  /* 0x0024380e01007387 */ /* 0x000fe20000100800 */
[----:B------:R-:W-:Y:S02]  /*378e0*/  IMAD.MOV.U32 R101, RZ, RZ, R11 ;  /* 0x000000ffff657224 */ /* 0x000fe400078e000b */
[----:B------:R-:W-:Y:S01]  /*378f0*/  IMAD.X R90, R90, 0x1, R3, P2 ;  /* 0x000000015a5a7824 */ /* 0x000fe200010e0603 */
[----:B----4-:R-:W4:Y:S04]  /*37900*/  LDL.LU.64 R10, [R1+0x1ee0] ;  /* 0x001ee000010a7983 */ /* 0x010f280000300a00 */
[----:B------:R1:W-:Y:S04]  /*37910*/  LDGSTS.E [R5+0x33a00], desc[UR6][R100.64], P0 ;  /* 0x33a0000064057fae */ /* 0x0003e80008121846 */
[----:B------:R1:W-:Y:S02]  /*37920*/  STL [R1+0x2434], R90 ;  /* 0x0024345a01007387 */ /* 0x0003e40000100800 */
[----:B-1----:R-:W-:-:S02]  /*37930*/  IMAD.MOV.U32 R101, RZ, RZ, R90 ;  /* 0x000000ffff657224 */ /* 0x002fc400078e005a */
[----:B------:R-:W4:Y:S04]  /*37940*/  LDL.LU.64 R90, [R1+0x1ed0] ;  /* 0x001ed000015a7983 */ /* 0x000f280000300a00 */
[----:B------:R-:W4:Y:S04]  /*37950*/  LDL.LU.64 R110, [R1+0x1ec0] ;  /* 0x001ec000016e7983 */ /* 0x000f280000300a00 */
[----:B------:R-:W4:Y:S04]  /*37960*/  LDL.LU.64 R108, [R1+0x1eb0] ;  /* 0x001eb000016c7983 */ /* 0x000f280000300a00 */
[----:B------:R-:W4:Y:S04]  /*37970*/  LDL.LU.64 R106, [R1+0x1ea0] ;  /* 0x001ea000016a7983 */ /* 0x000f280000300a00 */
[----:B------:R-:W4:Y:S01]  /*37980*/  LDL.LU.64 R104, [R1+0x1e90] ;  /* 0x001e900001687983 */ /* 0x000f220000300a00 */
[----:B------:R-:W-:-:S03]  /*37990*/  IMAD.MOV.U32 R100, RZ, RZ, R14 ;  /* 0x000000ffff647224 */ /* 0x000fc600078e000e */
[----:B------:R-:W4:Y:S01]  /*379a0*/  LDL.LU.64 R102, [R1+0x1e80] ;  /* 0x001e800001667983 */ /* 0x000f220000300a00 */
[----:B------:R-:W-:-:S03]  /*379b0*/  IADD3 R116, P1, R98, R4, RZ ;  /* 0x0000000462747210 */ /* 0x000fc60007f3e0ff */
[----:B------:R1:W-:Y:S02]  /*379c0*/  LDGSTS.E [R5+0x33e00], desc[UR6][R100.64], P0 ;  /* 0x33e0000064057fae */ /* 0x0003e40008121846 */
[----:B------:R-:W-:Y:S01]  /*379d0*/  IMAD.X R117, R99, 0x1, R3, P1 ;  /* 0x0000000163757824 */ /* 0x000fe200008e0603 */
[----:B------:R-:W-:-:S04]  /*379e0*/  IADD3 R118, P1, R96, R4, RZ ;  /* 0x0000000460767210 */ /* 0x000fc80007f3e0ff */
[----:B------:R1:W-:Y:S04]  /*379f0*/  LDGSTS.E [R5+0x34200], desc[UR6][R116.64], P0 ;  /* 0x3420000074057fae */ /* 0x0003e80008121846 */
[----:B------:R-:W4:Y:S04]  /*37a00*/  LDL.LU.64 R100, [R1+0x1e70] ;  /* 0x001e700001647983 */ /* 0x000f280000300a00 */
[----:B------:R-:W4:Y:S01]  /*37a10*/  LDL.LU.64 R98, [R1+0x1e60] ;  /* 0x001e600001627983 */ /* 0x000f220000300a00 */
[----:B------:R-:W-:-:S03]  /*37a20*/  IMAD.X R119, R97, 0x1, R3, P1 ;  /* 0x0000000161777824 */ /* 0x000fc600008e0603 */
[----:B------:R-:W4:Y:S04]  /*37a30*/  LDL.LU.64 R96, [R1+0x1e50] ;  /* 0x001e500001607983 */ /* 0x000f280000300a00 */
[----:B------:R1:W-:Y:S01]  /*37a40*/  LDGSTS.E [R5+0x34600], desc[UR6][R118.64], P0 ;  /* 0x3460000076057fae */ /* 0x0003e20008121846 */
[----:B--2---:R-:W-:-:S05]  /*37a50*/  IADD3 R120, P1, R94, R4, RZ ;  /* 0x000000045e787210 */ /* 0x004fca0007f3e0ff */
[----:B------:R-:W-:Y:S02]  /*37a60*/  IMAD.X R121, R95, 0x1, R3, P1 ;  /* 0x000000015f797824 */ /* 0x000fe400008e0603 */
[----:B------:R-:W2:Y:S01]  /*37a70*/  LDL.LU.64 R94, [R1+0x1e40] ;  /* 0x001e4000015e7983 */ /* 0x000ea20000300a00 */
[----:B------:R-:W-:-:S03]  /*37a80*/  IADD3 R122, P1, R92, R4, RZ ;  /* 0x000000045c7a7210 */ /* 0x000fc60007f3e0ff */
[----:B------:R1:W-:Y:S02]  /*37a90*/  LDGSTS.E [R5+0x34a00], desc[UR6][R120.64], P0 ;  /* 0x34a0000078057fae */ /* 0x0003e40008121846 */
[----:B------:R-:W-:Y:S02]  /*37aa0*/  IMAD.X R123, R93, 0x1, R3, P1 ;  /* 0x000000015d7b7824 */ /* 0x000fe400008e0603 */
[----:B------:R-:W2:Y:S04]  /*37ab0*/  LDL.LU.64 R92, [R1+0x1e30] ;  /* 0x001e3000015c7983 */ /* 0x000ea80000300a00 */
[----:B------:R1:W-:Y:S01]  /*37ac0*/  LDGSTS.E [R5+0x34e00], desc[UR6][R122.64], P0 ;  /* 0x34e000007a057fae */ /* 0x0003e20008121846 */
[----:B---3--:R-:W-:-:S05]  /*37ad0*/  IADD3 R124, P1, R12, R4, RZ ;  /* 0x000000040c7c7210 */ /* 0x008fca0007f3e0ff */
[----:B------:R-:W-:Y:S02]  /*37ae0*/  IMAD.X R125, R13, 0x1, R3, P1 ;  /* 0x000000010d7d7824 */ /* 0x000fe400008e0603 */
[----:B------:R-:W3:Y:S04]  /*37af0*/  LDL.LU.64 R12, [R1+0x1e20] ;  /* 0x001e2000010c7983 */ /* 0x000ee80000300a00 */
[----:B------:R1:W-:Y:S01]  /*37b00*/  LDGSTS.E [R5+0x35200], desc[UR6][R124.64], P0 ;  /* 0x352000007c057fae */ /* 0x0003e20008121846 */
[----:B----4-:R-:W-:-:S05]  /*37b10*/  IADD3 R126, P1, R10, R4, RZ ;  /* 0x000000040a7e7210 */ /* 0x010fca0007f3e0ff */
[----:B------:R-:W-:Y:S02]  /*37b20*/  IMAD.X R127, R11, 0x1, R3, P1 ;  /* 0x000000010b7f7824 */ /* 0x000fe400008e0603 */
[----:B------:R-:W4:Y:S04]  /*37b30*/  LDL.LU.64 R10, [R1+0x1e10] ;  /* 0x001e1000010a7983 */ /* 0x000f280000300a00 */
[----:B------:R1:W-:Y:S01]  /*37b40*/  LDGSTS.E [R5+0x35600], desc[UR6][R126.64], P0 ;  /* 0x356000007e057fae */ /* 0x0003e20008121846 */
[----:B------:R-:W-:-:S05]  /*37b50*/  IADD3 R128, P1, R90, R4, RZ ;  /* 0x000000045a807210 */ /* 0x000fca0007f3e0ff */
[----:B------:R-:W-:Y:S02]  /*37b60*/  IMAD.X R129, R91, 0x1, R3, P1 ;  /* 0x000000015b817824 */ /* 0x000fe400008e0603 */
[----:B------:R-:W4:Y:S01]  /*37b70*/  LDL.LU.64 R90, [R1+0x1e00] ;  /* 0x001e0000015a7983 */ /* 0x000f220000300a00 */
[----:B------:R-:W-:-:S03]  /*37b80*/  IADD3 R130, P1, R110, R4, RZ ;  /* 0x000000046e827210 */ /* 0x000fc60007f3e0ff */
[----:B------:R1:W-:Y:S02]  /*37b90*/  LDGSTS.E [R5+0x35a00], desc[UR6][R128.64], P0 ;  /* 0x35a0000080057fae */ /* 0x0003e40008121846 */
[--C-:B------:R-:W-:Y:S01]  /*37ba0*/  IMAD.X R131, R111, 0x1, R3.reuse, P1 ;  /* 0x000000016f837824 */ /* 0x100fe200008e0603 */
[-C--:B------:R-:W-:Y:S01]  /*37bb0*/  IADD3 R132, P1, R108, R4.reuse, RZ ;  /* 0x000000046c847210 */ /* 0x080fe20007f3e0ff */
[----:B------:R1:W-:Y:S04]  /*37bc0*/  STL.64 [R1+0x1f30], R116 ;  /* 0x001f307401007387 */ /* 0x0003e80000100a00 */
[--C-:B------:R-:W-:Y:S01]  /*37bd0*/  IMAD.X R133, R109, 0x1, R3.reuse, P1 ;  /* 0x000000016d857824 */ /* 0x100fe200008e0603 */
[-C--:B------:R-:W-:Y:S01]  /*37be0*/  IADD3 R134, P1, R106, R4.reuse, RZ ;  /* 0x000000046a867210 */ /* 0x080fe20007f3e0ff */
[----:B------:R1:W-:Y:S04]  /*37bf0*/  LDGSTS.E [R5+0x35e00], desc[UR6][R130.64], P0 ;  /* 0x35e0000082057fae */ /* 0x0003e80008121846 */
        /* <DEDUP_REMOVED lines=15> */
[----:B------:R-:W-:Y:S01]  /*37cf0*/  IMAD.X R145, R97, 0x1, R3, P1 ;  /* 0x0000000161917824 */ /* 0x000fe200008e0603 */
[----:B------:R1:W-:Y:S04]  /*37d00*/  STL.64 [R1+0x1ef0], R124 ;  /* 0x001ef07c01007387 */ /* 0x0003e80000100a00 */
[----:B------:R1:W-:Y:S04]  /*37d10*/  STL.64 [R1+0x1ee0], R126 ;  /* 0x001ee07e01007387 */ /* 0x0003e80000100a00 */
[----:B------:R1:W-:Y:S04]  /*37d20*/  STL.64 [R1+0x1ed0], R128 ;  /* 0x001ed08001007387 */ /* 0x0003e80000100a00 */
[----:B------:R1:W-:Y:S04]  /*37d30*/  STL.64 [R1+0x1ec0], R130 ;  /* 0x001ec08201007387 */ /* 0x0003e80000100a00 */
[----:B------:R1:W-:Y:S01]  /*37d40*/  LDGSTS.E [R5+0x36a00], desc[UR6][R136.64], P0 ;  /* 0x36a0000088057fae */ /* 0x0003e20008121846 */
[----:B--2---:R-:W-:-:S03]  /*37d50*/  IADD3 R146, P1, R94, R4, RZ ;  /* 0x000000045e927210 */ /* 0x004fc60007f3e0ff */
[----:B------:R2:W-:Y:S02]  /*37d60*/  STL.64 [R1+0x1eb0], R132 ;  /* 0x001eb08401007387 */ /* 0x0005e40000100a00 */
[----:B------:R-:W-:Y:S02]  /*37d70*/  IMAD.X R147, R95, 0x1, R3, P1 ;  /* 0x000000015f937824 */ /* 0x000fe400008e0603 */
[----:B------:R1:W-:Y:S01]  /*37d80*/  LDGSTS.E [R5+0x36e00], desc[UR6][R138.64], P0 ;  /* 0x36e000008a057fae */ /* 0x0003e20008121846 */
[----:B------:R-:W-:-:S03]  /*37d90*/  IADD3 R148, P1, R92, R4, RZ ;  /* 0x000000045c947210 */ /* 0x000fc60007f3e0ff */
[----:B------:R2:W-:Y:S02]  /*37da0*/  STL.64 [R1+0x1ea0], R134 ;  /* 0x001ea08601007387 */ /* 0x0005e40000100a00 */
[----:B------:R-:W-:Y:S02]  /*37db0*/  IMAD.X R149, R93, 0x1, R3, P1 ;  /* 0x000000015d957824 */ /* 0x000fe400008e0603 */
[----:B------:R1:W-:Y:S04]  /*37dc0*/  LDGSTS.E [R5+0x37200], desc[UR6][R140.64], P0 ;  /* 0x372000008c057fae */ /* 0x0003e80008121846 */
[----:B------:R2:W-:Y:S01]  /*37dd0*/  STL.64 [R1+0x1e90], R136 ;  /* 0x001e908801007387 */ /* 0x0005e20000100a00 */
[----:B---3--:R-:W-:-:S03]  /*37de0*/  IADD3 R150, P1, R12, R4, RZ ;  /* 0x000000040c967210 */ /* 0x008fc60007f3e0ff */
[----:B------:R3:W-:Y:S02]  /*37df0*/  LDGSTS.E [R5+0x37600], desc[UR6][R142.64], P0 ;  /* 0x376000008e057fae */ /* 0x0007e40008121846 */
[----:B------:R-:W-:Y:S02]  /*37e00*/  IMAD.X R151, R13, 0x1, R3, P1 ;  /* 0x000000010d977824 */ /* 0x000fe400008e0603 */
[----:B------:R3:W-:Y:S04]  /*37e10*/  STL.64 [R1+0x1e80], R138 ;  /* 0x001e808a01007387 */ /* 0x0007e80000100a00 */
[----:B------:R1:W-:Y:S01]  /*37e20*/  LDGSTS.E [R5+0x37a00], desc[UR6][R144.64], P0 ;  /* 0x37a0000090057fae */ /* 0x0003e20008121846 */
[----:B----4-:R-:W-:-:S03]  /*37e30*/  IADD3 R12, P1, R10, R4, RZ ;  /* 0x000000040a0c7210 */ /* 0x010fc60007f3e0ff */
[----:B------:R4:W-:Y:S02]  /*37e40*/  STL.64 [R1+0x1e70], R140 ;  /* 0x001e708c01007387 */ /* 0x0009e40000100a00 */
[----:B------:R-:W-:Y:S02]  /*37e50*/  IMAD.X R13, R11, 0x1, R3, P1 ;  /* 0x000000010b0d7824 */ /* 0x000fe400008e0603 */
[----:B------:R1:W-:Y:S04]  /*37e60*/  LDGSTS.E [R5+0x37e00], desc[UR6][R146.64], P0 ;  /* 0x37e0000092057fae */ /* 0x0003e80008121846 */
[----:B------:R4:W-:Y:S01]  /*37e70*/  STL.64 [R1+0x1e60], R142 ;  /* 0x001e608e01007387 */ /* 0x0009e20000100a00 */
        /* <DEDUP_REMOVED lines=13> */
[----:B------:R-:W-:Y:S01]  /*37f50*/  IMAD.MOV.U32 R249, RZ, RZ, R248 ;  /* 0x000000fffff97224 */ /* 0x000fe200078e00f8 */
[----:B------:R1:W-:Y:S03]  /*37f60*/  LDGSTS.E [R5+0x38a00], desc[UR6][R12.64], P0 ;  /* 0x38a000000c057fae */ /* 0x0003e60008121846 */
        /* <DEDUP_REMOVED lines=9> */
[----:B------:R1:W5:Y:S04]  /*38000*/  LDL.LU R90, [R1+0x2994] ;  /* 0x00299400015a7983 */ /* 0x0003680000300800 */
[--C-:B------:R-:W-:Y:S01]  /*38010*/  IMAD.X R224, R225, 0x1, R3.reuse, P1 ;  /* 0x00000001e1e07824 */ /* 0x100fe200008e0603 */
[-C--:B------:R-:W-:Y:S01]  /*38020*/  IADD3 R97, P1, R220, R4.reuse, RZ ;  /* 0x00000004dc617210 */ /* 0x080fe20007f3e0ff */
[----:B------:R-:W-:Y:S01]  /*38030*/  IMAD.MOV.U32 R245, RZ, RZ, R244 ;  /* 0x000000fffff57224 */ /* 0x000fe200078e00f4 */
[----:B------:R1:W-:Y:S03]  /*38040*/  LDGSTS.E [R5+0x39200], desc[UR6][R248.64], P0 ;  /* 0x39200000f8057fae */ /* 0x0003e60008121846 */
[----:B------:R-:W-:Y:S01]  /*38050*/  IMAD.X R220, R221, 0x1, R3, P1 ;  /* 0x00000001dddc7824 */ /* 0x000fe200008e0603 */
[----:B------:R-:W-:-:S05]  /*38060*/  IADD3 R98, P1, R216, R4, RZ ;  /* 0x00000004d8627210 */ /* 0x000fca0007f3e0ff */
[----:B------:R-:W-:Y:S01]  /*38070*/  IMAD.X R216, R217, 0x1, R3, P1 ;  /* 0x00000001d9d87824 */ /* 0x000fe200008e0603 */
[----:B------:R-:W-:-:S05]  /*38080*/  IADD3 R99, P1, R212, R4, RZ ;  /* 0x00000004d4637210 */ /* 0x000fca0007f3e0ff */
[----:B------:R-:W-:Y:S01]  /*38090*/  IMAD.X R212, R213, 0x1, R3, P1 ;  /* 0x00000001d5d47824 */ /* 0x000fe200008e0603 */
[----:B-1----:R-:W-:-:S05]  /*380a0*/  IADD3 R100, P1, R208, R4, RZ ;  /* 0x00000004d0647210 */ /* 0x002fca0007f3e0ff */
        /* <DEDUP_REMOVED lines=25> */
[----:B------:R-:W-:Y:S01]  /*38240*/  IADD3 R113, P1, R156, R4, RZ ;  /* 0x000000049c717210 */ /* 0x000fe20007f3e0ff */
[----:B------:R1:W-:Y:S01]  /*38250*/  STL.64 [R1+0x1e20], R150 ;  /* 0x001e209601007387 */ /* 0x0003e20000100a00 */
[----:B------:R-:W-:-:S03]  /*38260*/  IMAD.MOV.U32 R244, RZ, RZ, R91 ;  /* 0x000000fffff47224 */ /* 0x000fc600078e005b */
[----:B------:R-:W-:Y:S01]  /*38270*/  IMAD.X R156, R157, 0x1, R3, P1 ;  /* 0x000000019d9c7824 */ /* 0x000fe200008e0603 */
[----:B------:R-:W-:Y:S01]  /*38280*/  IADD3 R114, P1, R152, R4, RZ ;  /* 0x0000000498727210 */ /* 0x000fe20007f3e0ff */
[----:B------:R1:W5:Y:S01]  /*38290*/  LDL.LU R91, [R1+0x2990] ;  /* 0x00299000015b7983 */ /* 0x0003620000300800 */
[----:B------:R-:W-:Y:S02]  /*382a0*/  IMAD.MOV.U32 R241, RZ, RZ, R240 ;  /* 0x000000fffff17224 */ /* 0x000fe400078e00f0 */
[----:B------:R-:W-:Y:S01]  /*382b0*/  IMAD.MOV.U32 R240, RZ, RZ, R92 ;  /* 0x000000fffff07224 */ /* 0x000fe200078e005c */
[----:B------:R1:W-:Y:S01]  /*382c0*/  STL.64 [R1+0x1e10], R12 ;  /* 0x001e100c01007387 */ /* 0x0003e20000100a00 */
[----:B------:R-:W-:Y:S02]  /*382d0*/  IMAD.MOV.U32 R237, RZ, RZ, R236 ;  /* 0x000000ffffed7224 */ /* 0x000fe400078e00ec */
[----:B------:R-:W-:Y:S01]  /*382e0*/  IMAD.MOV.U32 R236, RZ, RZ, R93 ;  /* 0x000000ffffec7224 */ /* 0x000fe200078e005d */
[----:B------:R1:W5:Y:S01]  /*382f0*/  LDL.LU R92, [R1+0x298c] ;  /* 0x00298c00015c7983 */ /* 0x0003620000300800 */
[----:B------:R-:W-:-:S02]  /*38300*/  IMAD.MOV.U32 R233, RZ, RZ, R232 ;  /* 0x000000ffffe97224 */ /* 0x000fc400078e00e8 */
[----:B------:R-:W-:Y:S01]  /*38310*/  IMAD.X R152, R153, 0x1, R3, P1 ;  /* 0x0000000199987824 */ /* 0x000fe200008e0603 */
[----:B------:R1:W-:Y:S01]  /*38320*/  STL.64 [R1+0x1e00], R10 ;  /* 0x001e000a01007387 */ /* 0x0003e20000100a00 */
[----:B------:R-:W-:Y:S01]  /*38330*/  IMAD.MOV.U32 R232, RZ, RZ, R94 ;  /* 0x000000ffffe87224 */ /* 0x000fe200078e005e */
[----:B------:R-:W-:Y:S01]  /*38340*/  IADD3 R115, P1, R20, R4, RZ ;  /* 0x0000000414737210 */ /* 0x000fe20007f3e0ff */
[----:B------:R-:W-:Y:S01]  /*38350*/  IMAD.MOV.U32 R229, RZ, RZ, R228 ;  /* 0x000000ffffe57224 */ /* 0x000fe200078e00e4 */
[----:B------:R1:W5:Y:S01]  /*38360*/  LDL.LU R93, [R1+0x2988] ;  /* 0x00298800015d7983 */ /* 0x0003620000300800 */
[----:B------:R-:W-:Y:S02]  /*38370*/  IMAD.MOV.U32 R228, RZ, RZ, R95 ;  /* 0x000000ffffe47224 */ /* 0x000fe400078e005f */
[----:B------:R-:W-:Y:S01]  /*38380*/  IMAD.MOV.U32 R225, RZ, RZ, R224 ;  /* 0x000000ffffe17224 */ /* 0x000fe200078e00e0 */
[----:B------:R1:W5:Y:S01]  /*38390*/  LDL.LU R94, [R1+0x2984] ;  /* 0x00298400015e7983 */ /* 0x0003620000300800 */
[----:B------:R-:W-:-:S02]  /*383a0*/  IMAD.MOV.U32 R224, RZ, RZ, R96 ;  /* 0x000000ffffe07224 */ /* 0x000fc400078e0060 */
[----:B------:R-:W-:Y:S01]  /*383b0*/  IMAD.MOV.U32 R221, RZ, RZ, R220 ;  /* 0x000000ffffdd7224 */ /* 0x000fe200078e00dc */
[----:B------:R1:W5:Y:S01]  /*383c0*/  LDL.LU R95, [R1+0x2980] ;  /* 0x00298000015f7983 */ /* 0x0003620000300800 */
[----:B------:R-:W-:Y:S02]  /*383d0*/  IMAD.MOV.U32 R220, RZ, RZ, R97 ;  /* 0x000000ffffdc7224 */ /* 0x000fe400078e0061 */
        /* <DEDUP_REMOVED lines=8> */
[----:B------:R-:W-:Y:S01]  /*38460*/  IMAD.X R20, R21, 0x1, R3, P1 ;  /* 0x0000000115147824 */ /* 0x000fe200008e0603 */
        /* <DEDUP_REMOVED lines=19> */
[----:B------:R-:W-:Y:S01]  /*385a0*/  IMAD.X R16, R17, 0x1, R3, P1 ;  /* 0x0000000111107824 */ /* 0x000fe200008e0603 */
[----:B------:R1:W5:Y:S01]  /*385b0*/  LDL.LU R105, [R1+0x2958] ;  /* 0x0029580001697983 */ /* 0x0003620000300800 */
[----:B------:R-:W-:Y:S01]  /*385c0*/  IMAD.MOV.U32 R184, RZ, RZ, R106 ;  /* 0x000000ffffb87224 */ /* 0x000fe200078e006a */
[----:B------:R-:W-:Y:S01]  /*385d0*/  IADD3 R14, P1, R6, R4, RZ ;  /* 0x00000004060e7210 */ /* 0x000fe20007f3e0ff */
        /* <DEDUP_REMOVED lines=17> */
[----:B------:R-:W-:Y:S02]  /*386f0*/  IMAD.X R6, R7, 0x1, R3, P1 ;  /* 0x0000000107067824 */ /* 0x000fe400008e0603 */
[----:B------:R-:W-:Y:S01]  /*38700*/  IMAD.MOV.U32 R160, RZ, RZ, R112 ;  /* 0x000000ffffa07224 */ /* 0x000fe200078e0070 */
[----:B------:R1:W-:Y:S01]  /*38710*/  LDGSTS.E [R5+0x39600], desc[UR6][R244.64], P0 ;  /* 0x39600000f4057fae */ /* 0x0003e20008121846 */
        /* <DEDUP_REMOVED lines=14> */
[----:B------:R1:W5:Y:S04]  /*38800*/  LDL.LU R252, [R1+0x292c] ;  /* 0x00292c0001fc7983 */ /* 0x0003680000300800 */
[----:B------:R1:W5:Y:S04]  /*38810*/  LDL.LU R14, [R1+0x2928] ;  /* 0x00292800010e7983 */ /* 0x0003680000300800 */
        /* <DEDUP_REMOVED lines=10> */
[----:B------:R2:W5:Y:S04]  /*388c0*/  LDL.LU.64 R136, [R1+0x28d0] ;  /* 0x0028d00001887983 */ /* 0x0005680000300a00 */
[----:B---3--:R2:W5:Y:S04]  /*388d0*/  LDL.LU.64 R138, [R1+0x28c8] ;  /* 0x0028c800018a7983 */ /* 0x0085680000300a00 */
[----:B----4-:R2:W5:Y:S04]  /*388e0*/  LDL.LU.64 R140, [R1+0x28c0] ;  /* 0x0028c000018c7983 */ /* 0x0105680000300a00 */
[----:B------:R2:W5:Y:S04]  /*388f0*/  LDL.LU.64 R142, [R1+0x28b8] ;  /* 0x0028b800018e7983 */ /* 0x0005680000300a00 */
[----:B------:R2:W5:Y:S04]  /*38900*/  LDL.LU.64 R144, [R1+0x28b0] ;  /* 0x0028b00001907983 */ /* 0x0005680000300a00 */
[----:B------:R2:W5:Y:S04]  /*38910*/  LDL.LU.64 R146, [R1+0x28a8] ;  /* 0x0028a80001927983 */ /* 0x0005680000300a00 */
[----:B------:R2:W5:Y:S04]  /*38920*/  LDL.LU.64 R148, [R1+0x28a0] ;  /* 0x0028a00001947983 */ /* 0x0005680000300a00 */
[----:B-1----:R2:W5:Y:S04]  /*38930*/  LDL.LU.64 R150, [R1+0x2898] ;  /* 0x0028980001967983 */ /* 0x0025680000300a00 */
[----:B------:R2:W5:Y:S04]  /*38940*/  LDL.LU.64 R12, [R1+0x2890] ;  /* 0x00289000010c7983 */ /* 0x0005680000300a00 */
[----:B------:R2:W5:Y:S04]  /*38950*/  LDL.LU.64 R10, [R1+0x2888] ;  /* 0x00288800010a7983 */ /* 0x0005680000300a00 */
[----:B------:R2:W-:Y:S04]  /*38960*/  LDGSTS.E [R5+0x39a00], desc[UR6][R240.64], P0 ;  /* 0x39a00000f0057fae */ /* 0x0005e80008121846 */
        /* <DEDUP_REMOVED lines=11> */
[----:B------:R2:W-:Y:S01]  /*38a20*/  LDGSTS.E [R5+0x3ca00], desc[UR6][R192.64], P0 ;  /* 0x3ca00000c0057fae */ /* 0x0005e20008121846 */
[----:B------:R-:W-:-:S03]  /*38a30*/  UIADD3 UR4, UR4, 0x1, URZ ;  /* 0x0000000104047890 */ /* 0x000fc6000fffe03f */
[----:B------:R2:W-:Y:S04]  /*38a40*/  LDGSTS.E [R5+0x3ce00], desc[UR6][R188.64], P0 ;  /* 0x3ce00000bc057fae */ /* 0x0005e80008121846 */
[----:B------:R2:W-:Y:S04]  /*38a50*/  LDGSTS.E [R5+0x3d200], desc[UR6][R184.64], P0 ;  /* 0x3d200000b8057fae */ /* 0x0005e80008121846 */
[----:B------:R2:W-:Y:S04]  /*38a60*/  LDGSTS.E [R5+0x3d600], desc[UR6][R180.64], P0 ;  /* 0x3d600000b4057fae */ /* 0x0005e80008121846 */
[----:B------:R2:W-:Y:S01]  /*38a70*/  LDGSTS.E [R5+0x3da00], desc[UR6][R176.64], P0 ;  /* 0x3da00000b0057fae */ /* 0x0005e20008121846 */
[----:B------:R-:W-:-:S03]  /*38a80*/  UISETP.NE.U32.AND UP0, UPT, UR4, UR46, UPT ;  /* 0x0000002e0400728c */ /* 0x000fc6000bf05070 */
        /* <DEDUP_REMOVED lines=9> */
[----:B------:R-:W-:-:S03]  /*38b20*/  PLOP3.LUT P0, PT, PT, PT, UP0, 0x80, 0x0 ;  /* 0x000000000000781c */ /* 0x000fc60003f0f008 */
[----:B------:R-:W0:Y:S10]  /*38b30*/  LDGDEPBAR ;  /* 0x00000000000079af */ /* 0x000e340000000000 */
[----:B--2---:R-:W-:Y:S05]  /*38b40*/  @P0 BRA `(.L_x_1) ;  /* 0xfffffe8c00e00947 */ /* 0x004fea000383ffff */
.L_x_0:
[----:B------:R-:W-:Y:S01]  /*38b50*/  STL [R1+0x2934], R68 ;  /* 0x0029344401007387 */ /* 0x000fe20000100800 */
[----:B------:R-:W-:Y:S01]  /*38b60*/  ULDC UR4, c[0x0][0x248] ;  /* 0x0000920000047ab9 */ /* 0x000fe20000000800 */
[----:B------:R-:W-:Y:S01]  /*38b70*/  ULDC.64 UR8, c[0x0][0x228] ;  /* 0x00008a0000087ab9 */ /* 0x000fe20000000a00 */
[----:B-----5:R-:W-:Y:S01]  /*38b80*/  IMAD R0, R10, UR4, RZ ;  /* 0x000000040a007c24 */ /* 0x020fe2000f8e02ff */
[----:B------:R-:W-:Y:S01]  /*38b90*/  STL [R1+0x2930], R67 ;  /* 0x0029304301007387 */ /* 0x000fe20000100800 */
[----:B------:R-:W-:Y:S01]  /*38ba0*/  ULDC UR4, c[0x0][0x248] ;  /* 0x0000920000047ab9 */ /* 0x000fe20000000800 */
[----:B------:R-:W-:-:S04]  /*38bb0*/  DEPBAR.LE SB0, 0x0 ;  /* 0x000080000000791a */ /* 0x000fc80000000000 */
[----:B------:R-:W-:Y:S01]  /*38bc0*/  STL [R1+0x292c], R66 ;  /* 0x00292c4201007387 */ /* 0x000fe20000100800 */
[----:B------:R-:W-:Y:S01]  /*38bd0*/  ULDC UR10, c[0x0][0x248] ;  /* 0x00009200000a7ab9 */ /* 0x000fe20000000800 */
[----:B------:R-:W-:Y:S01]  /*38be0*/  ULDC UR11, c[0x0][0x248] ;  /* 0x00009200000b7ab9 */ /* 0x000fe20000000800 */
[----:B------:R-:W-:Y:S01]  /*38bf0*/  ULDC UR12, c[0x0][0x248] ;  /* 0x00009200000c7ab9 */ /* 0x000fe20000000800 */
[----:B------:R-:W-:Y:S01]  /*38c00*/  STL [R1+0x2928], R65 ;  /* 0x0029284101007387 */ /* 0x000fe20000100800 */
[----:B------:R-:W-:Y:S01]  /*38c10*/  ULDC UR16, c[0x0][0x248] ;  /* 0x0000920000107ab9 */ /* 0x000fe20000000800 */
[----:B------:R-:W-:Y:S01]  /*38c20*/  ULDC UR18, c[0x0][0x228] ;  /* 0x00008a0000127ab9 */ /* 0x000fe20000000800 */
[----:B------:R-:W1:Y:S01]  /*38c30*/  S2R R5, SR_TID.X ;  /* 0x0000000000057919 */ /* 0x000e620000002100 */
[----:B------:R-:W2:Y:S01]  /*38c40*/  S2R R9, SR_TID.X ;  /* 0x0000000000097919 */ /* 0x000ea20000002100 */
[----:B------:R-:W3:Y:S01]  /*38c50*/  S2R R152, SR_TID.X ;  /* 0x0000000000987919 */ /* 0x000ee20000002100 */
[----:B------:R-:W-:Y:S01]  /*38c60*/  LOP3.LUT R154, R154, 0xfffdffff, RZ, 0xc0, !PT ;  /* 0xfffdffff9a9a7812 */ /* 0x000fe200078ec0ff */
[----:B------:R-:W-:Y:S01]  /*38c70*/  ULDC UR19, c[0x0][0x228] ;  /* 0x00008a0000137ab9 */ /* 0x000fe20000000800 */
[----:B------:R-:W-:Y:S01]  /*38c80*/  ULDC UR20, c[0x0][0x228] ;  /* 0x00008a0000147ab9 */ /* 0x000fe20000000800 */
[----:B------:R-:W-:Y:S01]  /*38c90*/  STL [R1+0x2924], R64 ;  /* 0x0029244001007387 */ /* 0x000fe20000100800 */
[----:B------:R-:W-:Y:S01]  /*38ca0*/  ULDC UR21, c[0x0][0x248] ;  /* 0x0000920000157ab9 */ /* 0x000fe20000000800 */
[----:B------:R-:W-:Y:S01]  /*38cb0*/  ULDC.64 UR36, c[0x0][0x228] ;  /* 0x00008a0000247ab9 */ /* 0x000fe20000000a00 */
[----:B------:R-:W-:Y:S01]  /*38cc0*/  ULDC UR46, c[0x0][0x228] ;  /* 0x00008a00002e7ab9 */ /* 0x000fe20000000800 */
[----:B------:R-:W-:Y:S01]  /*38cd0*/  STL [R1+0x2920], R63 ;  /* 0x0029203f01007387 */ /* 0x000fe20000100800 */
[----:B------:R-:W-:Y:S01]  /*38ce0*/  ULDC UR60, c[0x0][0x228] ;  /* 0x00008a00003c7ab9 */ /* 0x000fe20000000800 */
[----:B------:R-:W-:Y:S01]  /*38cf0*/  ULDC UR61, c[0x0][0x228] ;  /* 0x00008a00003d7ab9 */ /* 0x000fe20000000800 */
        /* <DEDUP_REMOVED lines=14> */
[----:B-1----:R-:W-:Y:S01]  /*38de0*/  IMAD.SHL.U32 R2, R5, 0x10, RZ ;  /* 0x0000001005027824 */ /* 0x002fe200078e00ff */
[----:B------:R-:W-:Y:S01]  /*38df0*/  ULDC UR53, c[0x0][0x228] ;  /* 0x00008a0000357ab9 */ /* 0x000fe20000000800 */
[----:B------:R-:W-:Y:S01]  /*38e00*/  ULDC UR52, c[0x0][0x228] ;  /* 0x00008a0000347ab9 */ /* 0x000fe20000000800 */
[----:B------:R-:W-:Y:S01]  /*38e10*/  STL [R1+0x290c], R58 ;  /* 0x00290c3a01007387 */ /* 0x000fe20000100800 */
[----:B------:R-:W-:Y:S01]  /*38e20*/  ULDC UR40, c[0x0][0x228] ;  /* 0x00008a0000287ab9 */ /* 0x000fe20000000800 */
[----:B------:R-:W-:Y:S01]  /*38e30*/  LOP3.LUT R2, R2, 0xf0, RZ, 0xc0, !PT ;  /* 0x000000f002027812 */ /* 0x000fe200078ec0ff */
        /* <DEDUP_REMOVED lines=56> */
[----:B------:R1:W-:Y:S02]  /*391c0*/  STL [R1+0x2880], R0 ;  /* 0x0028800001007387 */ /* 0x0003e40000100800 */
[----:B-1----:R-:W-:Y:S01]  /*391d0*/  VIADD R0, R0, UR4 ;  /* 0x0000000400007c36 */ /* 0x002fe20008000000 */
[----:B------:R-:W-:-:S04]  /*391e0*/  ULDC UR4, c[0x0][0x248] ;  /* 0x0000920000047ab9 */ /* 0x000fc80000000800 */
        /* <DEDUP_REMOVED lines=8> */
[----:B------:R-:W-:-:S03]  /*39270*/  ULDC UR4, c[0x0][0x248] ;  /* 0x0000920000047ab9 */ /* 0x000fc60000000800 */
[----:B------:R-:W-:Y:S01]  /*39280*/  VIADD R252, R0, UR4 ;  /* 0x0000000400fc7c36 */ /* 0x000fe20008000000 */
[----:B------:R-:W-:Y:S01]  /*39290*/  ULDC UR4, c[0x0][0x248] ;  /* 0x0000920000047ab9 */ /* 0x000fe20000000800 */
        /* <DEDUP_REMOVED lines=25> */
[----:B------:R2:W-:Y:S01]  /*39430*/  STL [R1+0x209c], R0 ;  /* 0x00209c0001007387 */ /* 0x0005e20000100800 */
[----:B------:R-:W-:-:S03]  /*39440*/  ULDC UR4, c[0x0][0x248] ;  /* 0x0000920000047ab9 */ /* 0x000fc60000000800 */
[----:B------:R1:W-:Y:S01]  /*39450*/  STL [R1+0x20a0], R3 ;  /* 0x0020a00301007387 */ /* 0x0003e20000100800 */
[----:B--2---:R-:W-:Y:S02]  /*39460*/  IMAD.SHL.U32 R0, R9, 0x40, RZ ;  /* 0x0000004009007824 */ /* 0x004fe400078e00ff */
[----:B-1----:R-:W-:Y:S01]  /*39470*/  VIADD R3, R3, UR4 ;  /* 0x0000000403037c36 */ /* 0x002fe20008000000 */
[----:B------:R-:W-:Y:S02]  /*39480*/  ULDC UR4, c[0x0][0x248] ;  /* 0x0000920000047ab9 */ /* 0x000fe40000000800 */
[----:B------:R-:W-:Y:S02]  /*39490*/  LOP3.LUT R0, R0, 0x400, RZ, 0xc0, !PT ;  /* 0x0000040000007812 */ /* 0x000fe400078ec0ff */
[----:B------:R1:W-:Y:S02]  /*394a0*/  STL [R1+0x20a4], R3 ;  /* 0x0020a40301007387 */ /* 0x0003e40000100800 */
[----:B------:R-:W-:Y:S01]  /*394b0*/  IADD3 R0, R0, UR45, R2 ;  /* 0x0000002d00007c10 */ /* 0x000fe2000fffe002 */
[----:B------:R-:W-:-:S05]  /*394c0*/  VIADD R2, R10, 0x181 ;  /* 0x000001810a027836 */ /* 0x000fca0000000000 */
[----:B------:R-:W-:Y:S01]  /*394d0*/  ISETP.GE.AND P1, PT, R2, UR9, PT ;  /* 0x0000000902007c0c */ /* 0x000fe2000bf26270 */
[----:B------:R-:W-:Y:S01]  /*394e0*/  ULDC UR9, c[0x0][0x248] ;  /* 0x0000920000097ab9 */ /* 0x000fe20000000800 */
[----:B------:R-:W-:Y:S02]  /*394f0*/  VIADD R2, R10, 0x180 ;  /* 0x000001800a027836 */ /* 0x000fe40000000000 */
[----:B-1----:R-:W-:Y:S01]  /*39500*/  VIADD R3, R3, UR4 ;  /* 0x0000000403037c36 */ /* 0x002fe20008000000 */
[----:B------:R-:W-:-:S03]  /*39510*/  ULDC UR4, c[0x0][0x248] ;  /* 0x0000920000047ab9 */ /* 0x000fc60000000800 */
[----:B------:R-:W-:Y:S01]  /*39520*/  VIADD R4, R3, UR4 ;  /* 0x0000000403047c36 */ /* 0x000fe20008000000 */
[----:B------:R1:W-:Y:S01]  /*39530*/  STL [R1+0x20a8], R3 ;  /* 0x0020a80301007387 */ /* 0x0003e20000100800 */
[----:B------:R-:W-:-:S03]  /*39540*/  ULDC UR4, c[0x0][0x248] ;  /* 0x0000920000047ab9 */ /* 0x000fc60000000800 */
[----:B------:R2:W-:Y:S01]  /*39550*/  STL [R1+0x20ac], R4 ;  /* 0x0020ac0401007387 */ /* 0x0005e20000100800 */
[----:B-1----:R-:W-:Y:S01]  /*39560*/  IMAD.U32 R3, RZ, RZ, UR49 ;  /* 0x00000031ff037e24 */ /* 0x002fe2000f8e00ff */
[----:B------:R-:W-:Y:S01]  /*39570*/  BAR.SYNC.DEFER_BLOCKING 0x0 ;  /* 0x0000000000007b1d */ /* 0x000fe20000010000 */
[----:B--2---:R-:W-:Y:S02]  /*39580*/  VIADD R4, R4, UR4 ;  /* 0x0000000404047c36 */ /* 0x004fe40008000000 */
[----:B------:R-:W-:-:S03]  /*39590*/  IMAD R0, R3, 0x8, R0 ;  /* 0x0000000803007824 */ /* 0x000fc600078e0200 */
[----:B------:R-:W-:Y:S01]  /*395a0*/  ULDC UR4, c[0x0][0x248] ;  /* 0x0000920000047ab9 */ /* 0x000fe20000000800 */
[----:B------:R-:W-:Y:S01]  /*395b0*/  LOP3.LUT R8, R9, 0x7f, RZ, 0xc0, !PT ;  /* 0x0000007f09087812 */ /* 0x000fe200078ec0ff */
[----:B------:R1:W-:Y:S01]  /*395c0*/  STL [R1+0x20b0], R4 ;  /* 0x0020b00401007387 */ /* 0x0003e20000100800 */
[----:B---3--:R-:W-:Y:S01]  /*395d0*/  LOP3.LUT R152, R152, 0x7f, RZ, 0xc0, !PT ;  /* 0x0000007f98987812 */ /* 0x008fe200078ec0ff */
[----:B------:R-:W2:Y:S01]  /*395e0*/  LDC R9, c[0x0][0x244] ;  /* 0x00009100ff097b82 */ /* 0x000ea20000000800 */
[C---:B------:R-:W-:Y:S01]  /*395f0*/  VIADD R68, R10.reuse, 0x17f ;  /* 0x0000017f0a447836 */ /* 0x040fe20000000000 */
[----:B------:R-:W-:Y:S01]  /*39600*/  LOP3.LUT R171, R171, 0x7fffffff, RZ, 0xc0, !PT ;  /* 0x7fffffffabab7812 */ /* 0x000fe200078ec0ff */
[----:B------:R-:W-:Y:S01]  /*39610*/  VIADD R67, R10, 0x17e ;  /* 0x0000017e0a437836 */ /* 0x000fe20000000000 */
[----:B------:R-:W-:Y:S01]  /*39620*/  ULDC UR49, c[0x0][0x228] ;  /* 0x00008a0000317ab9 */ /* 0x000fe20000000800 */
[----:B-1----:R-:W-:Y:S01]  /*39630*/  VIADD R4, R4, UR4 ;  /* 0x0000000404047c36 */ /* 0x002fe20008000000 */
[----:B------:R-:W-:-:S03]  /*39640*/  ULDC UR4, c[0x0][0x248] ;  /* 0x0000920000047ab9 */ /* 0x000fc60000000800 */
[----:B------:R-:W-:Y:S01]  /*39650*/  VIADD R3, R4, UR4 ;  /* 0x0000000404037c36 */ /* 0x000fe20008000000 */
[----:B------:R1:W-:Y:S01]  /*39660*/  STL [R1+0x20b4], R4 ;  /* 0x0020b40401007387 */ /* 0x0003e20000100800 */
[----:B------:R-:W-:Y:S02]  /*39670*/  ULDC.64 UR4, c[0x0][0x228] ;  /* 0x00008a0000047ab9 */ /* 0x000fe40000000a00 */
[----:B------:R-:W-:Y:S01]  /*39680*/  ISETP.GE.AND P0, PT, R2, UR5, PT ;  /* 0x0000000502007c0c */ /* 0x000fe2000bf06270 */
[----:B------:R3:W-:Y:S01]  /*39690*/  STL [R1+0x20b8], R3 ;  /* 0x0020b80301007387 */ /* 0x0007e20000100800 */
[----:B------:R-:W-:-:S03]  /*396a0*/  ULDC UR5, c[0x0][0x248] ;  /* 0x0000920000057ab9 */ /* 0x000fc60000000800 */
[----:B-1----:R-:W4:Y:S01]  /*396b0*/  LDL.LU R4, [R1+0x1c00] ;  /* 0x001c000001047983 */ /* 0x002f220000300800 */
[----:B---3--:R-:W-:Y:S01]  /*396c0*/  VIADD R3, R3, UR9 ;  /* 0x0000000903037c36 */ /* 0x008fe20008000000 */
[----:B------:R-:W-:-:S04]  /*396d0*/  ULDC UR9, c[0x0][0x248] ;  /* 0x0000920000097ab9 */ /* 0x000fc80000000800 */
[----:B------:R-:W-:Y:S04]  /*396e0*/  STL [R1+0x20bc], R3 ;  /* 0x0020bc0301007387 */ /* 0x000fe80000100800 */
[----:B------:R-:W4:Y:S04]  /*396f0*/  LDL.LU R5, [R1+0x1c08] ;  /* 0x001c080001057983 */ /* 0x000f280000300800 */
[----:B------:R-:W4:Y:S04]  /*39700*/  LDL.LU R6, [R1+0x1800] ;  /* 0x0018000001067983 */ /* 0x000f280000300800 */
[----:B------:R-:W4:Y:S01]  /*39710*/  LDL.LU R7, [R1+0x1808] ;  /* 0x0018080001077983 */ /* 0x000f220000300800 */
[----:B------:R-:W-:Y:S01]  /*39720*/  VIADD R2, R3, UR5 ;  /* 0x0000000503027c36 */ /* 0x000fe20008000000 */
[----:B------:R-:W-:-:S04]  /*39730*/  ULDC UR5, c[0x0][0x248] ;  /* 0x0000920000057ab9 */ /* 0x000fc80000000800 */
[----:B------:R1:W-:Y:S02]  /*39740*/  STL [R1+0x20c0], R2 ;  /* 0x0020c00201007387 */ /* 0x0003e40000100800 */
[----:B-1----:R-:W-:Y:S01]  /*39750*/  VIADD R2, R2, UR9 ;  /* 0x0000000902027c36 */ /* 0x002fe20008000000 */
[----:B------:R-:W-:-:S03]  /*39760*/  ULDC UR9, c[0x0][0x248] ;  /* 0x0000920000097ab9 */ /* 0x000fc60000000800 */
[----:B------:R-:W-:Y:S01]  /*39770*/  VIADD R3, R2, UR5 ;  /* 0x0000000502037c36 */ /* 0x000fe20008000000 */
[----:B------:R-:W-:Y:S01]  /*39780*/  STL [R1+0x20c4], R2 ;  /* 0x0020c40201007387 */ /* 0x000fe20000100800 */
[----:B------:R-:W-:-:S03]  /*39790*/  ULDC UR5, c[0x0][0x248] ;  /* 0x0000920000057ab9 */ /* 0x000fc60000000800 */
[----:B------:R1:W-:Y:S02]  /*397a0*/  STL [R1+0x20c8], R3 ;  /* 0x0020c80301007387 */ /* 0x0003e40000100800 */
[----:B-1----:R-:W-:Y:S01]  /*397b0*/  VIADD R3, R3, UR5 ;  /* 0x0000000503037c36 */ /* 0x002fe20008000000 */
[----:B------:R-:W-:-:S04]  /*397c0*/  ULDC UR5, c[0x0][0x248] ;  /* 0x0000920000057ab9 */ /* 0x000fc80000000800 */
[----:B------:R1:W-:Y:S02]  /*397d0*/  STL [R1+0x20cc], R3 ;  /* 0x0020cc0301007387 */ /* 0x0003e40000100800 */
[----:B-1----:R-:W-:Y:S01]  /*397e0*/  VIADD R3, R3, UR5 ;  /* 0x0000000503037c36 */ /* 0x002fe20008000000 */
[----:B------:R-:W-:Y:S01]  /*397f0*/  LEA R2, R8, UR45, 0x4 ;  /* 0x0000002d08027c11 */ /* 0x000fe2000f8e20ff */
[----:B------:R-:W-:Y:S01]  /*39800*/  ULDC UR5, c[0x0][0x248] ;  /* 0x0000920000057ab9 */ /* 0x000fe20000000800 */
[----:B------:R-:W-:Y:S01]  /*39810*/  LEA R152, R152, UR45, 0x4 ;  /* 0x0000002d98987c11 */ /* 0x000fe2000f8e20ff */
[----:B------:R-:W1:Y:S01]  /*39820*/  LDC R8, c[0x0][0x244] ;  /* 0x00009100ff087b82 */ /* 0x000e620000000800 */
[----:B------:R-:W-:Y:S01]  /*39830*/  ULDC UR45, c[0x0][0x228] ;  /* 0x00008a00002d7ab9 */ /* 0x000fe20000000800 */
[----:B----4-:R3:W-:Y:S06]  /*39840*/  STSM.16.M88.4 [R0], R4 ;  /* 0x0000000400007844 */ /* 0x0107ec0000000200 */
[----:B------:R-:W-:Y:S06]  /*39850*/  BAR.SYNC.DEFER_BLOCKING 0x0 ;  /* 0x0000000000007b1d */ /* 0x000fec0000010000 */
[----:B---3--:R-:W3:Y:S04]  /*39860*/  LDL.LU R4, [R1+0x1400] ;  /* 0x0014000001047983 */ /* 0x008ee80000300800 */
[----:B------:R-:W3:Y:S04]  /*39870*/  LDL.LU R5, [R1+0x1408] ;  /* 0x0014080001057983 */ /* 0x000ee80000300800 */
[----:B------:R4:W-:Y:S04]  /*39880*/  STL [R1+0x20d0], R3 ;  /* 0x0020d00301007387 */ /* 0x0009e80000100800 */
[----:B------:R-:W3:Y:S04]  /*39890*/  LDL.LU R6, [R1+0x1000] ;  /* 0x0010000001067983 */ /* 0x000ee80000300800 */
[----:B------:R-:W3:Y:S04]  /*398a0*/  LDL.LU R7, [R1+0x1008] ;  /* 0x0010080001077983 */ /* 0x000ee80000300800 */
[----:B------:R-:W2:Y:S01]  /*398b0*/  LDS.128 R16, [R2] ;  /* 0x0000000002107984 */ /* 0x000ea20000000c00 */
[----:B------:R-:W-:Y:S01]  /*398c0*/  BAR.SYNC.DEFER_BLOCKING 0x0 ;  /* 0x0000000000007b1d */ /* 0x000fe20000010000 */
[----:B----4-:R-:W-:-:S05]  /*398d0*/  VIADD R3, R3, UR9 ;  /* 0x0000000903037c36 */ /* 0x010fca0008000000 */
[----:B------:R-:W-:Y:S01]  /*398e0*/  ULDC UR9, c[0x0][0x248] ;  /* 0x0000920000097ab9 */ /* 0x000fe20000000800 */
[----:B------:R4:W-:Y:S02]  /*398f0*/  STL [R1+0x20d4], R3 ;  /* 0x0020d40301007387 */ /* 0x0009e40000100800 */
[----:B----4-:R-:W-:Y:S01]  /*39900*/  VIADD R3, R3, UR10 ;  /* 0x0000000a03037c36 */ /* 0x010fe20008000000 */
[----:B------:R-:W-:Y:S01]  /*39910*/  ULDC UR10, c[0x0][0x248] ;  /* 0x00009200000a7ab9 */ /* 0x000fe20000000800 */
[----:B--2---:R-:W-:Y:S04]  /*39920*/  STL.64 [R1+0x1e20], R16 ;  /* 0x001e201001007387 */ /* 0x004fe80000100a00 */
[----:B------:R-:W-:Y:S04]  /*39930*/  STL.64 [R1+0x1e28], R18 ;  /* 0x001e281201007387 */ /* 0x000fe80000100a00 */
[----:B------:R2:W-:Y:S02]  /*39940*/  STL [R1+0x20d8], R3 ;  /* 0x0020d80301007387 */ /* 0x0005e40000100800 */
[----:B--2---:R-:W-:Y:S01]  /*39950*/  VIADD R3, R3, UR5 ;  /* 0x0000000503037c36 */ /* 0x004fe20008000000 */
[----:B------:R-:W-:-:S04]  /*39960*/  ULDC UR5, c[0x0][0x248] ;  /* 0x0000920000057ab9 */ /* 0x000fc80000000800 */
[----:B------:R2:W-:Y:S02]  /*39970*/  STL [R1+0x20dc], R3 ;  /* 0x0020dc0301007387 */ /* 0x0005e40000100800 */
[----:B--2---:R-:W-:Y:S01]  /*39980*/  VIADD R3, R3, UR5 ;  /* 0x0000000503037c36 */ /* 0x004fe20008000000 */
[----:B------:R-:W-:Y:S01]  /*39990*/  ULDC UR5, c[0x0][0x248] ;  /* 0x0000920000057ab9 */ /* 0x000fe20000000800 */
[----:B---3--:R2:W-:Y:S01]  /*399a0*/  STSM.16.M88.4 [R0], R4 ;  /* 0x0000000400007844 */ /* 0x0085e20000000200 */
[----:B------:R-:W-:Y:S06]  /*399b0*/  BAR.SYNC.DEFER_BLOCKING 0x0 ;  /* 0x0000000000007b1d */ /* 0x000fec0000010000 */
[----:B--2---:R-:W2:Y:S04]  /*399c0*/  LDL.LU R4, [R1+0xc00] ;  /* 0x000c000001047983 */ /* 0x004ea80000300800 */
[----:B------:R-:W2:Y:S04]  /*399d0*/  LDL.LU R5, [R1+0xc08] ;  /* 0x000c080001057983 */ /* 0x000ea80000300800 */
[----:B------:R3:W-:Y:S04]  /*399e0*/  STL [R1+0x20e0], R3 ;  /* 0x0020e00301007387 */ /* 0x0007e80000100800 */
[----:B------:R-:W2:Y:S04]  /*399f0*/  LDL.LU R6, [R1+0x800] ;  /* 0x0008000001067983 */ /* 0x000ea80000300800 */
[----:B------:R-:W2:Y:S04]  /*39a00*/  LDL.LU R7, [R1+0x808] ;  /* 0x0008080001077983 */ /* 0x000ea80000300800 */
[----:B------:R-:W4:Y:S01]  /*39a10*/  LDS.128 R16, [R2] ;  /* 0x0000000002107984 */ /* 0x000f220000000c00 */
[----:B------:R-:W-:Y:S01]  /*39a20*/  BAR.SYNC.DEFER_BLOCKING 0x0 ;  /* 0x0000000000007b1d */ /* 0x000fe20000010000 */
[----:B---3--:R-:W-:-:S05]  /*39a30*/  VIADD R3, R3, UR9 ;  /* 0x0000000903037c36 */ /* 0x008fca0008000000 */
[----:B------:R-:W-:Y:S01]  /*39a40*/  ULDC UR9, c[0x0][0x248] ;  /* 0x0000920000097ab9 */ /* 0x000fe20000000800 */
[----:B------:R3:W-:Y:S02]  /*39a50*/  STL [R1+0x20e4], R3 ;  /* 0x0020e40301007387 */ /* 0x0007e40000100800 */
[----:B---3--:R-:W-:Y:S01]  /*39a60*/  VIADD R3, R3, UR10 ;  /* 0x0000000a03037c36 */ /* 0x008fe20008000000 */
[----:B------:R-:W-:Y:S01]  /*39a70*/  ULDC UR10, c[0x0][0x248] ;  /* 0x00009200000a7ab9 */ /* 0x000fe20000000800 */
[----:B----4-:R-:W-:Y:S04]  /*39a80*/  STL.64 [R1+0x1e10], R16 ;  /* 0x001e101001007387 */ /* 0x010fe80000100a00 */
[----:B------:R-:W-:Y:S04]  /*39a90*/  STL.64 [R1+0x1e18], R18 ;  /* 0x001e181201007387 */ /* 0x000fe80000100a00 */
[----:B------:R3:W-:Y:S02]  /*39aa0*/  STL [R1+0x20e8], R3 ;  /* 0x0020e80301007387 */ /* 0x0007e40000100800 */
[----:B---3--:R-:W-:Y:S01]  /*39ab0*/  VIADD R3, R3, UR5 ;  /* 0x0000000503037c36 */ /* 0x008fe20008000000 */
[----:B------:R-:W-:-:S04]  /*39ac0*/  ULDC UR5, c[0x0][0x248] ;  /* 0x0000920000057ab9 */ /* 0x000fc80000000800 */
[----:B------:R3:W-:Y:S02]  /*39ad0*/  STL [R1+0x20ec], R3 ;  /* 0x0020ec0301007387 */ /* 0x0007e40000100800 */
[----:B---3--:R-:W-:Y:S01]  /*39ae0*/  VIADD R3, R3, UR5 ;  /* 0x0000000503037c36 */ /* 0x008fe20008000000 */
[----:B------:R-:W-:Y:S01]  /*39af0*/  ULDC UR5, c[0x0][0x248] ;  /* 0x0000920000057ab9 */ /* 0x000fe20000000800 */
[----:B--2---:R2:W-:Y:S01]  /*39b00*/  STSM.16.M88.4 [R0], R4 ;  /* 0x0000000400007844 */ /* 0x0045e20000000200 */
[----:B------:R-:W-:Y:S06]  /*39b10*/  BAR.SYNC.DEFER_BLOCKING 0x0 ;  /* 0x0000000000007b1d */ /* 0x000fec0000010000 */
[----:B--2---:R-:W2:Y:S04]  /*39b20*/  LDL.LU R4, [R1+0x400] ;  /* 0x0004000001047983 */ /* 0x004ea80000300800 */
[----:B------:R-:W2:Y:S04]  /*39b30*/  LDL.LU R5, [R1+0x408] ;  /* 0x0004080001057983 */ /* 0x000ea80000300800 */
[----:B------:R3:W-:Y:S04]  /*39b40*/  STL [R1+0x20f0], R3 ;  /* 0x0020f00301007387 */ /* 0x0007e80000100800 */
[----:B------:R-:W2:Y:S04]  /*39b50*/  LDL.LU R6, [R1] ;  /* 0x0000000001067983 */ /* 0x000ea80000300800 */
        /* <DEDUP_REMOVED lines=89> */
[----:B------:R-:W-:Y:S01]  /*3a0f0*/  LDS.128 R244, [R2] ;  /* 0x0000000002f47984 */ /* 0x000fe20000000c00 */
[----:B------:R-:W-:Y:S01]  /*3a100*/  BAR.SYNC.DEFER_BLOCKING 0x0 ;  /* 0x0000000000007b1d */ /* 0x000fe20000010000 */
[----:B---3--:R-:W-:-:S05]  /*3a110*/  VIADD R3, R3, UR9 ;  /* 0x0000000903037c36 */ /* 0x008fca0008000000 */
[----:B------:R-:W-:Y:S01]  /*3a120*/  ULDC UR9, c[0x0][0x248] ;  /* 0x0000920000097ab9 */ /* 0x000fe20000000800 */
[----:B------:R3:W-:Y:S02]  /*3a130*/  STL [R1+0x2134], R3 ;  /* 0x0021340301007387 */ /* 0x0007e40000100800 */
[----:B---3--:R-:W-:Y:S01]  /*3a140*/  VIADD R3, R3, UR10 ;  /* 0x0000000a03037c36 */ /* 0x008fe20008000000 */
[----:B------:R-:W-:-:S04]  /*3a150*/  ULDC UR10, c[0x0][0x248] ;  /* 0x00009200000a7ab9 */ /* 0x000fc80000000800 */
        /* <DEDUP_REMOVED lines=194> */
[----:B----4-:R-:W-:Y:S04]  /*3ad80*/  STL.64 [R1], R16 ;  /* 0x0000001001007387 */ /* 0x010fe80000100a00 */
        /* <DEDUP_REMOVED lines=565> */
[----:B---3--:R-:W-:Y:S01]  /*3d0e0*/  VIADD R3, R3, UR9 ;  /* 0x0000000903037c36 */ /* 0x008fe20008000000 */
[----:B------:R-:W-:Y:S01]  /*3d0f0*/  ULDC UR9, c[0x0][0x248] ;  /* 0x0000920000097ab9 */ /* 0x000fe20000000800 */
[----:B------:R-:W-:Y:S06]  /*3d100*/  BAR.SYNC.DEFER_BLOCKING 0x0 ;  /* 0x0000000000007b1d */ /* 0x000fec0000010000 */
        /* <DEDUP_REMOVED lines=14> */
[----:B------:R3:W-:Y:S04]  /*3d1f0*/  STL [R1+0x2374], R3 ;  /* 0x0023740301007387 */ /* 0x0007e80000100800 */
[----:B------:R-:W2:Y:S04]  /*3d200*/  LDL.LU R5, [R1+0x458] ;  /* 0x0004580001057983 */ /* 0x000ea80000300800 */
        /* <DEDUP_REMOVED lines=8> */
[----:B------:R-:W-:-:S04]  /*3d290*/  ULDC UR5, c[0x0][0x248] ;  /* 0x0000920000057ab9 */ /* 0x000fc80000000800 */
[----:B------:R3:W-:Y:S02]  /*3d2a0*/  STL [R1+0x237c], R3 ;  /* 0x00237c0301007387 */ /* 0x0007e40000100800 */
[----:B---3--:R-:W-:Y:S01]  /*3d2b0*/  VIADD R3, R3, UR10 ;  /* 0x0000000a03037c36 */ /* 0x008fe20008000000 */
[----:B------:R-:W-:Y:S01]  /*3d2c0*/  ULDC UR10, c[0x0][0x248] ;  /* 0x00009200000a7ab9 */ /* 0x000fe20000000800 */
[----:B----4-:R-:W-:Y:S04]  /*3d2d0*/  STL.64 [R1+0x1440], R16 ;  /* 0x0014401001007387 */ /* 0x010fe80000100a00 */
[----:B------:R-:W-:Y:S04]  /*3d2e0*/  STL.64 [R1+0x1448], R18 ;  /* 0x0014481201007387 */ /* 0x000fe80000100a00 */
        /* <DEDUP_REMOVED lines=46> */
[----:B------:R-:W-:-:S03]  /*3d5d0*/  ULDC UR5, c[0x0][0x248] ;  /* 0x0000920000057ab9 */ /* 0x000fc60000000800 */
[----:B------:R-:W-:Y:S01]  /*3d5e0*/  VIADD R2, R3, UR5 ;  /* 0x0000000503027c36 */ /* 0x000fe20008000000 */
[----:B------:R-:W-:Y:S01]  /*3d5f0*/  STL [R1+0x23a4], R3 ;  /* 0x0023a40301007387 */ /* 0x000fe20000100800 */
[----:B------:R-:W-:-:S03]  /*3d600*/  ULDC UR5, c[0x0][0x248] ;  /* 0x0000920000057ab9 */ /* 0x000fc60000000800 */
        /* <DEDUP_REMOVED lines=303> */
[----:B----4-:R3:W-:Y:S04]  /*3e900*/  STL.64 [R1+0x1460], R16 ;  /* 0x0014601001007387 */ /* 0x0107e80000100a00 */
[----:B------:R-:W-:Y:S04]  /*3e910*/  STL.64 [R1+0x1468], R18 ;  /* 0x0014681201007387 */ /* 0x000fe80000100a00 */
[----:B------:R4:W-:Y:S01]  /*3e920*/  STL [R1+0x2484], R2 ;  /* 0x0024840201007387 */ /* 0x0009e20000100800 */
[----:B---3--:R-:W3:Y:S01]  /*3e930*/  LDC R16, c[0x0][0x244] ;  /* 0x00009100ff107b82 */ /* 0x008ee20000000800 */
[----:B----4-:R-:W-:Y:S01]  /*3e940*/  VIADD R2, R2, UR5 ;  /* 0x0000000502027c36 */ /* 0x010fe20008000000 */
[----:B------:R-:W-:-:S04]  /*3e950*/  ULDC UR5, c[0x0][0x248] ;  /* 0x0000920000057ab9 */ /* 0x000fc80000000800 */
[----:B------:R4:W-:Y:S02]  /*3e960*/  STL [R1+0x2488], R2 ;  /* 0x0024880201007387 */ /* 0x0009e40000100800 */
[----:B----4-:R-:W-:Y:S01]  /*3e970*/  VIADD R2, R2, UR5 ;  /* 0x0000000502027c36 */ /* 0x010fe20008000000 */
[----:B------:R-:W-:-:S04]  /*3e980*/  ULDC UR5, c[0x0][0x244] ;  /* 0x0000910000057ab9 */ /* 0x000fc80000000800 */
[----:B------:R4:W-:Y:S02]  /*3e990*/  STL [R1+0x248c], R2 ;  /* 0x00248c0201007387 */ /* 0x0009e40000100800 */
[----:B----4-:R-:W-:Y:S01]  /*3e9a0*/  VIADD R2, R2, UR9 ;  /* 0x0000000902027c36 */ /* 0x010fe20008000000 */
[----:B------:R-:W-:-:S04]  /*3e9b0*/  ULDC UR9, c[0x0][0x248] ;  /* 0x0000920000097ab9 */ /* 0x000fc80000000800 */
[----:B------:R4:W-:Y:S02]  /*3e9c0*/  STL [R1+0x2490], R2 ;  /* 0x0024900201007387 */ /* 0x0009e40000100800 */
[----:B----4-:R-:W-:Y:S02]  /*3e9d0*/  VIADD R2, R2, UR10 ;  /* 0x0000000a02027c36 */ /* 0x010fe40008000000 */
[----:B--2---:R2:W-:Y:S01]  /*3e9e0*/  STSM.16.M88.4 [R0], R4 ;  /* 0x0000000400007844 */ /* 0x0045e20000000200 */
[----:B------:R-:W-:Y:S06]  /*3e9f0*/  BAR.SYNC.DEFER_BLOCKING 0x0 ;  /* 0x0000000000007b1d */ /* 0x000fec0000010000 */
[----:B--2---:R-:W2:Y:S04]  /*3ea00*/  LDL.LU R4, [R1+0x1c74] ;  /* 0x001c740001047983 */ /* 0x004ea80000300800 */
[----:B------:R-:W2:Y:S04]  /*3ea10*/  LDL.LU R5, [R1+0x1c7c] ;  /* 0x001c7c0001057983 */ /* 0x000ea80000300800 */
[----:B------:R-:W2:Y:S04]  /*3ea20*/  LDL.LU R6, [R1+0x1874] ;  /* 0x0018740001067983 */ /* 0x000ea80000300800 */
[----:B------:R4:W-:Y:S04]  /*3ea30*/  STL [R1+0x2494], R2 ;  /* 0x0024940201007387 */ /* 0x0009e80000100800 */
[----:B------:R-:W2:Y:S04]  /*3ea40*/  LDL.LU R7, [R1+0x187c] ;  /* 0x00187c0001077983 */ /* 0x000ea80000300800 */
[----:B------:R-:W1:Y:S01]  /*3ea50*/  LDS.128 R20, [R152] ;  /* 0x0000000098147984 */ /* 0x000e620000000c00 */
[----:B------:R-:W-:Y:S01]  /*3ea60*/  BAR.SYNC.DEFER_BLOCKING 0x0 ;  /* 0x0000000000007b1d */ /* 0x000fe20000010000 */
[----:B----4-:R-:W-:-:S02]  /*3ea70*/  VIADD R2, R2, UR9 ;  /* 0x0000000902027c36 */ /* 0x010fc40008000000 */
[----:B------:R-:W-:-:S03]  /*3ea80*/  IMAD R3, R11, UR5, RZ ;  /* 0x000000050b037c24 */ /* 0x000fc6000f8e02ff */
[----:B------:R-:W-:Y:S01]  /*3ea90*/  ULDC UR5, c[0x0][0x248] ;  /* 0x0000920000057ab9 */ /* 0x000fe20000000800 */
[----:B------:R-:W-:Y:S01]  /*3eaa0*/  ULDC UR9, c[0x0][0x248] ;  /* 0x0000920000097ab9 */ /* 0x000fe20000000800 */
[----:B------:R4:W-:Y:S02]  /*3eab0*/  STL [R1+0x2498], R2 ;  /* 0x0024980201007387 */ /* 0x0009e40000100800 */
[----:B----4-:R-:W-:Y:S01]  /*3eac0*/  VIADD R2, R2, UR11 ;  /* 0x0000000b02027c36 */ /* 0x010fe20008000000 */
[----:B------:R-:W-:-:S03]  /*3ead0*/  ULDC.64 UR10, c[0x0][0x220] ;  /* 0x00008800000a7ab9 */ /* 0x000fc60000000a00 */
[----:B------:R-:W-:Y:S01]  /*3eae0*/  VIADD R15, R2, UR12 ;  /* 0x0000000c020f7c36 */ /* 0x000fe20008000000 */
[----:B------:R-:W-:Y:S01]  /*3eaf0*/  ULDC.64 UR12, c[0x0][0x220] ;  /* 0x00008800000c7ab9 */ /* 0x000fe20000000a00 */
[----:B-1----:R-:W-:Y:S04]  /*3eb00*/  STL.64 [R1+0x1060], R20 ;  /* 0x0010601401007387 */ /* 0x002fe80000100a00 */
[----:B------:R-:W-:Y:S04]  /*3eb10*/  STL.64 [R1+0x1068], R22 ;  /* 0x0010681601007387 */ /* 0x000fe80000100a00 */
[----:B------:R-:W-:Y:S04]  /*3eb20*/  STL [R1+0x249c], R2 ;  /* 0x00249c0201007387 */ /* 0x000fe80000100800 */
[----:B------:R-:W-:Y:S04]  /*3eb30*/  STL [R1+0x24a0], R15 ;  /* 0x0024a00f01007387 */ /* 0x000fe80000100800 */
[----:B--2---:R1:W-:Y:S02]  /*3eb40*/  STSM.16.M88.4 [R0], R4 ;  /* 0x0000000400007844 */ /* 0x0043e40000000200 */
[----:B-1----:R-:W-:Y:S01]  /*3eb50*/  VIADD R4, R15, UR5 ;  /* 0x000000050f047c36 */ /* 0x002fe20008000000 */
[----:B------:R-:W-:-:S03]  /*3eb60*/  ULDC UR5, c[0x0][0x248] ;  /* 0x0000920000057ab9 */ /* 0x000fc60000000800 */
[----:B------:R-:W-:Y:S01]  /*3eb70*/  VIADD R6, R4, UR5 ;  /* 0x0000000504067c36 */ /* 0x000fe20008000000 */
[----:B------:R-:W-:Y:S01]  /*3eb80*/  STL [R1+0x24a4], R4 ;  /* 0x0024a40401007387 */ /* 0x000fe20000100800 */
[----:B------:R-:W-:-:S03]  /*3eb90*/  ULDC UR5, c[0x0][0x248] ;  /* 0x0000920000057ab9 */ /* 0x000fc60000000800 */
[----:B------:R1:W-:Y:S01]  /*3eba0*/  STL [R1+0x24a8], R6 ;  /* 0x0024a80601007387 */ /* 0x0003e20000100800 */
[----:B------:R-:W-:Y:S02]  /*3ebb0*/  IMAD R5, R8, 0x80, R3 ;  /* 0x0000008008057824 */ /* 0x000fe400078e0203 */
[----:B-1----:R-:W-:Y:S01]  /*3ebc0*/  VIADD R6, R6, UR5 ;  /* 0x0000000506067c36 */ /* 0x002fe20008000000 */
[----:B------:R-:W-:-:S04]  /*3ebd0*/  ULDC UR5, c[0x0][0x248] ;  /* 0x0000920000057ab9 */ /* 0x000fc80000000800 */
[----:B------:R1:W-:Y:S02]  /*3ebe0*/  STL [R1+0x24ac], R6 ;  /* 0x0024ac0601007387 */ /* 0x0003e40000100800 */
[----:B-1----:R-:W-:Y:S01]  /*3ebf0*/  VIADD R6, R6, UR5 ;  /* 0x0000000506067c36 */ /* 0x002fe20008000000 */
[----:B------:R-:W-:-:S03]  /*3ec00*/  ULDC UR5, c[0x0][0x248] ;  /* 0x0000920000057ab9 */ /* 0x000fc60000000800 */
[----:B------:R-:W-:Y:S01]  /*3ec10*/  VIADD R8, R6, UR5 ;  /* 0x0000000506087c36 */ /* 0x000fe20008000000 */
[----:B------:R-:W-:Y:S01]  /*3ec20*/  STL [R1+0x24b0], R6 ;  /* 0x0024b00601007387 */ /* 0x000fe20000100800 */
[----:B------:R-:W-:Y:S02]  /*3ec30*/  ULDC UR5, c[0x0][0x248] ;  /* 0x0000920000057ab9 */ /* 0x000fe40000000800 */
        /* <DEDUP_REMOVED lines=257> */
[----:B------:R-:W-:Y:S01]  /*3fc50*/  LEA R2, P2, R3, UR10, 0x2 ;  /* 0x0000000a03027c11 */ /* 0x000fe2000f8410ff */
[----:B------:R-:W-:Y:S01]  /*3fc60*/  IMAD R7, R9, 0x80, R5 ;  /* 0x0000008009077824 */ /* 0x000fe200078e0205 */
[----:B------:R-:W-:Y:S02]  /*3fc70*/  ULDC UR5, c[0x0][0x228] ;  /* 0x00008a0000057ab9 */ /* 0x000fe40000000800 */
        /* <DEDUP_REMOVED lines=8> */
[----:B------:R-:W-:Y:S01]  /*3fd00*/  LEA.HI.X.SX32 R3, R3, UR11, 0x2, P2 ;  /* 0x0000000b03037c11 */ /* 0x000fe200090f16ff */
[----:B------:R-:W-:Y:S01]  /*3fd10*/  ULDC.64 UR10, c[0x0][0x220] ;  /* 0x00008800000a7ab9 */ /* 0x000fe20000000a00 */
[----:B---3--:R-:W-:Y:S01]  /*3fd20*/  IMAD R9, R16, 0x80, R7 ;  /* 0x0000008010097824 */ /* 0x008fe200078e0207 */
[----:B------:R-:W-:Y:S01]  /*3fd30*/  LOP3.LUT R170, R170, 0x7fffffff, RZ, 0xc0, !PT ;  /* 0x7fffffffaaaa7812 */ /* 0x000fe200078ec0ff */
[----:B------:R1:W-:Y:S01]  /*3fd40*/  STL [R1+0x261c], R24 ;  /* 0x00261c1801007387 */ /* 0x0003e20000100800 */
[----:B------:R-:W-:Y:S01]  /*3fd50*/  VIADD R66, R10, 0x17d ;  /* 0x0000017d0a427836 */ /* 0x000fe20000000000 */
[----:B------:R-:W-:Y:S01]  /*3fd60*/  ULDC UR9, c[0x0][0x228] ;  /* 0x00008a0000097ab9 */ /* 0x000fe20000000800 */
[----:B-1----:R-:W-:Y:S01]  /*3fd70*/  VIADD R24, R24, UR16 ;  /* 0x0000001018187c36 */ /* 0x002fe20008000000 */
[----:B------:R-:W-:-:S04]  /*3fd80*/  ULDC UR16, c[0x0][0x248] ;  /* 0x0000920000107ab9 */ /* 0x000fc80000000800 */
[----:B------:R1:W-:Y:S02]  /*3fd90*/  STL [R1+0x2620], R24 ;  /* 0x0026201801007387 */ /* 0x0003e40000100800 */
[----:B-1----:R-:W-:Y:S01]  /*3fda0*/  VIADD R24, R24, UR16 ;  /* 0x0000001018187c36 */ /* 0x002fe20008000000 */
[----:B------:R-:W-:-:S04]  /*3fdb0*/  ULDC UR16, c[0x0][0x248] ;  /* 0x0000920000107ab9 */ /* 0x000fc80000000800 */
[----:B------:R1:W-:Y:S01]  /*3fdc0*/  STL [R1+0x2624], R24 ;  /* 0x0026241801007387 */ /* 0x0003e20000100800 */
[----:B------:R-:W-:Y:S01]  /*3fdd0*/  LEA R4, P2, R5, UR10, 0x2 ;  /* 0x0000000a05047c11 */ /* 0x000fe2000f8410ff */
[----:B-1----:R-:W-:Y:S01]  /*3fde0*/  VIADD R24, R24, UR16 ;  /* 0x0000001018187c36 */ /* 0x002fe20008000000 */
[----:B------:R-:W-:-:S04]  /*3fdf0*/  ULDC UR16, c[0x0][0x248] ;  /* 0x0000920000107ab9 */ /* 0x000fc80000000800 */
[----:B------:R1:W-:Y:S01]  /*3fe00*/  STL [R1+0x2628], R24 ;  /* 0x0026281801007387 */ /* 0x0003e20000100800 */
[----:B------:R-:W-:Y:S01]  /*3fe10*/  LEA.HI.X.SX32 R5, R5, UR11, 0x2, P2 ;  /* 0x0000000b05057c11 */ /* 0x000fe200090f16ff */
[----:B------:R-:W-:Y:S01]  /*3fe20*/  ULDC.64 UR10, c[0x0][0x220] ;  /* 0x00008800000a7ab9 */ /* 0x000fe20000000a00 */
[----:B-1----:R-:W-:Y:S01]  /*3fe30*/  VIADD R24, R24, UR16 ;  /* 0x0000001018187c36 */ /* 0x002fe20008000000 */
[----:B------:R-:W-:-:S04]  /*3fe40*/  ULDC UR16, c[0x0][0x248] ;  /* 0x0000920000107ab9 */ /* 0x000fc80000000800 */
[----:B------:R1:W-:Y:S01]  /*3fe50*/  STL [R1+0x262c], R24 ;  /* 0x00262c1801007387 */ /* 0x0003e20000100800 */
[C---:B------:R-:W-:Y:S01]  /*3fe60*/  LEA R6, P2, R7.reuse, UR10, 0x2 ;  /* 0x0000000a07067c11 */ /* 0x040fe2000f8410ff */
[----:B------:R-:W-:Y:S01]  /*3fe70*/  ULDC UR10, c[0x0][0x228] ;  /* 0x00008a00000a7ab9 */ /* 0x000fe20000000800 */
[----:B-1----:R-:W-:Y:S01]  /*3fe80*/  VIADD R24, R24, UR16 ;  /* 0x0000001018187c36 */ /* 0x002fe20008000000 */
[----:B------:R-:W-:Y:S01]  /*3fe90*/  ULDC UR16, c[0x0][0x248] ;  /* 0x0000920000107ab9 */ /* 0x000fe20000000800 */
[----:B------:R-:W-:Y:S01]  /*3fea0*/  LEA.HI.X.SX32 R7, R7, UR11, 0x2, P2 ;  /* 0x0000000b07077c11 */ /* 0x000fe200090f16ff */
[----:B------:R-:W-:Y:S02]  /*3feb0*/  ULDC UR11, c[0x0][0x228] ;  /* 0x00008a00000b7ab9 */ /* 0x000fe40000000800 */
[----:B------:R1:W-:Y:S01]  /*3fec0*/  STL [R1+0x2630], R24 ;  /* 0x0026301801007387 */ /* 0x0003e20000100800 */
[----:B------:R-:W-:Y:S01]  /*3fed0*/  LEA R8, P3, R9, UR12, 0x2 ;  /* 0x0000000c09087c11 */ /* 0x000fe2000f8610ff */
[----:B------:R-:W-:Y:S01]  /*3fee0*/  ULDC UR12, c[0x0][0x228] ;  /* 0x00008a00000c7ab9 */ /* 0x000fe20000000800 */
[----:B-1----:R-:W-:Y:S01]  /*3fef0*/  VIADD R24, R24, UR16 ;  /* 0x0000001018187c36 */ /* 0x002fe20008000000 */
[----:B------:R-:W-:-:S02]  /*3ff00*/  ULDC.64 UR16, c[0x0][0x228] ;  /* 0x00008a0000107ab9 */ /* 0x000fc40000000a00 */
[----:B------:R-:W-:Y:S01]  /*3ff10*/  ISETP.LT.AND P2, PT, R14, UR16, !P1 ;  /* 0x000000100e007c0c */ /* 0x000fe2000cf41270 */
[----:B------:R-:W-:Y:S01]  /*3ff20*/  ULDC UR16, c[0x0][0x248] ;  /* 0x0000920000107ab9 */ /* 0x000fe20000000800 */
[----:B------:R-:W-:Y:S01]  /*3ff30*/  LEA.HI.X.SX32 R9, R9, UR13, 0x2, P3 ;  /* 0x0000000d09097c11 */ /* 0x000fe200098f16ff */
[----:B------:R-:W-:Y:S01]  /*3ff40*/  ULDC UR13, c[0x0][0x228] ;  /* 0x00008a00000d7ab9 */ /* 0x000fe20000000800 */
[----:B------:R-:W-:-:S09]  /*3ff50*/  ISETP.LT.AND P3, PT, R13, UR18, !P1 ;  /* 0x000000120d007c0c */ /* 0x000fd2000cf61270 */
[----:B------:R-:W-:Y:S02]  /*3ff60*/  @P2 LOP3.LUT R154, R154, 0x20000, RZ, 0xfc, !PT ;  /* 0x000200009a9a2812 */ /* 0x000fe400078efcff */
[----:B------:R-:W-:Y:S01]  /*3ff70*/  ISETP.LT.AND P2, PT, R12, UR19, !P1 ;  /* 0x000000130c007c0c */ /* 0x000fe2000cf41270 */
[----:B------:R-:W-:Y:S01]  /*3ff80*/  ULDC.64 UR18, c[0x0][0x228] ;  /* 0x00008a0000127ab9 */ /* 0x000fe20000000a00 */
[----:B------:R-:W-:-:S04]  /*3ff90*/  LOP3.LUT R154, R154, 0xfffeffff, RZ, 0xc0, !PT ;  /* 0xfffeffff9a9a7812 */ /* 0x000fc800078ec0ff */
[----:B------:R-:W-:Y:S02]  /*3ffa0*/  @P3 LOP3.LUT R154, R154, 0x10000, RZ, 0xfc, !PT ;  /* 0x000100009a9a3812 */ /* 0x000fe400078efcff */
[----:B------:R-:W-:Y:S02]  /*3ffb0*/  ISETP.LT.AND P1, PT, R11, UR18, !P1 ;  /* 0x000000120b007c0c */ /* 0x000fe4000cf21270 */
[----:B------:R-:W-:-:S04]  /*3ffc0*/  LOP3.LUT R154, R154, 0xffff7fff, RZ, 0xc0, !PT ;  /* 0xffff7fff9a9a7812 */ /* 0x000fc800078ec0ff */
[----:B------:R-:W-:-:S04]  /*3ffd0*/  @P2 LOP3.LUT R154, R154, 0x8000, RZ, 0xfc, !PT ;  /* 0x000080009a9a2812 */ /* 0x000fc800078efcff */
[----:B------:R-:W-:-:S04]  /*3ffe0*/  LOP3.LUT R154, R154, 0xffffbfff, RZ, 0xc0, !PT ;  /* 0xffffbfff9a9a7812 */ /* 0x000fc800078ec0ff */
[----:B------:R-:W-:Y:S02]  /*3fff0*/  @P1 LOP3.LUT R154, R154, 0x4000, RZ, 0xfc, !PT ;  /* 0x000040009a9a1812 */ /* 0x000fe400078efcff */
[----:B------:R-:W-:Y:S02]  /*40000*/  ISETP.LT.AND P1, PT, R14, UR20, !P0 ;  /* 0x000000140e007c0c */ /* 0x000fe4000c721270 */
[----:B------:R-:W-:-:S11]  /*40010*/  LOP3.LUT R154, R154, 0xffffdfff, RZ, 0xc0, !PT ;  /* 0xffffdfff9a9a7812 */ /* 0x000fd600078ec0ff */
[----:B------:R-:W-:Y:S02]  /*40020*/  @P1 LOP3.LUT R154, R154, 0x2000, RZ, 0xfc, !PT ;  /* 0x000020009a9a1812 */ /* 0x000fe400078efcff */
[----:B------:R-:W-:Y:S02]  /*40030*/  ISETP.LT.AND P1, PT, R13, UR13, !P0 ;  /* 0x0000000d0d007c0c */ /* 0x000fe4000c721270 */
[----:B------:R-:W-:Y:S01]  /*40040*/  LOP3.LUT R154, R154, 0xffffefff, RZ, 0xc0, !PT ;  /* 0xffffefff9a9a7812 */ /* 0x000fe200078ec0ff */
[----:B------:R1:W-:Y:S02]  /*40050*/  STL [R1+0x2634], R24 ;  /* 0x0026341801007387 */ /* 0x0003e40000100800 */
[----:B-1----:R-:W-:-:S08]  /*40060*/  VIADD R24, R24, UR21 ;  /* 0x0000001518187c36 */ /* 0x002fd00008000000 */
[----:B------:R-:W-:Y:S01]  /*40070*/  @P1 LOP3.LUT R154, R154, 0x1000, RZ, 0xfc, !PT ;  /* 0x000010009a9a1812 */ /* 0x000fe200078efcff */
[----:B------:R-:W-:Y:S01]  /*40080*/  ULDC UR21, c[0x0][0x248] ;  /* 0x0000920000157ab9 */ /* 0x000fe20000000800 */
[----:B------:R-:W-:Y:S01]  /*40090*/  ISETP.LT.AND P1, PT, R12, UR12, !P0 ;  /* 0x0000000c0c007c0c */ /* 0x000fe2000c721270 */
[----:B------:R-:W-:Y:S01]  /*400a0*/  ULDC UR12, c[0x0][0x248] ;  /* 0x00009200000c7ab9 */ /* 0x000fe20000000800 */
[----:B------:R1:W-:Y:S01]  /*400b0*/  STL [R1+0x2638], R24 ;  /* 0x0026381801007387 */ /* 0x0003e20000100800 */
[----:B------:R-:W-:Y:S01]  /*400c0*/  LOP3.LUT R154, R154, 0xfffff7ff, RZ, 0xc0, !PT ;  /* 0xfffff7ff9a9a7812 */ /* 0x000fe200078ec0ff */
[----:B-1----:R-:W-:Y:S01]  /*400d0*/  VIADD R24, R24, UR21 ;  /* 0x0000001518187c36 */ /* 0x002fe20008000000 */
[----:B------:R-:W-:Y:S02]  /*400e0*/  ULDC.64 UR20, c[0x0][0x228] ;  /* 0x00008a0000147ab9 */ /* 0x000fe40000000a00 */
[----:B------:R-:W-:-:S06]  /*400f0*/  ISETP.LT.AND P0, PT, R11, UR20, !P0 ;  /* 0x000000140b007c0c */ /* 0x000fcc000c701270 */
[----:B------:R-:W-:-:S04]  /*40100*/  @P1 LOP3.LUT R154, R154, 0x800, RZ, 0xfc, !PT ;  /* 0x000008009a9a1812 */ /* 0x000fc800078efcff */
[----:B------:R-:W-:Y:S01]  /*40110*/  LOP3.LUT R154, R154, 0xfffffbff, RZ, 0xc0, !PT ;  /* 0xfffffbff9a9a7812 */ /* 0x000fe200078ec0ff */
[----:B------:R1:W-:Y:S03]  /*40120*/  STL [R1+0x263c], R24 ;  /* 0x00263c1801007387 */ /* 0x0003e60000100800 */
[----:B------:R-:W-:Y:S02]  /*40130*/  @P0 LOP3.LUT R154, R154, 0x400, RZ, 0xfc, !PT ;  /* 0x000004009a9a0812 */ /* 0x000fe400078efcff */
[----:B------:R-:W-:Y:S01]  /*40140*/  ISETP.GE.AND P0, PT, R68, UR37, PT ;  /* 0x0000002544007c0c */ /* 0x000fe2000bf06270 */
[----:B------:R-:W-:Y:S02]  /*40150*/  VIADD R65, R10, 0x17c ;  /* 0x0000017c0a417836 */ /* 0x000fe40000000000 */
[----:B-1----:R-:W-:Y:S01]  /*40160*/  VIADD R24, R24, UR16 ;  /* 0x0000001018187c36 */ /* 0x002fe20008000000 */
[----:B------:R-:W-:Y:S01]  /*40170*/  ISETP.LT.AND P3, PT, R14, UR11, !P0 ;  /* 0x0000000b0e007c0c */ /* 0x000fe2000c761270 */
[----:B------:R-:W-:Y:S01]  /*40180*/  ULDC UR16, c[0x0][0x248] ;  /* 0x0000920000107ab9 */ /* 0x000fe20000000800 */
[----:B------:R-:W-:Y:S01]  /*40190*/  LOP3.LUT R154, R154, 0xfffffdff, RZ, 0xc0, !PT ;  /* 0xfffffdff9a9a7812 */ /* 0x000fe200078ec0ff */
[C---:B------:R-:W-:Y:S01]  /*401a0*/  VIADD R64, R10.reuse, 0x17b ;  /* 0x0000017b0a407836 */ /* 0x040fe20000000000 */
[----:B------:R1:W-:Y:S01]  /*401b0*/  STL [R1+0x2640], R24 ;  /* 0x0026401801007387 */ /* 0x0003e20000100800 */
[----:B------:R-:W-:Y:S01]  /*401c0*/  ISETP.LT.AND P2, PT, R13, UR10, !P0 ;  /* 0x0000000a0d007c0c */ /* 0x000fe2000c741270 */
[----:B------:R-:W-:Y:S01]  /*401d0*/  ULDC UR10, c[0x0][0x248] ;  /* 0x00009200000a7ab9 */ /* 0x000fe20000000800 */
[C---:B------:R-:W-:Y:S01]  /*401e0*/  VIADD R63, R10.reuse, 0x17a ;  /* 0x0000017a0a3f7836 */ /* 0x040fe20000000000 */
[----:B------:R-:W-:Y:S01]  /*401f0*/  LOP3.LUT R169, R169, 0x7fffffff, RZ, 0xc0, !PT ;  /* 0x7fffffffa9a97812 */ /* 0x000fe200078ec0ff */
[----:B------:R-:W-:Y:S01]  /*40200*/  VIADD R62, R10, 0x179 ;  /* 0x000001790a3e7836 */ /* 0x000fe20000000000 */
[----:B------:R-:W-:Y:S01]  /*40210*/  ULDC UR37, c[0x0][0x228] ;  /* 0x00008a0000257ab9 */ /* 0x000fe20000000800 */
[----:B-1----:R-:W-:Y:S01]  /*40220*/  VIADD R24, R24, UR16 ;  /* 0x0000001018187c36 */ /* 0x002fe20008000000 */
[----:B------:R-:W-:-:S04]  /*40230*/  ULDC UR16, c[0x0][0x248] ;  /* 0x0000920000107ab9 */ /* 0x000fc80000000800 */
[----:B------:R1:W-:Y:S01]  /*40240*/  STL [R1+0x2644], R24 ;  /* 0x0026441801007387 */ /* 0x0003e20000100800 */
[----:B------:R-:W-:Y:S02]  /*40250*/  @P3 LOP3.LUT R154, R154, 0x200, RZ, 0xfc, !PT ;  /* 0x000002009a9a3812 */ /* 0x000fe400078efcff */
[----:B------:R-:W-:Y:S01]  /*40260*/  ISETP.LT.AND P1, PT, R12, UR46, !P0 ;  /* 0x0000002e0c007c0c */ /* 0x000fe2000c721270 */
[----:B------:R-:W-:Y:S02]  /*40270*/  VIADD R61, R10, 0x178 ;  /* 0x000001780a3d7836 */ /* 0x000fe40000000000 */
[----:B-1----:R-:W-:Y:S01]  /*40280*/  VIADD R24, R24, UR16 ;  /* 0x0000001018187c36 */ /* 0x002fe20008000000 */
[----:B------:R-:W-:Y:S01]  /*40290*/  ULDC UR16, c[0x0][0x248] ;  /* 0x0000920000107ab9 */ /* 0x000fe20000000800 */
[----:B------:R-:W-:Y:S01]  /*402a0*/  LOP3.LUT R154, R154, 0xfffffeff, RZ, 0xc0, !PT ;  /* 0xfffffeff9a9a7812 */ /* 0x000fe200078ec0ff */
[----:B------:R-:W-:Y:S01]  /*402b0*/  VIADD R60, R10, 0x177 ;  /* 0x000001770a3c7836 */ /* 0x000fe20000000000 */
[----:B------:R-:W-:Y:S01]  /*402c0*/  ULDC UR46, c[0x0][0x228] ;  /* 0x00008a00002e7ab9 */ /* 0x000fe20000000800 */
[----:B------:R1:W-:Y:S01]  /*402d0*/  STL [R1+0x2648], R24 ;  /* 0x0026481801007387 */ /* 0x0003e20000100800 */
[----:B------:R-:W-:Y:S01]  /*402e0*/  @P2 LOP3.LUT R154, R154, 0x100, RZ, 0xfc, !PT ;  /* 0x000001009a9a2812 */ /* 0x000fe200078efcff */
[----:B-1----:R-:W-:-:S05]  /*402f0*/  VIADD R24, R24, UR16 ;  /* 0x0000001018187c36 */ /* 0x002fca0008000000 */
[----:B------:R1:W-:Y:S01]  /*40300*/  STL [R1+0x264c], R24 ;  /* 0x00264c1801007387 */ /* 0x0003e20000100800 */
[----:B------:R-:W-:Y:S01]  /*40310*/  LOP3.LUT R154, R154, 0xffffff7f, RZ, 0xc0, !PT ;  /* 0xffffff7f9a9a7812 */ /* 0x000fe200078ec0ff */
[----:B-1----:R-:W-:Y:S01]  /*40320*/  VIADD R24, R24, UR12 ;  /* 0x0000000c18187c36 */ /* 0x002fe20008000000 */
[----:B------:R-:W-:Y:S02]  /*40330*/  ULDC.64 UR12, c[0x0][0x228] ;  /* 0x00008a00000c7ab9 */ /* 0x000fe40000000a00 */
[----:B------:R-:W-:Y:S02]  /*40340*/  ISETP.LT.AND P0, PT, R11, UR12, !P0 ;  /* 0x0000000c0b007c0c */ /* 0x000fe4000c701270 */
[----:B------:R-:W-:-:S04]  /*40350*/  @P1 LOP3.LUT R154, R154, 0x80, RZ, 0xfc, !PT ;  /* 0x000000809a9a1812 */ /* 0x000fc800078efcff */
[----:B------:R-:W-:-:S07]  /*40360*/  LOP3.LUT R154, R154, 0xffffffbf, RZ, 0xc0, !PT ;  /* 0xffffffbf9a9a7812 */ /* 0x000fce00078ec0ff */
[----:B------:R-:W-:Y:S02]  /*40370*/  @P0 LOP3.LUT R154, R154, 0x40, RZ, 0xfc, !PT ;  /* 0x000000409a9a0812 */ /* 0x000fe400078efcff */
[----:B------:R-:W-:Y:S01]  /*40380*/  ISETP.GE.AND P0, PT, R67, UR17, PT ;  /* 0x0000001143007c0c */ /* 0x000fe2000bf06270 */
[----:B------:R1:W-:Y:S01]  /*40390*/  STL [R1+0x2650], R24 ;  /* 0x0026501801007387 */ /* 0x0003e20000100800 */
[----:B------:R-:W-:Y:S01]  /*403a0*/  LOP3.LUT R154, R154, 0xffffffdf, RZ, 0xc0, !PT ;  /* 0xffffffdf9a9a7812 */ /* 0x000fe200078ec0ff */
[----:B------:R-:W-:Y:S01]  /*403b0*/  ULDC.64 UR16, c[0x0][0x228] ;  /* 0x00008a0000107ab9 */ /* 0x000fe20000000a00 */
[----:B------:R-:W-:Y:S01]  /*403c0*/  ISETP.LT.AND P3, PT, R14, UR45, !P0 ;  /* 0x0000002d0e007c0c */ /* 0x000fe2000c761270 */
[----:B------:R-:W2:Y:S01]  /*403d0*/  LDL.LU R68, [R1+0x2934] ;  /* 0x0029340001447983 */ /* 0x000ea20000300800 */
[----:B------:R-:W-:Y:S01]  /*403e0*/  ISETP.LT.AND P2, PT, R13, UR60, !P0 ;  /* 0x0000003c0d007c0c */ /* 0x000fe2000c741270 */
[----:B------:R-:W-:Y:S01]  /*403f0*/  VIADD R59, R10, 0x176 ;  /* 0x000001760a3b7836 */ /* 0x000fe20000000000 */
[----:B------:R-:W-:Y:S01]  /*40400*/  ISETP.LT.AND P1, PT, R12, UR61, !P0 ;  /* 0x0000003d0c007c0c */ /* 0x000fe2000c721270 */
[----:B------:R-:W3:Y:S01]  /*40410*/  LDL.LU R67, [R1+0x2930] ;  /* 0x0029300001437983 */ /* 0x000ee20000300800 */
[----:B------:R-:W-:Y:S01]  /*40420*/  VIADD R58, R10, 0x175 ;  /* 0x000001750a3a7836 */ /* 0x000fe20000000000 */
[----:B------:R-:W-:Y:S01]  /*40430*/  ULDC UR45, c[0x0][0x228] ;  /* 0x00008a00002d7ab9 */ /* 0x000fe20000000800 */
[----:B-1----:R-:W-:Y:S01]  /*40440*/  VIADD R24, R24, UR10 ;  /* 0x0000000a18187c36 */ /* 0x002fe20008000000 */
[----:B------:R-:W-:Y:S01]  /*40450*/  ULDC.64 UR10, c[0x0][0x228] ;  /* 0x00008a00000a7ab9 */ /* 0x000fe20000000a00 */
[----:B------:R-:W-:-:S03]  /*40460*/  VIADD R57, R10, 0x174 ;  /* 0x000001740a397836 */ /* 0x000fc60000000000 */
[----:B------:R-:W-:Y:S01]  /*40470*/  @P3 LOP3.LUT R154, R154, 0x20, RZ, 0xfc, !PT ;  /* 0x000000209a9a3812 */ /* 0x000fe200078efcff */
[C---:B------:R-:W-:Y:S01]  /*40480*/  VIADD R56, R10.reuse, 0x173 ;  /* 0x000001730a387836 */ /* 0x040fe20000000000 */
[----:B------:R-:W-:Y:S01]  /*40490*/  ULDC UR61, c[0x0][0x228] ;  /* 0x00008a00003d7ab9 */ /* 0x000fe20000000800 */
[----:B------:R-:W-:Y:S01]  /*404a0*/  VIADD R55, R10, 0x172 ;  /* 0x000001720a377836 */ /* 0x000fe20000000000 */
[----:B------:R-:W-:Y:S01]  /*404b0*/  LOP3.LUT R154, R154, 0xffffffef, RZ, 0xc0, !PT ;  /* 0xffffffef9a9a7812 */ /* 0x000fe200078ec0ff */
[----:B------:R-:W-:Y:S01]  /*404c0*/  VIADD R54, R10, 0x171 ;  /* 0x000001710a367836 */ /* 0x000fe20000000000 */
[----:B------:R-:W-:Y:S02]  /*404d0*/  ULDC UR60, c[0x0][0x228] ;  /* 0x00008a00003c7ab9 */ /* 0x000fe40000000800 */
[----:B------:R-:W-:Y:S02]  /*404e0*/  @P2 LOP3.LUT R154, R154, 0x10, RZ, 0xfc, !PT ;  /* 0x000000109a9a2812 */ /* 0x000fe400078efcff */
[----:B------:R-:W-:Y:S01]  /*404f0*/  ISETP.LT.AND P0, PT, R11, UR10, !P0 ;  /* 0x0000000a0b007c0c */ /* 0x000fe2000c701270 */
[----:B------:R-:W-:Y:S01]  /*40500*/  ULDC UR10, c[0x0][0x248] ;  /* 0x00009200000a7ab9 */ /* 0x000fe20000000800 */
[----:B------:R-:W-:-:S04]  /*40510*/  LOP3.LUT R154, R154, 0xfffffff7, RZ, 0xc0, !PT ;  /* 0xfffffff79a9a7812 */ /* 0x000fc800078ec0ff */
[----:B------:R-:W-:-:S04]  /*40520*/  @P1 LOP3.LUT R154, R154, 0x8, RZ, 0xfc, !PT ;  /* 0x000000089a9a1812 */ /* 0x000fc800078efcff */
[----:B------:R-:W-:-:S04]  /*40530*/  LOP3.LUT R154, R154, 0xfffffffb, RZ, 0xc0, !PT ;  /* 0xfffffffb9a9a7812 */ /* 0x000fc800078ec0ff */
[----:B------:R-:W-:Y:S02]  /*40540*/  @P0 LOP3.LUT R154, R154, 0x4, RZ, 0xfc, !PT ;  /* 0x000000049a9a0812 */ /* 0x000fe400078efcff */
[----:B------:R-:W-:Y:S01]  /*40550*/  ISETP.GE.AND P0, PT, R66, UR19, PT ;  /* 0x0000001342007c0c */ /* 0x000fe2000bf06270 */
[----:B------:R-:W-:-:S03]  /*40560*/  ULDC.64 UR18, c[0x0][0x228] ;  /* 0x00008a0000127ab9 */ /* 0x000fc60000000a00 */
[----:B------:R-:W-:Y:S01]  /*40570*/  ISETP.LT.AND P1, PT, R12, UR59, !P0 ;  /* 0x0000003b0c007c0c */ /* 0x000fe2000c721270 */
[----:B------:R1:W-:Y:S01]  /*40580*/  STL [R1+0x2654], R24 ;  /* 0x0026541801007387 */ /* 0x0003e20000100800 */
[----:B------:R-:W-:Y:S01]  /*40590*/  ISETP.LT.AND P3, PT, R14, UR44, !P0 ;  /* 0x0000002c0e007c0c */ /* 0x000fe2000c761270 */
[C---:B------:R-:W-:Y:S01]  /*405a0*/  VIADD R53, R10.reuse, 0x170 ;  /* 0x000001700a357836 */ /* 0x040fe20000000000 */
[----:B------:R-:W-:Y:S01]  /*405b0*/  ISETP.LT.AND P2, PT, R13, UR58, !P0 ;  /* 0x0000003a0d007c0c */ /* 0x000fe2000c741270 */
[----:B------:R-:W4:Y:S01]  /*405c0*/  LDL.LU R66, [R1+0x292c] ;  /* 0x00292c0001427983 */ /* 0x000f220000300800 */
[----:B------:R-:W-:Y:S01]  /*405d0*/  ISETP.LT.AND P0, PT, R11, UR16, !P0 ;  /* 0x000000100b007c0c */ /* 0x000fe2000c701270 */
[----:B------:R-:W-:Y:S01]  /*405e0*/  VIADD R52, R10, 0x16f ;  /* 0x0000016f0a347836 */ /* 0x000fe20000000000 */
[----:B------:R-:W-:Y:S01]  /*405f0*/  LOP3.LUT R154, R154, 0xfffffffd, RZ, 0xc0, !PT ;  /* 0xfffffffd9a9a7812 */ /* 0x000fe200078ec0ff */
[C---:B------:R-:W-:Y:S01]  /*40600*/  VIADD R51, R10.reuse, 0x16e ;  /* 0x0000016e0a337836 */ /* 0x040fe20000000000 */
[----:B------:R-:W-:Y:S01]  /*40610*/  ULDC UR44, c[0x0][0x228] ;  /* 0x00008a00002c7ab9 */ /* 0x000fe20000000800 */
[----:B------:R-:W-:Y:S01]  /*40620*/  VIADD R50, R10, 0x16d ;  /* 0x0000016d0a327836 */ /* 0x000fe20000000000 */
[----:B------:R-:W-:Y:S01]  /*40630*/  ULDC UR59, c[0x0][0x228] ;  /* 0x00008a00003b7ab9 */ /* 0x000fe20000000800 */
[----:B------:R-:W-:Y:S01]  /*40640*/  @P1 LOP3.LUT R171, R171, 0x80000000, RZ, 0xfc, !PT ;  /* 0x80000000abab1812 */ /* 0x000fe200078efcff */
[----:B-1----:R-:W-:Y:S01]  /*40650*/  VIADD R24, R24, UR10 ;  /* 0x0000000a18187c36 */ /* 0x002fe20008000000 */
[----:B------:R-:W-:Y:S01]  /*40660*/  @P3 LOP3.LUT R154, R154, 0x2, RZ, 0xfc, !PT ;  /* 0x000000029a9a3812 */ /* 0x000fe200078efcff */
[----:B------:R-:W-:Y:S01]  /*40670*/  ULDC UR10, c[0x0][0x248] ;  /* 0x00009200000a7ab9 */ /* 0x000fe20000000800 */
[----:B------:R-:W-:Y:S01]  /*40680*/  LOP3.LUT R171, R171, 0xbfffffff, RZ, 0xc0, !PT ;  /* 0xbfffffffabab7812 */ /* 0x000fe200078ec0ff */
[----:B------:R-:W-:Y:S01]  /*40690*/  VIADD R49, R10, 0x16c ;  /* 0x0000016c0a317836 */ /* 0x000fe20000000000 */
[----:B------:R-:W-:-:S02]  /*406a0*/  ULDC UR58, c[0x0][0x228] ;  /* 0x00008a00003a7ab9 */ /* 0x000fc40000000800 */
[----:B------:R-:W-:Y:S02]  /*406b0*/  @P0 LOP3.LUT R171, R171, 0x40000000, RZ, 0xfc, !PT ;  /* 0x40000000abab0812 */ /* 0x000fe400078efcff */
[----:B------:R-:W-:Y:S01]  /*406c0*/  ISETP.GE.AND P0, PT, R65, UR21, PT ;  /* 0x0000001541007c0c */ /* 0x000fe2000bf06270 */
[----:B------:R-:W-:-:S03]  /*406d0*/  ULDC.64 UR20, c[0x0][0x228] ;  /* 0x00008a0000147ab9 */ /* 0x000fc60000000a00 */
[----:B------:R-:W-:Y:S01]  /*406e0*/  ISETP.LT.AND P3, PT, R14, UR43, !P0 ;  /* 0x0000002b0e007c0c */ /* 0x000fe2000c761270 */
[----:B------:R1:W-:Y:S01]  /*406f0*/  STL [R1+0x2658], R24 ;  /* 0x0026581801007387 */ /* 0x0003e20000100800 */
[----:B------:R-:W-:Y:S01]  /*40700*/  LOP3.LUT R154, R154, 0xfffffffe, RZ, 0xc0, !PT ;  /* 0xfffffffe9a9a7812 */ /* 0x000fe200078ec0ff */
[----:B------:R-:W-:Y:S01]  /*40710*/  ULDC UR43, c[0x0][0x228] ;  /* 0x00008a00002b7ab9 */ /* 0x000fe20000000800 */
[----:B------:R-:W-:Y:S01]  /*40720*/  LOP3.LUT R171, R171, 0xdfffffff, RZ, 0xc0, !PT ;  /* 0xdfffffffabab7812 */ /* 0x000fe200078ec0ff */
[----:B------:R-:W2:Y:S01]  /*40730*/  LDL.LU R65, [R1+0x2928] ;  /* 0x0029280001417983 */ /* 0x000ea20000300800 */
[----:B------:R-:W-:Y:S02]  /*40740*/  @P2 LOP3.LUT R154, R154, 0x1, RZ, 0xfc, !PT ;  /* 0x000000019a9a2812 */ /* 0x000fe400078efcff */
[----:B------:R-:W-:Y:S01]  /*40750*/  ISETP.LT.AND P2, PT, R13, UR57, !P0 ;  /* 0x000000390d007c0c */ /* 0x000fe2000c741270 */
[----:B------:R-:W-:Y:S01]  /*40760*/  VIADD R48, R10, 0x16b ;  /* 0x0000016b0a307836 */ /* 0x000fe20000000000 */
[----:B------:R-:W-:Y:S01]  /*40770*/  ISETP.LT.AND P1, PT, R12, UR56, !P0 ;  /* 0x000000380c007c0c */ /* 0x000fe2000c721270 */
[----:B-1----:R-:W-:-:S02]  /*40780*/  VIADD R24, R24, UR10 ;  /* 0x0000000a18187c36 */ /* 0x002fc40008000000 */
[----:B------:R-:W-:Y:S01]  /*40790*/  @P3 LOP3.LUT R171, R171, 0x20000000, RZ, 0xfc, !PT ;  /* 0x20000000abab3812 */ /* 0x000fe200078efcff */
[----:B------:R-:W-:Y:S01]  /*407a0*/  ULDC UR10, c[0x0][0x248] ;  /* 0x00009200000a7ab9 */ /* 0x000fe20000000800 */
[----:B------:R-:W-:Y:S01]  /*407b0*/  ULDC UR56, c[0x0][0x228] ;  /* 0x00008a0000387ab9 */ /* 0x000fe20000000800 */
[C---:B------:R-:W-:Y:S01]  /*407c0*/  VIADD R47, R10.reuse, 0x16a ;  /* 0x0000016a0a2f7836 */ /* 0x040fe20000000000 */
[----:B------:R-:W-:Y:S01]  /*407d0*/  LOP3.LUT R171, R171, 0xefffffff, RZ, 0xc0, !PT ;  /* 0xefffffffabab7812 */ /* 0x000fe200078ec0ff */
[----:B------:R-:W-:Y:S01]  /*407e0*/  VIADD R46, R10, 0x169 ;  /* 0x000001690a2e7836 */ /* 0x000fe20000000000 */
[----:B------:R-:W-:Y:S02]  /*407f0*/  ULDC UR57, c[0x0][0x228] ;  /* 0x00008a0000397ab9 */ /* 0x000fe40000000800 */
[----:B------:R-:W-:Y:S02]  /*40800*/  @P2 LOP3.LUT R171, R171, 0x10000000, RZ, 0xfc, !PT ;  /* 0x10000000abab2812 */ /* 0x000fe400078efcff */
[----:B------:R-:W-:-:S02]  /*40810*/  ISETP.LT.AND P0, PT, R11, UR18, !P0 ;  /* 0x000000120b007c0c */ /* 0x000fc4000c701270 */
        /* <DEDUP_REMOVED lines=9> */
[----:B------:R-:W-:Y:S01]  /*408b0*/  ULDC UR42, c[0x0][0x228] ;  /* 0x00008a00002a7ab9 */ /* 0x000fe20000000800 */
[----:B------:R-:W-:Y:S01]  /*408c0*/  LOP3.LUT R171, R171, 0xfdffffff, RZ, 0xc0, !PT ;  /* 0xfdffffffabab7812 */ /* 0x000fe200078ec0ff */
[----:B------:R-:W3:Y:S01]  /*408d0*/  LDL.LU R64, [R1+0x2924] ;  /* 0x0029240001407983 */ /* 0x000ee20000300800 */
[----:B------:R-:W-:Y:S01]  /*408e0*/  ISETP.LT.AND P1, PT, R12, UR54, !P0 ;  /* 0x000000360c007c0c */ /* 0x000fe2000c721270 */
[----:B------:R-:W-:Y:S01]  /*408f0*/  ULDC UR54, c[0x0][0x228] ;  /* 0x00008a0000367ab9 */ /* 0x000fe20000000800 */
[----:B------:R-:W-:Y:S01]  /*40900*/  VIADD R45, R10, 0x168 ;  /* 0x000001680a2d7836 */ /* 0x000fe20000000000 */
[----:B------:R-:W-:Y:S01]  /*40910*/  LOP3.LUT R168, R168, 0x7fffffff, RZ, 0xc0, !PT ;  /* 0x7fffffffa8a87812 */ /* 0x000fe200078ec0ff */
[----:B------:R-:W-:Y:S01]  /*40920*/  VIADD R44, R10, 0x167 ;  /* 0x000001670a2c7836 */ /* 0x000fe20000000000 */
[----:B------:R-:W-:-:S02]  /*40930*/  ULDC UR55, c[0x0][0x228] ;  /* 0x00008a0000377ab9 */ /* 0x000fc40000000800 */
[----:B------:R-:W-:-:S04]  /*40940*/  @P3 LOP3.LUT R171, R171, 0x2000000, RZ, 0xfc, !PT ;  /* 0x02000000abab3812 */ /* 0x000fc800078efcff */
[----:B------:R-:W-:-:S04]  /*40950*/  LOP3.LUT R171, R171, 0xfeffffff, RZ, 0xc0, !PT ;  /* 0xfeffffffabab7812 */ /* 0x000fc800078ec0ff */
[----:B------:R-:W-:Y:S02]  /*40960*/  @P2 LOP3.LUT R171, R171, 0x1000000, RZ, 0xfc, !PT ;  /* 0x01000000abab2812 */ /* 0x000fe400078efcff */
[----:B------:R-:W-:Y:S02]  /*40970*/  ISETP.LT.AND P0, PT, R11, UR20, !P0 ;  /* 0x000000140b007c0c */ /* 0x000fe4000c701270 */
[----:B------:R-:W-:-:S04]  /*40980*/  LOP3.LUT R171, R171, 0xff7fffff, RZ, 0xc0, !PT ;  /* 0xff7fffffabab7812 */ /* 0x000fc800078ec0ff */
[----:B------:R-:W-:-:S04]  /*40990*/  @P1 LOP3.LUT R171, R171, 0x800000, RZ, 0xfc, !PT ;  /* 0x00800000abab1812 */ /* 0x000fc800078efcff */
[----:B------:R-:W-:-:S04]  /*409a0*/  LOP3.LUT R171, R171, 0xffbfffff, RZ, 0xc0, !PT ;  /* 0xffbfffffabab7812 */ /* 0x000fc800078ec0ff */
[----:B------:R-:W-:Y:S02]  /*409b0*/  @P0 LOP3.LUT R171, R171, 0x400000, RZ, 0xfc, !PT ;  /* 0x00400000abab0812 */ /* 0x000fe400078efcff */
[----:B------:R-:W-:-:S04]  /*409c0*/  ISETP.GE.AND P0, PT, R63, UR11, PT ;  /* 0x0000000b3f007c0c */ /* 0x000fc8000bf06270 */
[----:B------:R-:W-:Y:S01]  /*409d0*/  ISETP.LT.AND P3, PT, R14, UR41, !P0 ;  /* 0x000000290e007c0c */ /* 0x000fe2000c761270 */
[----:B-1----:R-:W-:Y:S01]  /*409e0*/  VIADD R24, R24, UR10 ;  /* 0x0000000a18187c36 */ /* 0x002fe20008000000 */
[----:B------:R-:W-:Y:S01]  /*409f0*/  ISETP.LT.AND P2, PT, R13, UR53, !P0 ;  /* 0x000000350d007c0c */ /* 0x000fe2000c741270 */
[----:B------:R-:W-:Y:S01]  /*40a00*/  ULDC UR10, c[0x0][0x248] ;  /* 0x00009200000a7ab9 */ /* 0x000fe20000000800 */
[----:B------:R-:W-:Y:S01]  /*40a10*/  LOP3.LUT R171, R171, 0xffdfffff, RZ, 0xc0, !PT ;  /* 0xffdfffffabab7812 */ /* 0x000fe200078ec0ff */
[----:B------:R-:W-:Y:S01]  /*40a20*/  ULDC UR53, c[0x0][0x228] ;  /* 0x00008a0000357ab9 */ /* 0x000fe20000000800 */
[----:B------:R-:W-:Y:S01]  /*40a30*/  ISETP.LT.AND P1, PT, R12, UR52, !P0 ;  /* 0x000000340c007c0c */ /* 0x000fe2000c721270 */
[----:B------:R1:W-:Y:S01]  /*40a40*/  STL [R1+0x2660], R24 ;  /* 0x0026601801007387 */ /* 0x0003e20000100800 */
[----:B------:R-:W-:-:S05]  /*40a50*/  ULDC UR41, c[0x0][0x228] ;  /* 0x00008a0000297ab9 */ /* 0x000fca0000000800 */
[----:B------:R-:W-:Y:S01]  /*40a60*/  @P3 LOP3.LUT R171, R171, 0x200000, RZ, 0xfc, !PT ;  /* 0x00200000abab3812 */ /* 0x000fe200078efcff */
[----:B------:R-:W4:Y:S01]  /*40a70*/  LDL.LU R63, [R1+0x2920] ;  /* 0x00292000013f7983 */ /* 0x000f220000300800 */
[----:B------:R-:W-:Y:S02]  /*40a80*/  ULDC UR52, c[0x0][0x228] ;  /* 0x00008a0000347ab9 */ /* 0x000fe40000000800 */
[----:B------:R-:W-:-:S04]  /*40a90*/  LOP3.LUT R171, R171, 0xffefffff, RZ, 0xc0, !PT ;  /* 0xffefffffabab7812 */ /* 0x000fc800078ec0ff */
[----:B------:R-:W-:Y:S02]  /*40aa0*/  @P2 LOP3.LUT R171, R171, 0x100000, RZ, 0xfc, !PT ;  /* 0x00100000abab2812 */ /* 0x000fe400078efcff */
[----:B------:R-:W-:Y:S01]  /*40ab0*/  ISETP.LT.AND P0, PT, R11, UR12, !P0 ;  /* 0x0000000c0b007c0c */ /* 0x000fe2000c701270 */
[----:B-1----:R-:W-:Y:S01]  /*40ac0*/  VIADD R24, R24, UR10 ;  /* 0x0000000a18187c36 */ /* 0x002fe20008000000 */
[----:B------:R-:W-:Y:S01]  /*40ad0*/  LOP3.LUT R171, R171, 0xfff7ffff, RZ, 0xc0, !PT ;  /* 0xfff7ffffabab7812 */ /* 0x000fe200078ec0ff */
[----:B------:R-:W-:Y:S01]  /*40ae0*/  ULDC UR10, c[0x0][0x248] ;  /* 0x00009200000a7ab9 */ /* 0x000fe20000000800 */
[----:B------:R-:W-:Y:S01]  /*40af0*/  VIADD R43, R10, 0x166 ;  /* 0x000001660a2b7836 */ /* 0x000fe20000000000 */
[----:B------:R-:W-:Y:S01]  /*40b00*/  ULDC UR12, c[0x0][0x228] ;  /* 0x00008a00000c7ab9 */ /* 0x000fe20000000800 */
[----:B------:R-:W-:-:S04]  /*40b10*/  @P1 LOP3.LUT R171, R171, 0x80000, RZ, 0xfc, !PT ;  /* 0x00080000abab1812 */ /* 0x000fc800078efcff */
[----:B------:R-:W-:-:S04]  /*40b20*/  LOP3.LUT R171, R171, 0xfffbffff, RZ, 0xc0, !PT ;  /* 0xfffbffffabab7812 */ /* 0x000fc800078ec0ff */
[----:B------:R-:W-:Y:S02]  /*40b30*/  @P0 LOP3.LUT R171, R171, 0x40000, RZ, 0xfc, !PT ;  /* 0x00040000abab0812 */ /* 0x000fe400078efcff */
[----:B------:R-:W-:Y:S01]  /*40b40*/  ISETP.GE.AND P0, PT, R62, UR17, PT ;  /* 0x000000113e007c0c */ /* 0x000fe2000bf06270 */
[----:B------:R1:W-:Y:S01]  /*40b50*/  STL [R1+0x2664], R24 ;  /* 0x0026641801007387 */ /* 0x0003e20000100800 */
[----:B------:R-:W-:Y:S01]  /*40b60*/  LOP3.LUT R171, R171, 0xfffdffff, RZ, 0xc0, !PT ;  /* 0xfffdffffabab7812 */ /* 0x000fe200078ec0ff */
[----:B------:R-:W-:Y:S01]  /*40b70*/  ULDC.64 UR16, c[0x0][0x228] ;  /* 0x00008a0000107ab9 */ /* 0x000fe20000000a00 */
[----:B------:R-:W-:Y:S01]  /*40b80*/  ISETP.LT.AND P3, PT, R14, UR40, !P0 ;  /* 0x000000280e007c0c */ /* 0x000fe2000c761270 */
[----:B------:R-:W-:Y:S01]  /*40b90*/  ULDC UR40, c[0x0][0x228] ;  /* 0x00008a0000287ab9 */ /* 0x000fe20000000800 */
[----:B------:R-:W-:Y:S01]  /*40ba0*/  ISETP.LT.AND P2, PT, R13, UR51, !P0 ;  /* 0x000000330d007c0c */ /* 0x000fe2000c741270 */
[----:B------:R-:W-:Y:S01]  /*40bb0*/  ULDC UR51, c[0x0][0x228] ;  /* 0x00008a0000337ab9 */ /* 0x000fe20000000800 */
[----:B------:R-:W-:Y:S01]  /*40bc0*/  ISETP.LT.AND P1, PT, R12, UR50, !P0 ;  /* 0x000000320c007c0c */ /* 0x000fe2000c721270 */
[----:B------:R-:W-:-:S08]  /*40bd0*/  ULDC UR50, c[0x0][0x228] ;  /* 0x00008a0000327ab9 */ /* 0x000fd00000000800 */
[----:B------:R-:W-:-:S04]  /*40be0*/  @P3 LOP3.LUT R171, R171, 0x20000, RZ, 0xfc, !PT ;  /* 0x00020000abab3812 */ /* 0x000fc800078efcff */
[----:B------:R-:W-:Y:S01]  /*40bf0*/  LOP3.LUT R171, R171, 0xfffeffff, RZ, 0xc0, !PT ;  /* 0xfffeffffabab7812 */ /* 0x000fe200078ec0ff */
[----:B-1----:R-:W-:Y:S01]  /*40c00*/  VIADD R24, R24, UR10 ;  /* 0x0000000a18187c36 */ /* 0x002fe20008000000 */
[----:B------:R-:W-:Y:S02]  /*40c10*/  ULDC.64 UR10, c[0x0][0x228] ;  /* 0x00008a00000a7ab9 */ /* 0x000fe40000000a00 */
        /* <DEDUP_REMOVED lines=14> */
[----:B------:R-:W2:Y:S01]  /*40d00*/  LDL.LU R62, [R1+0x291c] ;  /* 0x00291c00013e7983 */ /* 0x000ea20000300800 */
[----:B------:R-:W-:Y:S01]  /*40d10*/  ISETP.LT.AND P1, PT, R12, UR48, !P0 ;  /* 0x000000300c007c0c */ /* 0x000fe2000c721270 */
[----:B------:R-:W-:Y:S01]  /*40d20*/  ULDC UR48, c[0x0][0x228] ;  /* 0x00008a0000307ab9 */ /* 0x000fe20000000800 */
[C---:B------:R-:W-:Y:S01]  /*40d30*/  VIADD R42, R10.reuse, 0x165 ;  /* 0x000001650a2a7836 */ /* 0x040fe20000000000 */
[----:B------:R-:W-:Y:S01]  /*40d40*/  LOP3.LUT R167, R167, 0x7fffffff, RZ, 0xc0, !PT ;  /* 0x7fffffffa7a77812 */ /* 0x000fe200078ec0ff */
[----:B------:R-:W-:Y:S01]  /*40d50*/  VIADD R41, R10, 0x164 ;  /* 0x000001640a297836 */ /* 0x000fe20000000000 */
[----:B------:R-:W-:-:S02]  /*40d60*/  ULDC UR49, c[0x0][0x228] ;  /* 0x00008a0000317ab9 */ /* 0x000fc40000000800 */
[----:B------:R-:W-:-:S04]  /*40d70*/  @P3 LOP3.LUT R171, R171, 0x2000, RZ, 0xfc, !PT ;  /* 0x00002000abab3812 */ /* 0x000fc800078efcff */
[----:B------:R-:W-:-:S04]  /*40d80*/  LOP3.LUT R171, R171, 0xffffefff, RZ, 0xc0, !PT ;  /* 0xffffefffabab7812 */ /* 0x000fc800078ec0ff */
[----:B------:R-:W-:Y:S02]  /*40d90*/  @P2 LOP3.LUT R171, R171, 0x1000, RZ, 0xfc, !PT ;  /* 0x00001000abab2812 */ /* 0x000fe400078efcff */
[----:B------:R-:W-:Y:S01]  /*40da0*/  ISETP.LT.AND P0, PT, R11, UR16, !P0 ;  /* 0x000000100b007c0c */ /* 0x000fe2000c701270 */
[----:B-1----:R-:W-:Y:S01]  /*40db0*/  VIADD R24, R24, UR10 ;  /* 0x0000000a18187c36 */ /* 0x002fe20008000000 */
[----:B------:R-:W-:Y:S01]  /*40dc0*/  LOP3.LUT R171, R171, 0xfffff7ff, RZ, 0xc0, !PT ;  /* 0xfffff7ffabab7812 */ /* 0x000fe200078ec0ff */
[----:B------:R-:W-:Y:S01]  /*40dd0*/  ULDC UR10, c[0x0][0x248] ;  /* 0x00009200000a7ab9 */ /* 0x000fe20000000800 */
[----:B------:R-:W-:Y:S02]  /*40de0*/  ULDC UR16, c[0x0][0x248] ;  /* 0x0000920000107ab9 */ /* 0x000fe40000000800 */
        /* <DEDUP_REMOVED lines=12> */
[----:B------:R-:W-:-:S06]  /*40eb0*/  ULDC.64 UR30, c[0x0][0x228] ;  /* 0x00008a00001e7ab9 */ /* 0x000fcc0000000a00 */
[----:B------:R-:W-:-:S04]  /*40ec0*/  @P3 LOP3.LUT R171, R171, 0x200, RZ, 0xfc, !PT ;  /* 0x00000200abab3812 */ /* 0x000fc800078efcff */
        /* <DEDUP_REMOVED lines=14> */
[----:B------:R-:W-:Y:S01]  /*40fb0*/  ULDC UR13, c[0x0][0x248] ;  /* 0x00009200000d7ab9 */ /* 0x000fe20000000800 */
[----:B------:R-:W-:Y:S01]  /*40fc0*/  ISETP.LT.AND P3, PT, R14, UR15, !P0 ;  /* 0x0000000f0e007c0c */ /* 0x000fe2000c761270 */
[----:B------:R-:W4:Y:S01]  /*40fd0*/  LDL.LU R60, [R1+0x2914] ;  /* 0x00291400013c7983 */ /* 0x000f220000300800 */
[----:B------:R-:W-:Y:S01]  /*40fe0*/  ISETP.LT.AND P2, PT, R13, UR5, !P0 ;  /* 0x000000050d007c0c */ /* 0x000fe2000c741270 */
[----:B------:R-:W-:Y:S01]  /*40ff0*/  ULDC UR5, c[0x0][0x248] ;  /* 0x0000920000057ab9 */ /* 0x000fe20000000800 */
[----:B------:R-:W-:Y:S01]  /*41000*/  ISETP.LT.AND P1, PT, R12, UR26, !P0 ;  /* 0x0000001a0c007c0c */ /* 0x000fe2000c721270 */
[----:B------:R-:W-:Y:S01]  /*41010*/  ULDC UR26, c[0x0][0x228] ;  /* 0x00008a00001a7ab9 */ /* 0x000fe20000000800 */
[----:B------:R-:W-:-:S07]  /*41020*/  ULDC UR15, c[0x0][0x228] ;  /* 0x00008a00000f7ab9 */ /* 0x000fce0000000800 */
        /* <DEDUP_REMOVED lines=17> */
[----:B------:R-:W2:Y:S01]  /*41140*/  LDL.LU R59, [R1+0x2910] ;  /* 0x00291000013b7983 */ /* 0x000ea20000300800 */
[----:B------:R-:W-:Y:S01]  /*41150*/  ISETP.LT.AND P3, PT, R14, UR14, !P0 ;  /* 0x0000000e0e007c0c */ /* 0x000fe2000c761270 */
[----:B------:R-:W-:Y:S01]  /*41160*/  ULDC UR14, c[0x0][0x228] ;  /* 0x00008a00000e7ab9 */ /* 0x000fe20000000800 */
[----:B------:R-:W-:Y:S01]  /*41170*/  ISETP.LT.AND P2, PT, R13, UR28, !P0 ;  /* 0x0000001c0d007c0c */ /* 0x000fe2000c741270 */
[----:B------:R-:W-:Y:S01]  /*41180*/  ULDC.64 UR28, c[0x0][0x228] ;  /* 0x00008a00001c7ab9 */ /* 0x000fe20000000a00 */
[----:B------:R-:W-:-:S07]  /*41190*/  ISETP.LT.AND P0, PT, R11, UR30, !P0 ;  /* 0x0000001e0b007c0c */ /* 0x000fce000c701270 */
[----:B------:R-:W-:-:S04]  /*411a0*/  @P1 LOP3.LUT R170, R170, 0x80000000, RZ, 0xfc, !PT ;  /* 0x80000000aaaa1812 */ /* 0x000fc800078efcff */
[----:B------:R-:W-:-:S04]  /*411b0*/  LOP3.LUT R170, R170, 0xbfffffff, RZ, 0xc0, !PT ;  /* 0xbfffffffaaaa7812 */ /* 0x000fc800078ec0ff */
[----:B------:R-:W-:Y:S02]  /*411c0*/  @P0 LOP3.LUT R170, R170, 0x40000000, RZ, 0xfc, !PT ;  /* 0x40000000aaaa0812 */ /* 0x000fe400078efcff */
[----:B------:R-:W-:Y:S01]  /*411d0*/  ISETP.GE.AND P0, PT, R57, UR17, PT ;  /* 0x0000001139007c0c */ /* 0x000fe2000bf06270 */
[----:B-1----:R-:W-:Y:S01]  /*411e0*/  VIADD R24, R24, UR5 ;  /* 0x0000000518187c36 */ /* 0x002fe20008000000 */
[----:B------:R-:W-:Y:S01]  /*411f0*/  @P3 LOP3.LUT R171, R171, 0x2, RZ, 0xfc, !PT ;  /* 0x00000002abab3812 */ /* 0x000fe200078efcff */
[----:B------:R-:W-:Y:S01]  /*41200*/  ULDC UR5, c[0x0][0x228] ;  /* 0x00008a0000057ab9 */ /* 0x000fe20000000800 */
[----:B------:R-:W-:Y:S01]  /*41210*/  ISETP.LT.AND P3, PT, R14, UR38, !P0 ;  /* 0x000000260e007c0c */ /* 0x000fe2000c761270 */
[----:B------:R-:W-:Y:S01]  /*41220*/  ULDC UR17, c[0x0][0x228] ;  /* 0x00008a0000117ab9 */ /* 0x000fe20000000800 */
[----:B------:R-:W-:Y:S02]  /*41230*/  LOP3.LUT R171, R171, 0xfffffffe, RZ, 0xc0, !PT ;  /* 0xfffffffeabab7812 */ /* 0x000fe400078ec0ff */
[----:B------:R-:W-:-:S02]  /*41240*/  LOP3.LUT R170, R170, 0xdfffffff, RZ, 0xc0, !PT ;  /* 0xdfffffffaaaa7812 */ /* 0x000fc400078ec0ff */
[----:B------:R-:W-:Y:S02]  /*41250*/  @P2 LOP3.LUT R171, R171, 0x1, RZ, 0xfc, !PT ;  /* 0x00000001abab2812 */ /* 0x000fe400078efcff */
[----:B------:R-:W-:Y:S02]  /*41260*/  ISETP.LT.AND P2, PT, R13, UR9, !P0 ;  /* 0x000000090d007c0c */ /* 0x000fe4000c741270 */
[----:B------:R-:W-:Y:S01]  /*41270*/  ISETP.LT.AND P1, PT, R12, UR39, !P0 ;  /* 0x000000270c007c0c */ /* 0x000fe2000c721270 */
[----:B------:R-:W-:Y:S02]  /*41280*/  ULDC.64 UR38, c[0x0][0x228] ;  /* 0x00008a0000267ab9 */ /* 0x000fe40000000a00 */
[----:B------:R-:W-:Y:S01]  /*41290*/  @P3 LOP3.LUT R170, R170, 0x20000000, RZ, 0xfc, !PT ;  /* 0x20000000aaaa3812 */ /* 0x000fe200078efcff */
[----:B------:R1:W-:Y:S01]  /*412a0*/  STL [R1+0x2680], R24 ;  /* 0x0026801801007387 */ /* 0x0003e20000100800 */
[----:B------:R-:W-:Y:S02]  /*412b0*/  ULDC UR9, c[0x0][0x228] ;  /* 0x00008a0000097ab9 */ /* 0x000fe40000000800 */
[----:B------:R-:W-:Y:S01]  /*412c0*/  LOP3.LUT R170, R170, 0xefffffff, RZ, 0xc0, !PT ;  /* 0xefffffffaaaa7812 */ /* 0x000fe200078ec0ff */
[----:B------:R-:W3:Y:S03]  /*412d0*/  LDL.LU R58, [R1+0x290c] ;  /* 0x00290c00013a7983 */ /* 0x000ee60000300800 */
[----:B------:R-:W-:-:S02]  /*412e0*/  @P2 LOP3.LUT R170, R170, 0x10000000, RZ, 0xfc, !PT ;  /* 0x10000000aaaa2812 */ /* 0x000fc400078efcff */
        /* <DEDUP_REMOVED lines=14> */
[----:B------:R-:W-:Y:S02]  /*413d0*/  ISETP.LT.AND P2, PT, R13, UR33, !P0 ;  /* 0x000000210d007c0c */ /* 0x000fe4000c741270 */
[----:B------:R-:W-:Y:S01]  /*413e0*/  ISETP.LT.AND P1, PT, R12, UR34, !P0 ;  /* 0x000000220c007c0c */ /* 0x000fe2000c721270 */
[----:B------:R-:W-:-:S08]  /*413f0*/  ULDC.64 UR34, c[0x0][0x228] ;  /* 0x00008a0000227ab9 */ /* 0x000fd00000000a00 */
        /* <DEDUP_REMOVED lines=8> */
[----:B------:R-:W-:Y:S01]  /*41480*/  ISETP.GE.AND P0, PT, R55, UR21, PT ;  /* 0x0000001537007c0c */ /* 0x000fe2000bf06270 */
[----:B-1----:R-:W-:Y:S01]  /*41490*/  VIADD R24, R24, UR16 ;  /* 0x0000001018187c36 */ /* 0x002fe20008000000 */
[----:B------:R-:W-:Y:S01]  /*414a0*/  LOP3.LUT R170, R170, 0xffdfffff, RZ, 0xc0, !PT ;  /* 0xffdfffffaaaa7812 */ /* 0x000fe200078ec0ff */
[----:B------:R-:W-:Y:S01]  /*414b0*/  ULDC UR16, c[0x0][0x228] ;  /* 0x00008a0000107ab9 */ /* 0x000fe20000000800 */
[----:B------:R-:W-:Y:S01]  /*414c0*/  ISETP.LT.AND P3, PT, R14, UR22, !P0 ;  /* 0x000000160e007c0c */ /* 0x000fe2000c761270 */
[----:B------:R-:W-:Y:S01]  /*414d0*/  ULDC UR22, c[0x0][0x248] ;  /* 0x0000920000167ab9 */ /* 0x000fe20000000800 */
[----:B------:R-:W-:Y:S01]  /*414e0*/  ISETP.LT.AND P2, PT, R13, UR23, !P0 ;  /* 0x000000170d007c0c */ /* 0x000fe2000c741270 */
[----:B------:R-:W-:Y:S01]  /*414f0*/  ULDC UR21, c[0x0][0x228] ;  /* 0x00008a0000157ab9 */ /* 0x000fe20000000800 */
[----:B------:R-:W-:Y:S01]  /*41500*/  ISETP.LT.AND P1, PT, R12, UR32, !P0 ;  /* 0x000000200c007c0c */ /* 0x000fe2000c721270 */
[----:B------:R-:W-:-:S08]  /*41510*/  ULDC.64 UR32, c[0x0][0x228] ;  /* 0x00008a0000207ab9 */ /* 0x000fd00000000a00 */
[----:B------:R-:W-:Y:S01]  /*41520*/  @P3 LOP3.LUT R170, R170, 0x200000, RZ, 0xfc, !PT ;  /* 0x00200000aaaa3812 */ /* 0x000fe200078efcff */
[----:B------:R1:W-:Y:S01]  /*41530*/  STL [R1+0x2688], R24 ;  /* 0x0026881801007387 */ /* 0x0003e20000100800 */
[----:B------:R-:W-:Y:S01]  /*41540*/  VIADD R38, R10, 0x161 ;  /* 0x000001610a267836 */ /* 0x000fe20000000000 */
[----:B------:R-:W-:Y:S01]  /*41550*/  ULDC UR23, c[0x0][0x228] ;  /* 0x00008a0000177ab9 */ /* 0x000fe20000000800 */
[----:B------:R-:W-:Y:S01]  /*41560*/  LOP3.LUT R170, R170, 0xffefffff, RZ, 0xc0, !PT ;  /* 0xffefffffaaaa7812 */ /* 0x000fe200078ec0ff */
[----:B------:R-:W2:Y:S03]  /*41570*/  LDL.LU R56, [R1+0x2904] ;  /* 0x0029040001387983 */ /* 0x000ea60000300800 */
        /* <DEDUP_REMOVED lines=16> */
[----:B------:R-:W-:Y:S01]  /*41680*/  VIADD R37, R10, 0x160 ;  /* 0x000001600a257836 */ /* 0x000fe20000000000 */
[----:B------:R-:W-:-:S04]  /*41690*/  ULDC UR56, c[0x0][0x228] ;  /* 0x00008a0000387ab9 */ /* 0x000fc80000000800 */
[----:B------:R-:W-:Y:S01]  /*416a0*/  @P3 LOP3.LUT R170, R170, 0x20000, RZ, 0xfc, !PT ;  /* 0x00020000aaaa3812 */ /* 0x000fe200078efcff */
[----:B------:R-:W3:Y:S01]  /*416b0*/  LDL.LU R55, [R1+0x2900] ;  /* 0x0029000001377983 */ /* 0x000ee20000300800 */
[----:B------:R-:W-:Y:S02]  /*416c0*/  ULDC UR27, c[0x0][0x248] ;  /* 0x00009200001b7ab9 */ /* 0x000fe40000000800 */
        /* <DEDUP_REMOVED lines=15> */
[----:B------:R-:W-:Y:S01]  /*417c0*/  ULDC UR54, c[0x0][0x228] ;  /* 0x00008a0000367ab9 */ /* 0x000fe20000000800 */
[----:B------:R-:W-:-:S05]  /*417d0*/  ULDC UR22, c[0x0][0x228] ;  /* 0x00008a0000167ab9 */ /* 0x000fca0000000800 */
        /* <DEDUP_REMOVED lines=13> */
[----:B------:R-:W4:Y:S01]  /*418b0*/  LDL.LU R54, [R1+0x28fc] ;  /* 0x0028fc0001367983 */ /* 0x000f220000300800 */
[----:B------:R-:W-:Y:S01]  /*418c0*/  ISETP.LT.AND P2, PT, R13, UR54, !P0 ;  /* 0x000000360d007c0c */ /* 0x000fe2000c741270 */
[----:B------:R-:W-:Y:S01]  /*418d0*/  ULDC UR53, c[0x0][0x228] ;  /* 0x00008a0000357ab9 */ /* 0x000fe20000000800 */
[----:B------:R-:W-:Y:S01]  /*418e0*/  ISETP.LT.AND P1, PT, R12, UR46, !P0 ;  /* 0x0000002e0c007c0c */ /* 0x000fe2000c721270 */
[----:B------:R-:W-:Y:S01]  /*418f0*/  VIADD R36, R10, 0x15f ;  /* 0x0000015f0a247836 */ /* 0x000fe20000000000 */
[----:B------:R-:W-:Y:S01]  /*41900*/  ULDC UR54, c[0x0][0x228] ;  /* 0x00008a0000367ab9 */ /* 0x000fe20000000800 */
[----:B-1----:R-:W-:Y:S01]  /*41910*/  VIADD R24, R24, UR27 ;  /* 0x0000001b18187c36 */ /* 0x002fe20008000000 */
[----:B------:R-:W-:Y:S01]  /*41920*/  ULDC UR27, c[0x0][0x228] ;  /* 0x00008a00001b7ab9 */ /* 0x000fe20000000800 */
[----:B------:R-:W-:Y:S01]  /*41930*/  VIADD R35, R10, 0x15e ;  /* 0x0000015e0a237836 */ /* 0x000fe20000000000 */
[----:B------:R-:W-:-:S03]  /*41940*/  ULDC UR46, c[0x0][0x228] ;  /* 0x00008a00002e7ab9 */ /* 0x000fc60000000800 */
[----:B------:R-:W-:Y:S01]  /*41950*/  @P3 LOP3.LUT R170, R170, 0x200, RZ, 0xfc, !PT ;  /* 0x00000200aaaa3812 */ /* 0x000fe200078efcff */
[----:B------:R1:W-:Y:S03]  /*41960*/  STL [R1+0x2694], R24 ;  /* 0x0026941801007387 */ /* 0x0003e60000100800 */
[----:B------:R-:W-:Y:S01]  /*41970*/  LOP3.LUT R170, R170, 0xfffffeff, RZ, 0xc0, !PT ;  /* 0xfffffeffaaaa7812 */ /* 0x000fe200078ec0ff */
[----:B------:R-:W2:Y:S03]  /*41980*/  LDL.LU R53, [R1+0x28f8] ;  /* 0x0028f80001357983 */ /* 0x000ea60000300800 */
[----:B------:R-:W-:Y:S01]  /*41990*/  @P2 LOP3.LUT R170, R170, 0x100, RZ, 0xfc, !PT ;  /* 0x00000100aaaa2812 */ /* 0x000fe200078efcff */
[----:B-1----:R-:W-:Y:S01]  /*419a0*/  VIADD R24, R24, UR28 ;  /* 0x0000001c18187c36 */ /* 0x002fe20008000000 */
[----:B------:R-:W-:-:S02]  /*419b0*/  ULDC.64 UR28, c[0x0][0x228] ;  /* 0x00008a00001c7ab9 */ /* 0x000fc40000000a00 */
[----:B------:R-:W-:Y:S02]  /*419c0*/  LOP3.LUT R170, R170, 0xffffff7f, RZ, 0xc0, !PT ;  /* 0xffffff7faaaa7812 */ /* 0x000fe400078ec0ff */
[----:B------:R-:W-:Y:S01]  /*419d0*/  ISETP.LT.AND P0, PT, R11, UR28, !P0 ;  /* 0x0000001c0b007c0c */ /* 0x000fe2000c701270 */
[----:B------:R-:W-:Y:S01]  /*419e0*/  ULDC UR28, c[0x0][0x248] ;  /* 0x00009200001c7ab9 */ /* 0x000fe20000000800 */
[----:B------:R-:W-:-:S04]  /*419f0*/  @P1 LOP3.LUT R170, R170, 0x80, RZ, 0xfc, !PT ;  /* 0x00000080aaaa1812 */ /* 0x000fc800078efcff */
[----:B------:R-:W-:-:S07]  /*41a00*/  LOP3.LUT R170, R170, 0xffffffbf, RZ, 0xc0, !PT ;  /* 0xffffffbfaaaa7812 */ /* 0x000fce00078ec0ff */
[----:B------:R-:W-:Y:S02]  /*41a10*/  @P0 LOP3.LUT R170, R170, 0x40, RZ, 0xfc, !PT ;  /* 0x00000040aaaa0812 */ /* 0x000fe400078efcff */
[----:B------:R-:W-:Y:S01]  /*41a20*/  ISETP.GE.AND P0, PT, R51, UR35, PT ;  /* 0x0000002333007c0c */ /* 0x000fe2000bf06270 */
[----:B------:R-:W-:-:S03]  /*41a30*/  ULDC.64 UR34, c[0x0][0x228] ;  /* 0x00008a0000227ab9 */ /* 0x000fc60000000a00 */
[----:B------:R-:W-:Y:S01]  /*41a40*/  ISETP.LT.AND P3, PT, R14, UR52, !P0 ;  /* 0x000000340e007c0c */ /* 0x000fe2000c761270 */
[----:B------:R-:W-:Y:S01]  /*41a50*/  ULDC UR52, c[0x0][0x228] ;  /* 0x00008a0000347ab9 */ /* 0x000fe20000000800 */
[----:B------:R-:W-:Y:S01]  /*41a60*/  ISETP.LT.AND P2, PT, R13, UR53, !P0 ;  /* 0x000000350d007c0c */ /* 0x000fe2000c741270 */
[----:B------:R1:W-:Y:S01]  /*41a70*/  STL [R1+0x2698], R24 ;  /* 0x0026981801007387 */ /* 0x0003e20000100800 */
[----:B------:R-:W-:Y:S01]  /*41a80*/  LOP3.LUT R170, R170, 0xffffffdf, RZ, 0xc0, !PT ;  /* 0xffffffdfaaaa7812 */ /* 0x000fe200078ec0ff */
[----:B------:R-:W-:Y:S01]  /*41a90*/  ULDC UR53, c[0x0][0x228] ;  /* 0x00008a0000357ab9 */ /* 0x000fe20000000800 */
[----:B------:R-:W-:Y:S01]  /*41aa0*/  ISETP.LT.AND P1, PT, R12, UR45, !P0 ;  /* 0x0000002d0c007c0c */ /* 0x000fe2000c721270 */
[----:B------:R-:W3:Y:S06]  /*41ab0*/  LDL.LU R52, [R1+0x28f4] ;  /* 0x0028f40001347983 */ /* 0x000eec0000300800 */
[----:B------:R-:W-:Y:S01]  /*41ac0*/  @P3 LOP3.LUT R170, R170, 0x20, RZ, 0xfc, !PT ;  /* 0x00000020aaaa3812 */ /* 0x000fe200078efcff */
[----:B-1----:R-:W-:Y:S01]  /*41ad0*/  VIADD R24, R24, UR28 ;  /* 0x0000001c18187c36 */ /* 0x002fe20008000000 */
[----:B------:R-:W-:Y:S01]  /*41ae0*/  ISETP.LT.AND P0, PT, R11, UR38, !P0 ;  /* 0x000000260b007c0c */ /* 0x000fe2000c701270 */
[----:B------:R-:W-:Y:S01]  /*41af0*/  ULDC UR28, c[0x0][0x248] ;  /* 0x00009200001c7ab9 */ /* 0x000fe20000000800 */
[----:B------:R-:W-:Y:S01]  /*41b00*/  LOP3.LUT R170, R170, 0xffffffef, RZ, 0xc0, !PT ;  /* 0xffffffefaaaa7812 */ /* 0x000fe200078ec0ff */
[----:B------:R-:W-:Y:S01]  /*41b10*/  VIADD R34, R10, 0x15d ;  /* 0x0000015d0a227836 */ /* 0x000fe20000000000 */
[----:B------:R-:W-:-:S02]  /*41b20*/  ULDC UR45, c[0x0][0x228] ;  /* 0x00008a00002d7ab9 */ /* 0x000fc40000000800 */
[----:B------:R-:W-:-:S04]  /*41b30*/  @P2 LOP3.LUT R170, R170, 0x10, RZ, 0xfc, !PT ;  /* 0x00000010aaaa2812 */ /* 0x000fc800078efcff */
        /* <DEDUP_REMOVED lines=10> */
[----:B------:R-:W-:Y:S01]  /*41be0*/  ISETP.LT.AND P2, PT, R13, UR52, !P0 ;  /* 0x000000340d007c0c */ /* 0x000fe2000c741270 */
[----:B------:R-:W4:Y:S01]  /*41bf0*/  LDL.LU R51, [R1+0x28f0] ;  /* 0x0028f00001337983 */ /* 0x000f220000300800 */
[----:B------:R-:W-:Y:S01]  /*41c00*/  ISETP.LT.AND P0, PT, R11, UR34, !P0 ;  /* 0x000000220b007c0c */ /* 0x000fe2000c701270 */
[----:B------:R-:W-:Y:S01]  /*41c10*/  ULDC UR52, c[0x0][0x228] ;  /* 0x00008a0000347ab9 */ /* 0x000fe20000000800 */
[----:B------:R-:W-:Y:S01]  /*41c20*/  LOP3.LUT R170, R170, 0xfffffffd, RZ, 0xc0, !PT ;  /* 0xfffffffdaaaa7812 */ /* 0x000fe200078ec0ff */
[----:B------:R-:W-:Y:S01]  /*41c30*/  VIADD R33, R10, 0x15c ;  /* 0x0000015c0a217836 */ /* 0x000fe20000000000 */
[----:B------:R-:W-:-:S03]  /*41c40*/  ULDC UR44, c[0x0][0x228] ;  /* 0x00008a00002c7ab9 */ /* 0x000fc60000000800 */
[----:B------:R-:W-:-:S04]  /*41c50*/  @P1 LOP3.LUT R169, R169, 0x80000000, RZ, 0xfc, !PT ;  /* 0x80000000a9a91812 */ /* 0x000fc800078efcff */
[----:B------:R-:W-:-:S04]  /*41c60*/  LOP3.LUT R169, R169, 0xbfffffff, RZ, 0xc0, !PT ;  /* 0xbfffffffa9a97812 */ /* 0x000fc800078ec0ff */
[----:B------:R-:W-:Y:S02]  /*41c70*/  @P0 LOP3.LUT R169, R169, 0x40000000, RZ, 0xfc, !PT ;  /* 0x40000000a9a90812 */ /* 0x000fe400078efcff */
[----:B------:R-:W-:Y:S01]  /*41c80*/  ISETP.GE.AND P0, PT, R49, UR31, PT ;  /* 0x0000001f31007c0c */ /* 0x000fe2000bf06270 */
[----:B------:R-:W-:Y:S01]  /*41c90*/  ULDC.64 UR30, c[0x0][0x228] ;  /* 0x00008a00001e7ab9 */ /* 0x000fe20000000a00 */
[----:B------:R-:W-:Y:S02]  /*41ca0*/  @P3 LOP3.LUT R170, R170, 0x2, RZ, 0xfc, !PT ;  /* 0x00000002aaaa3812 */ /* 0x000fe400078efcff */
[----:B------:R-:W-:Y:S01]  /*41cb0*/  ISETP.LT.AND P3, PT, R14, UR50, !P0 ;  /* 0x000000320e007c0c */ /* 0x000fe2000c761270 */
[----:B------:R-:W-:Y:S01]  /*41cc0*/  ULDC UR50, c[0x0][0x228] ;  /* 0x00008a0000327ab9 */ /* 0x000fe20000000800 */
[----:B------:R-:W-:Y:S02]  /*41cd0*/  LOP3.LUT R170, R170, 0xfffffffe, RZ, 0xc0, !PT ;  /* 0xfffffffeaaaa7812 */ /* 0x000fe400078ec0ff */
[----:B------:R-:W-:-:S02]  /*41ce0*/  LOP3.LUT R169, R169, 0xdfffffff, RZ, 0xc0, !PT ;  /* 0xdfffffffa9a97812 */ /* 0x000fc400078ec0ff */
[----:B------:R-:W-:Y:S02]  /*41cf0*/  @P2 LOP3.LUT R170, R170, 0x1, RZ, 0xfc, !PT ;  /* 0x00000001aaaa2812 */ /* 0x000fe400078efcff */
[----:B------:R-:W-:Y:S01]  /*41d00*/  ISETP.LT.AND P2, PT, R13, UR51, !P0 ;  /* 0x000000330d007c0c */ /* 0x000fe2000c741270 */
[----:B------:R-:W-:Y:S01]  /*41d10*/  ULDC UR51, c[0x0][0x228] ;  /* 0x00008a0000337ab9 */ /* 0x000fe20000000800 */
[----:B------:R-:W-:Y:S01]  /*41d20*/  ISETP.LT.AND P1, PT, R12, UR43, !P0 ;  /* 0x0000002b0c007c0c */ /* 0x000fe2000c721270 */
[----:B-1----:R-:W-:Y:S02]  /*41d30*/  VIADD R24, R24, UR28 ;  /* 0x0000001c18187c36 */ /* 0x002fe40008000000 */
[----:B------:R-:W-:Y:S01]  /*41d40*/  @P3 LOP3.LUT R169, R169, 0x20000000, RZ, 0xfc, !PT ;  /* 0x20000000a9a93812 */ /* 0x000fe200078efcff */
[----:B------:R-:W-:Y:S01]  /*41d50*/  ULDC UR28, c[0x0][0x248] ;  /* 0x00009200001c7ab9 */ /* 0x000fe20000000800 */
        /* <DEDUP_REMOVED lines=17> */
[----:B------:R-:W-:Y:S01]  /*41e70*/  VIADD R32, R10, 0x15b ;  /* 0x0000015b0a207836 */ /* 0x000fe20000000000 */
[----:B------:R-:W-:-:S04]  /*41e80*/  ULDC UR50, c[0x0][0x228] ;  /* 0x00008a0000327ab9 */ /* 0x000fc80000000800 */
        /* <DEDUP_REMOVED lines=13> */
[----:B------:R-:W-:Y:S01]  /*41f60*/  ULDC.64 UR38, c[0x0][0x228] ;  /* 0x00008a0000267ab9 */ /* 0x000fe20000000a00 */
[----:B------:R-:W-:Y:S01]  /*41f70*/  ISETP.LT.AND P2, PT, R13, UR61, !P0 ;  /* 0x0000003d0d007c0c */ /* 0x000fe2000c741270 */
[----:B------:R1:W-:Y:S01]  /*41f80*/  STL [R1+0x26a4], R24 ;  /* 0x0026a41801007387 */ /* 0x0003e20000100800 */
[----:B------:R-:W-:Y:S01]  /*41f90*/  ISETP.LT.AND P1, PT, R12, UR41, !P0 ;  /* 0x000000290c007c0c */ /* 0x000fe2000c721270 */
[C---:B------:R-:W-:Y:S01]  /*41fa0*/  VIADD R31, R10.reuse, 0x15a ;  /* 0x0000015a0a1f7836 */ /* 0x040fe20000000000 */
[----:B------:R-:W-:Y:S01]  /*41fb0*/  ULDC UR51, c[0x0][0x228] ;  /* 0x00008a0000337ab9 */ /* 0x000fe20000000800 */
[----:B------:R-:W3:Y:S01]  /*41fc0*/  LDL.LU R49, [R1+0x28e8] ;  /* 0x0028e80001317983 */ /* 0x000ee20000300800 */
[C---:B------:R-:W-:Y:S01]  /*41fd0*/  VIADD R30, R10.reuse, 0x159 ;  /* 0x000001590a1e7836 */ /* 0x040fe20000000000 */
[----:B------:R-:W-:Y:S01]  /*41fe0*/  ULDC UR61, c[0x0][0x228] ;  /* 0x00008a00003d7ab9 */ /* 0x000fe20000000800 */
[----:B------:R-:W-:Y:S01]  /*41ff0*/  VIADD R29, R10, 0x158 ;  /* 0x000001580a1d7836 */ /* 0x000fe20000000000 */
[----:B------:R-:W-:Y:S01]  /*42000*/  LOP3.LUT R166, R166, 0x7fffffff, RZ, 0xc0, !PT ;  /* 0x7fffffffa6a67812 */ /* 0x000fe200078ec0ff */
[----:B------:R-:W-:Y:S01]  /*42010*/  VIADD R28, R10, 0x157 ;  /* 0x000001570a1c7836 */ /* 0x000fe20000000000 */
[----:B------:R-:W-:Y:S01]  /*42020*/  @P3 LOP3.LUT R169, R169, 0x200000, RZ, 0xfc, !PT ;  /* 0x00200000a9a93812 */ /* 0x000fe200078efcff */
[----:B-1----:R-:W-:Y:S01]  /*42030*/  VIADD R24, R24, UR28 ;  /* 0x0000001c18187c36 */ /* 0x002fe20008000000 */
[----:B------:R-:W-:Y:S01]  /*42040*/  ULDC UR28, c[0x0][0x248] ;  /* 0x00009200001c7ab9 */ /* 0x000fe20000000800 */
[C---:B------:R-:W-:Y:S01]  /*42050*/  VIADD R27, R10.reuse, 0x156 ;  /* 0x000001560a1b7836 */ /* 0x040fe20000000000 */
[----:B------:R-:W-:Y:S01]  /*42060*/  LOP3.LUT R169, R169, 0xffefffff, RZ, 0xc0, !PT ;  /* 0xffefffffa9a97812 */ /* 0x000fe200078ec0ff */
[C---:B------:R-:W-:Y:S01]  /*42070*/  VIADD R26, R10.reuse, 0x155 ;  /* 0x000001550a1a7836 */ /* 0x040fe20000000000 */
[----:B------:R1:W-:Y:S01]  /*42080*/  STL [R1+0x26a8], R24 ;  /* 0x0026a81801007387 */ /* 0x0003e20000100800 */
[C---:B------:R-:W-:Y:S01]  /*42090*/  VIADD R25, R10.reuse, 0x154 ;  /* 0x000001540a197836 */ /* 0x040fe20000000000 */
[----:B------:R-:W-:Y:S01]  /*420a0*/  @P2 LOP3.LUT R169, R169, 0x100000, RZ, 0xfc, !PT ;  /* 0x00100000a9a92812 */ /* 0x000fe200078efcff */
[C---:B------:R-:W-:Y:S01]  /*420b0*/  VIADD R251, R10.reuse, 0x153 ;  /* 0x000001530afb7836 */ /* 0x040fe20000000000 */
[----:B------:R-:W4:Y:S01]  /*420c0*/  LDL.LU R48, [R1+0x28e4] ;  /* 0x0028e40001307983 */ /* 0x000f220000300800 */
[C---:B------:R-:W-:Y:S01]  /*420d0*/  VIADD R250, R10.reuse, 0x152 ;  /* 0x000001520afa7836 */ /* 0x040fe20000000000 */
[----:B------:R-:W-:Y:S01]  /*420e0*/  LOP3.LUT R169, R169, 0xfff7ffff, RZ, 0xc0, !PT ;  /* 0xfff7ffffa9a97812 */ /* 0x000fe200078ec0ff */
[C---:B------:R-:W-:Y:S01]  /*420f0*/  VIADD R249, R10.reuse, 0x151 ;  /* 0x000001510af97836 */ /* 0x040fe20000000000 */
[----:B------:R-:W2:Y:S01]  /*42100*/  LDL.LU R47, [R1+0x28e0] ;  /* 0x0028e000012f7983 */ /* 0x000ea20000300800 */
[----:B------:R-:W-:Y:S01]  /*42110*/  VIADD R248, R10, 0x150 ;  /* 0x000001500af87836 */ /* 0x000fe20000000000 */
[----:B------:R-:W-:Y:S01]  /*42120*/  ULDC UR41, c[0x0][0x228] ;  /* 0x00008a0000297ab9 */ /* 0x000fe20000000800 */
[----:B-1----:R-:W-:Y:S01]  /*42130*/  VIADD R24, R24, UR28 ;  /* 0x0000001c18187c36 */ /* 0x002fe20008000000 */
[----:B------:R-:W-:-:S02]  /*42140*/  ULDC.64 UR28, c[0x0][0x228] ;  /* 0x00008a00001c7ab9 */ /* 0x000fc40000000a00 */
        /* <DEDUP_REMOVED lines=14> */
[----:B------:R-:W-:-:S06]  /*42230*/  ULDC UR59, c[0x0][0x228] ;  /* 0x00008a00003b7ab9 */ /* 0x000fcc0000000800 */
[----:B------:R-:W-:Y:S01]  /*42240*/  @P3 LOP3.LUT R169, R169, 0x20000, RZ, 0xfc, !PT ;  /* 0x00020000a9a93812 */ /* 0x000fe200078efcff */
[----:B-1----:R-:W-:Y:S01]  /*42250*/  VIADD R24, R24, UR28 ;  /* 0x0000001c18187c36 */ /* 0x002fe20008000000 */
[----:B------:R-:W-:Y:S01]  /*42260*/  ISETP.LT.AND P0, PT, R11, UR38, !P0 ;  /* 0x000000260b007c0c */ /* 0x000fe2000c701270 */
[----:B------:R-:W-:Y:S01]  /*42270*/  ULDC UR28, c[0x0][0x248] ;  /* 0x00009200001c7ab9 */ /* 0x000fe20000000800 */
[----:B------:R-:W-:Y:S01]  /*42280*/  LOP3.LUT R169, R169, 0xfffeffff, RZ, 0xc0, !PT ;  /* 0xfffeffffa9a97812 */ /* 0x000fe200078ec0ff */
[----:B------:R-:W-:Y:S01]  /*42290*/  VIADD R239, R10, 0x14f ;  /* 0x0000014f0aef7836 */ /* 0x000fe20000000000 */
[----:B------:R-:W-:Y:S02]  /*422a0*/  ULDC UR40, c[0x0][0x228] ;  /* 0x00008a0000287ab9 */ /* 0x000fe40000000800 */
        /* <DEDUP_REMOVED lines=12> */
[----:B------:R-:W-:Y:S01]  /*42370*/  ULDC UR58, c[0x0][0x228] ;  /* 0x00008a00003a7ab9 */ /* 0x000fe20000000800 */
[----:B------:R-:W-:Y:S01]  /*42380*/  ISETP.LT.AND P1, PT, R12, UR37, !P0 ;  /* 0x000000250c007c0c */ /* 0x000fe2000c721270 */
[----:B------:R-:W-:-:S06]  /*42390*/  ULDC UR37, c[0x0][0x228] ;  /* 0x00008a0000257ab9 */ /* 0x000fcc0000000800 */
        /* <DEDUP_REMOVED lines=33> */
[----:B------:R-:W-:Y:S01]  /*425b0*/  ULDC.64 UR28, c[0x0][0x228] ;  /* 0x00008a00001c7ab9 */ /* 0x000fe20000000a00 */
[----:B------:R-:W-:Y:S01]  /*425c0*/  LOP3.LUT R169, R169, 0xffffffdf, RZ, 0xc0, !PT ;  /* 0xffffffdfa9a97812 */ /* 0x000fe200078ec0ff */
[----:B------:R-:W-:Y:S01]  /*425d0*/  ULDC UR10, c[0x0][0x248] ;  /* 0x00009200000a7ab9 */ /* 0x000fe20000000800 */
[----:B------:R-:W-:Y:S01]  /*425e0*/  ISETP.LT.AND P1, PT, R12, UR26, !P0 ;  /* 0x0000001a0c007c0c */ /* 0x000fe2000c721270 */
[----:B------:R1:W-:Y:S01]  /*425f0*/  STL [R1+0x26b8], R24 ;  /* 0x0026b81801007387 */ /* 0x0003e20000100800 */
[----:B------:R-:W-:-:S05]  /*42600*/  ULDC UR12, c[0x0][0x228] ;  /* 0x00008a00000c7ab9 */ /* 0x000fca0000000800 */
[----:B------:R-:W-:Y:S01]  /*42610*/  @P3 LOP3.LUT R169, R169, 0x20, RZ, 0xfc, !PT ;  /* 0x00000020a9a93812 */ /* 0x000fe200078efcff */
[----:B------:R-:W2:Y:S01]  /*42620*/  LDL.LU R44, [R1+0x28d4] ;  /* 0x0028d400012c7983 */ /* 0x000ea20000300800 */
        /* <DEDUP_REMOVED lines=14> */
[----:B------:R-:W-:Y:S01]  /*42710*/  ISETP.LT.AND P2, PT, R13, UR5, !P0 ;  /* 0x000000050d007c0c */ /* 0x000fe2000c741270 */
[----:B------:R-:W-:Y:S01]  /*42720*/  ULDC UR5, c[0x0][0x248] ;  /* 0x0000920000057ab9 */ /* 0x000fe20000000800 */
[----:B------:R-:W-:Y:S01]  /*42730*/  ISETP.LT.AND P0, PT, R11, UR28, !P0 ;  /* 0x0000001c0b007c0c */ /* 0x000fe2000c701270 */
[----:B------:R-:W-:-:S06]  /*42740*/  ULDC UR11, c[0x0][0x228] ;  /* 0x00008a00000b7ab9 */ /* 0x000fcc0000000800 */
[----:B------:R-:W-:Y:S02]  /*42750*/  @P1 LOP3.LUT R168, R168, 0x80000000, RZ, 0xfc, !PT ;  /* 0x80000000a8a81812 */ /* 0x000fe400078efcff */
[----:B------:R-:W-:Y:S01]  /*42760*/  LOP3.LUT R169, R169, 0xfffffffd, RZ, 0xc0, !PT ;  /* 0xfffffffda9a97812 */ /* 0x000fe200078ec0ff */
[----:B------:R1:W-:Y:S01]  /*42770*/  STL [R1+0x26bc], R24 ;  /* 0x0026bc1801007387 */ /* 0x0003e20000100800 */
[----:B------:R-:W-:Y:S01]  /*42780*/  LOP3.LUT R168, R168, 0xbfffffff, RZ, 0xc0, !PT ;  /* 0xbfffffffa8a87812 */ /* 0x000fe200078ec0ff */
[----:B------:R-:W-:Y:S01]  /*42790*/  ULDC UR15, c[0x0][0x228] ;  /* 0x00008a00000f7ab9 */ /* 0x000fe20000000800 */
[----:B------:R-:W-:Y:S01]  /*427a0*/  @P3 LOP3.LUT R169, R169, 0x2, RZ, 0xfc, !PT ;  /* 0x00000002a9a93812 */ /* 0x000fe200078efcff */
[----:B------:R-:W3:Y:S01]  /*427b0*/  LDL.LU R43, [R1+0x28d0] ;  /* 0x0028d000012b7983 */ /* 0x000ee20000300800 */
[----:B------:R-:W-:Y:S02]  /*427c0*/  @P0 LOP3.LUT R168, R168, 0x40000000, RZ, 0xfc, !PT ;  /* 0x40000000a8a80812 */ /* 0x000fe400078efcff */
[----:B------:R-:W-:Y:S01]  /*427d0*/  ISETP.GE.AND P0, PT, R41, UR35, PT ;  /* 0x0000002329007c0c */ /* 0x000fe2000bf06270 */
[----:B------:R-:W-:-:S03]  /*427e0*/  ULDC.64 UR34, c[0x0][0x228] ;  /* 0x00008a0000227ab9 */ /* 0x000fc60000000a00 */
[----:B------:R-:W-:Y:S01]  /*427f0*/  ISETP.LT.AND P3, PT, R14, UR14, !P0 ;  /* 0x0000000e0e007c0c */ /* 0x000fe2000c761270 */
[----:B-1----:R-:W-:Y:S01]  /*42800*/  VIADD R24, R24, UR10 ;  /* 0x0000000a18187c36 */ /* 0x002fe20008000000 */
[----:B------:R-:W-:Y:S01]  /*42810*/  LOP3.LUT R169, R169, 0xfffffffe, RZ, 0xc0, !PT ;  /* 0xfffffffea9a97812 */ /* 0x000fe200078ec0ff */
[----:B------:R-:W-:Y:S01]  /*42820*/  ULDC UR10, c[0x0][0x228] ;  /* 0x00008a00000a7ab9 */ /* 0x000fe20000000800 */
[----:B------:R-:W-:Y:S01]  /*42830*/  LOP3.LUT R168, R168, 0xdfffffff, RZ, 0xc0, !PT ;  /* 0xdfffffffa8a87812 */ /* 0x000fe200078ec0ff */
[----:B------:R-:W-:Y:S01]  /*42840*/  ULDC UR14, c[0x0][0x228] ;  /* 0x00008a00000e7ab9 */ /* 0x000fe20000000800 */
[----:B------:R-:W-:Y:S02]  /*42850*/  @P2 LOP3.LUT R169, R169, 0x1, RZ, 0xfc, !PT ;  /* 0x00000001a9a92812 */ /* 0x000fe400078efcff */
[----:B------:R-:W-:Y:S02]  /*42860*/  ISETP.LT.AND P2, PT, R13, UR13, !P0 ;  /* 0x0000000d0d007c0c */ /* 0x000fe4000c741270 */
[----:B------:R-:W-:Y:S01]  /*42870*/  ISETP.LT.AND P1, PT, R12, UR9, !P0 ;  /* 0x000000090c007c0c */ /* 0x000fe2000c721270 */
[----:B------:R1:W-:Y:S02]  /*42880*/  STL [R1+0x26c0], R24 ;  /* 0x0026c01801007387 */ /* 0x0003e40000100800 */
[----:B------:R-:W-:Y:S01]  /*42890*/  @P3 LOP3.LUT R168, R168, 0x20000000, RZ, 0xfc, !PT ;  /* 0x20000000a8a83812 */ /* 0x000fe200078efcff */
[----:B------:R-:W-:Y:S01]  /*428a0*/  ULDC UR9, c[0x0][0x248] ;  /* 0x0000920000097ab9 */ /* 0x000fe20000000800 */
[----:B------:R-:W-:Y:S01]  /*428b0*/  ISETP.LT.AND P0, PT, R11, UR38, !P0 ;  /* 0x000000260b007c0c */ /* 0x000fe2000c701270 */
[----:B------:R-:W4:Y:S01]  /*428c0*/  LDL.LU R42, [R1+0x28cc] ;  /* 0x0028cc00012a7983 */ /* 0x000f220000300800 */
[----:B------:R-:W-:Y:S01]  /*428d0*/  LOP3.LUT R168, R168, 0xefffffff, RZ, 0xc0, !PT ;  /* 0xefffffffa8a87812 */ /* 0x000fe200078ec0ff */
[----:B------:R-:W-:-:S03]  /*428e0*/  ULDC UR13, c[0x0][0x228] ;  /* 0x00008a00000d7ab9 */ /* 0x000fc60000000800 */
        /* <DEDUP_REMOVED lines=78> */
[C---:B------:R-:W-:Y:S02]  /*42dd0*/  VIADD R238, R10.reuse, 0x14e ;  /* 0x0000014e0aee7836 */ /* 0x040fe40000000000 */
[----:B------:R-:W-:Y:S01]  /*42de0*/  VIADD R237, R10, 0x14d ;  /* 0x0000014d0aed7836 */ /* 0x000fe20000000000 */
[----:B------:R-:W-:Y:S01]  /*42df0*/  LOP3.LUT R165, R165, 0x7fffffff, RZ, 0xc0, !PT ;  /* 0x7fffffffa5a57812 */ /* 0x000fe200078ec0ff */
[----:B------:R-:W2:Y:S01]  /*42e00*/  LDL.LU R38, [R1+0x28bc] ;  /* 0x0028bc0001267983 */ /* 0x000ea20000300800 */
[----:B------:R-:W-:Y:S01]  /*42e10*/  @P3 LOP3.LUT R168, R168, 0x2000, RZ, 0xfc, !PT ;  /* 0x00002000a8a83812 */ /* 0x000fe200078efcff */
[----:B------:R-:W-:Y:S01]  /*42e20*/  ULDC UR27, c[0x0][0x228] ;  /* 0x00008a00001b7ab9 */ /* 0x000fe20000000800 */
[----:B------:R-:W-:-:S02]  /*42e30*/  VIADD R236, R10, 0x14c ;  /* 0x0000014c0aec7836 */ /* 0x000fc40000000000 */
[----:B------:R-:W-:Y:S01]  /*42e40*/  VIADD R235, R10, 0x14b ;  /* 0x0000014b0aeb7836 */ /* 0x000fe20000000000 */
[----:B------:R-:W-:Y:S01]  /*42e50*/  LOP3.LUT R168, R168, 0xffffefff, RZ, 0xc0, !PT ;  /* 0xffffefffa8a87812 */ /* 0x000fe200078ec0ff */
[C---:B------:R-:W-:Y:S02]  /*42e60*/  VIADD R234, R10.reuse, 0x14a ;  /* 0x0000014a0aea7836 */ /* 0x040fe40000000000 */
[----:B------:R-:W-:Y:S01]  /*42e70*/  VIADD R233, R10, 0x149 ;  /* 0x000001490ae97836 */ /* 0x000fe20000000000 */
[----:B------:R-:W-:Y:S01]  /*42e80*/  @P2 LOP3.LUT R168, R168, 0x1000, RZ, 0xfc, !PT ;  /* 0x00001000a8a82812 */ /* 0x000fe200078efcff */
[----:B------:R-:W-:Y:S01]  /*42e90*/  VIADD R232, R10, 0x148 ;  /* 0x000001480ae87836 */ /* 0x000fe20000000000 */
[----:B------:R-:W-:Y:S01]  /*42ea0*/  ISETP.LT.AND P0, PT, R11, UR28, !P0 ;  /* 0x0000001c0b007c0c */ /* 0x000fe2000c701270 */
[----:B-1----:R-:W-:Y:S01]  /*42eb0*/  VIADD R24, R24, UR22 ;  /* 0x0000001618187c36 */ /* 0x002fe20008000000 */
[----:B------:R-:W-:Y:S01]  /*42ec0*/  LOP3.LUT R168, R168, 0xfffff7ff, RZ, 0xc0, !PT ;  /* 0xfffff7ffa8a87812 */ /* 0x000fe200078ec0ff */
[----:B------:R-:W-:Y:S01]  /*42ed0*/  ULDC UR28, c[0x0][0x248] ;  /* 0x00009200001c7ab9 */ /* 0x000fe20000000800 */
[----:B------:R-:W-:Y:S01]  /*42ee0*/  ULDC UR22, c[0x0][0x228] ;  /* 0x00008a0000167ab9 */ /* 0x000fe20000000800 */
[----:B------:R-:W-:Y:S01]  /*42ef0*/  VIADD R231, R10, 0x147 ;  /* 0x000001470ae77836 */ /* 0x000fe20000000000 */
[----:B------:R-:W-:Y:S01]  /*42f00*/  @P1 LOP3.LUT R168, R168, 0x800, RZ, 0xfc, !PT ;  /* 0x00000800a8a81812 */ /* 0x000fe200078efcff */
[----:B------:R-:W-:-:S02]  /*42f10*/  VIADD R230, R10, 0x146 ;  /* 0x000001460ae67836 */ /* 0x000fc40000000000 */
[----:B------:R-:W-:Y:S01]  /*42f20*/  VIADD R229, R10, 0x145 ;  /* 0x000001450ae57836 */ /* 0x000fe20000000000 */
[----:B------:R-:W-:Y:S01]  /*42f30*/  LOP3.LUT R168, R168, 0xfffffbff, RZ, 0xc0, !PT ;  /* 0xfffffbffa8a87812 */ /* 0x000fe200078ec0ff */
[----:B------:R-:W-:Y:S01]  /*42f40*/  VIADD R228, R10, 0x144 ;  /* 0x000001440ae47836 */ /* 0x000fe20000000000 */
[----:B------:R-:W-:Y:S01]  /*42f50*/  LOP3.LUT R164, R164, 0x7fffffff, RZ, 0xc0, !PT ;  /* 0x7fffffffa4a47812 */ /* 0x000fe200078ec0ff */
[----:B------:R-:W-:Y:S01]  /*42f60*/  VIADD R227, R10, 0x143 ;  /* 0x000001430ae37836 */ /* 0x000fe20000000000 */
[----:B------:R-:W-:Y:S01]  /*42f70*/  @P0 LOP3.LUT R168, R168, 0x400, RZ, 0xfc, !PT ;  /* 0x00000400a8a80812 */ /* 0x000fe200078efcff */
[----:B------:R-:W-:Y:S01]  /*42f80*/  ULDC UR55, c[0x0][0x228] ;  /* 0x00008a0000377ab9 */ /* 0x000fe20000000800 */
[----:B------:R-:W-:Y:S01]  /*42f90*/  ISETP.GE.AND P0, PT, R36, UR35, PT ;  /* 0x0000002324007c0c */ /* 0x000fe2000bf06270 */
[----:B------:R-:W-:-:S03]  /*42fa0*/  ULDC.64 UR34, c[0x0][0x228] ;  /* 0x00008a0000227ab9 */ /* 0x000fc60000000a00 */
[----:B------:R-:W-:Y:S01]  /*42fb0*/  ISETP.LT.AND P3, PT, R14, UR42, !P0 ;  /* 0x0000002a0e007c0c */ /* 0x000fe2000c761270 */
[----:B------:R-:W-:Y:S01]  /*42fc0*/  ULDC UR42, c[0x0][0x228] ;  /* 0x00008a00002a7ab9 */ /* 0x000fe20000000800 */
[----:B------:R-:W-:Y:S01]  /*42fd0*/  ISETP.LT.AND P2, PT, R13, UR43, !P0 ;  /* 0x0000002b0d007c0c */ /* 0x000fe2000c741270 */
[----:B------:R-:W-:Y:S01]  /*42fe0*/  ULDC UR43, c[0x0][0x228] ;  /* 0x00008a00002b7ab9 */ /* 0x000fe20000000800 */
[----:B------:R-:W-:Y:S02]  /*42ff0*/  LOP3.LUT R168, R168, 0xfffffdff, RZ, 0xc0, !PT ;  /* 0xfffffdffa8a87812 */ /* 0x000fe400078ec0ff */
[----:B------:R-:W-:Y:S01]  /*43000*/  ISETP.LT.AND P1, PT, R12, UR54, !P0 ;  /* 0x000000360c007c0c */ /* 0x000fe2000c721270 */
[----:B------:R1:W-:Y:S06]  /*43010*/  STL [R1+0x26d4], R24 ;  /* 0x0026d41801007387 */ /* 0x0003ec0000100800 */
[----:B------:R-:W-:Y:S01]  /*43020*/  @P3 LOP3.LUT R168, R168, 0x200, RZ, 0xfc, !PT ;  /* 0x00000200a8a83812 */ /* 0x000fe200078efcff */
[----:B------:R-:W3:Y:S01]  /*43030*/  LDL.LU R37, [R1+0x28b8] ;  /* 0x0028b80001257983 */ /* 0x000ee20000300800 */
[----:B------:R-:W-:-:S02]  /*43040*/  ULDC UR54, c[0x0][0x228] ;  /* 0x00008a0000367ab9 */ /* 0x000fc40000000800 */
        /* <DEDUP_REMOVED lines=37> */
[----:B------:R-:W-:Y:S01]  /*432a0*/  VIADD R226, R10, 0x142 ;  /* 0x000001420ae27836 */ /* 0x000fe20000000000 */
[----:B------:R-:W-:Y:S01]  /*432b0*/  LOP3.LUT R168, R168, 0xfffffffd, RZ, 0xc0, !PT ;  /* 0xfffffffda8a87812 */ /* 0x000fe200078ec0ff */
[----:B------:R-:W-:-:S04]  /*432c0*/  ULDC UR52, c[0x0][0x228] ;  /* 0x00008a0000347ab9 */ /* 0x000fc80000000800 */
[----:B------:R-:W-:Y:S01]  /*432d0*/  @P1 LOP3.LUT R167, R167, 0x80000000, RZ, 0xfc, !PT ;  /* 0x80000000a7a71812 */ /* 0x000fe200078efcff */
[----:B------:R1:W-:Y:S01]  /*432e0*/  STL [R1+0x26dc], R24 ;  /* 0x0026dc1801007387 */ /* 0x0003e20000100800 */
[----:B------:R-:W-:Y:S02]  /*432f0*/  ULDC UR43, c[0x0][0x228] ;  /* 0x00008a00002b7ab9 */ /* 0x000fe40000000800 */
[----:B------:R-:W-:Y:S01]  /*43300*/  LOP3.LUT R167, R167, 0xbfffffff, RZ, 0xc0, !PT ;  /* 0xbfffffffa7a77812 */ /* 0x000fe200078ec0ff */
[----:B------:R-:W2:Y:S03]  /*43310*/  LDL.LU R35, [R1+0x28b0] ;  /* 0x0028b00001237983 */ /* 0x000ea60000300800 */
[----:B------:R-:W-:Y:S02]  /*43320*/  @P0 LOP3.LUT R167, R167, 0x40000000, RZ, 0xfc, !PT ;  /* 0x40000000a7a70812 */ /* 0x000fe400078efcff */
[----:B------:R-:W-:-:S02]  /*43330*/  ISETP.GE.AND P0, PT, R33, UR29, PT ;  /* 0x0000001d21007c0c */ /* 0x000fc4000bf06270 */
[----:B------:R-:W-:Y:S02]  /*43340*/  @P3 LOP3.LUT R168, R168, 0x2, RZ, 0xfc, !PT ;  /* 0x00000002a8a83812 */ /* 0x000fe400078efcff */
[----:B------:R-:W-:Y:S01]  /*43350*/  ISETP.LT.AND P3, PT, R14, UR47, !P0 ;  /* 0x0000002f0e007c0c */ /* 0x000fe2000c761270 */
[----:B------:R-:W-:Y:S01]  /*43360*/  ULDC UR47, c[0x0][0x228] ;  /* 0x00008a00002f7ab9 */ /* 0x000fe20000000800 */
[----:B------:R-:W-:Y:S02]  /*43370*/  LOP3.LUT R168, R168, 0xfffffffe, RZ, 0xc0, !PT ;  /* 0xfffffffea8a87812 */ /* 0x000fe400078ec0ff */
[----:B------:R-:W-:Y:S02]  /*43380*/  LOP3.LUT R167, R167, 0xdfffffff, RZ, 0xc0, !PT ;  /* 0xdfffffffa7a77812 */ /* 0x000fe400078ec0ff */
[----:B------:R-:W-:Y:S02]  /*43390*/  @P2 LOP3.LUT R168, R168, 0x1, RZ, 0xfc, !PT ;  /* 0x00000001a8a82812 */ /* 0x000fe400078efcff */
[----:B------:R-:W-:Y:S01]  /*433a0*/  ISETP.LT.AND P2, PT, R13, UR57, !P0 ;  /* 0x000000390d007c0c */ /* 0x000fe2000c741270 */
[----:B------:R-:W-:Y:S01]  /*433b0*/  ULDC UR57, c[0x0][0x228] ;  /* 0x00008a0000397ab9 */ /* 0x000fe20000000800 */
[----:B------:R-:W-:Y:S01]  /*433c0*/  ISETP.LT.AND P1, PT, R12, UR44, !P0 ;  /* 0x0000002c0c007c0c */ /* 0x000fe2000c721270 */
[----:B-1----:R-:W-:-:S02]  /*433d0*/  VIADD R24, R24, UR28 ;  /* 0x0000001c18187c36 */ /* 0x002fc40008000000 */
        /* <DEDUP_REMOVED lines=15> */
[----:B------:R-:W3:Y:S01]  /*434d0*/  LDL.LU R34, [R1+0x28ac] ;  /* 0x0028ac0001227983 */ /* 0x000ee20000300800 */
[----:B------:R-:W-:Y:S01]  /*434e0*/  ISETP.LT.AND P2, PT, R13, UR57, !P0 ;  /* 0x000000390d007c0c */ /* 0x000fe2000c741270 */
[----:B------:R-:W-:Y:S01]  /*434f0*/  ULDC UR47, c[0x0][0x228] ;  /* 0x00008a00002f7ab9 */ /* 0x000fe20000000800 */
[----:B------:R-:W-:Y:S01]  /*43500*/  ISETP.LT.AND P1, PT, R12, UR46, !P0 ;  /* 0x0000002e0c007c0c */ /* 0x000fe2000c721270 */
[----:B------:R-:W-:Y:S01]  /*43510*/  ULDC UR57, c[0x0][0x228] ;  /* 0x00008a0000397ab9 */ /* 0x000fe20000000800 */
[----:B------:R-:W-:Y:S01]  /*43520*/  ULDC UR46, c[0x0][0x228] ;  /* 0x00008a00002e7ab9 */ /* 0x000fe20000000800 */
[----:B-1----:R-:W-:Y:S01]  /*43530*/  VIADD R24, R24, UR28 ;  /* 0x0000001c18187c36 */ /* 0x002fe20008000000 */
[----:B------:R-:W-:-:S05]  /*43540*/  ULDC UR28, c[0x0][0x248] ;  /* 0x00009200001c7ab9 */ /* 0x000fca0000000800 */
[----:B------:R-:W-:Y:S01]  /*43550*/  @P3 LOP3.LUT R167, R167, 0x2000000, RZ, 0xfc, !PT ;  /* 0x02000000a7a73812 */ /* 0x000fe200078efcff */
[----:B------:R1:W-:Y:S03]  /*43560*/  STL [R1+0x26e4], R24 ;  /* 0x0026e41801007387 */ /* 0x0003e60000100800 */
[----:B------:R-:W-:Y:S01]  /*43570*/  LOP3.LUT R167, R167, 0xfeffffff, RZ, 0xc0, !PT ;  /* 0xfeffffffa7a77812 */ /* 0x000fe200078ec0ff */
[----:B------:R-:W4:Y:S03]  /*43580*/  LDL.LU R33, [R1+0x28a8] ;  /* 0x0028a80001217983 */ /* 0x000f260000300800 */
        /* <DEDUP_REMOVED lines=18> */
[----:B------:R-:W-:-:S06]  /*436b0*/  ULDC UR47, c[0x0][0x228] ;  /* 0x00008a00002f7ab9 */ /* 0x000fcc0000000800 */
[----:B------:R-:W-:Y:S01]  /*436c0*/  @P3 LOP3.LUT R167, R167, 0x200000, RZ, 0xfc, !PT ;  /* 0x00200000a7a73812 */ /* 0x000fe200078efcff */
[----:B-1----:R-:W-:Y:S01]  /*436d0*/  VIADD R24, R24, UR28 ;  /* 0x0000001c18187c36 */ /* 0x002fe20008000000 */
[----:B------:R-:W-:Y:S01]  /*436e0*/  ISETP.LT.AND P0, PT, R11, UR38, !P0 ;  /* 0x000000260b007c0c */ /* 0x000fe2000c701270 */
[----:B------:R-:W-:Y:S01]  /*436f0*/  ULDC UR28, c[0x0][0x248] ;  /* 0x00009200001c7ab9 */ /* 0x000fe20000000800 */
        /* <DEDUP_REMOVED lines=14> */
[----:B------:R-:W4:Y:S01]  /*437e0*/  LDL.LU R31, [R1+0x28a0] ;  /* 0x0028a000011f7983 */ /* 0x000f220000300800 */
        /* <DEDUP_REMOVED lines=25> */
[----:B------:R-:W-:Y:S02]  /*43980*/  LOP3.LUT R167, R167, 0xffffefff, RZ, 0xc0, !PT ;  /* 0xffffefffa7a77812 */ /* 0x000fe400078ec0ff */
[----:B------:R-:W-:Y:S01]  /*43990*/  ISETP.LT.AND P0, PT, R11, UR32, !P0 ;  /* 0x000000200b007c0c */ /* 0x000fe2000c701270 */
[----:B-1----:R-:W-:Y:S01]  /*439a0*/  VIADD R24, R24, UR28 ;  /* 0x0000001c18187c36 */ /* 0x002fe20008000000 */
[----:B------:R-:W-:Y:S01]  /*439b0*/  @P2 LOP3.LUT R167, R167, 0x1000, RZ, 0xfc, !PT ;  /* 0x00001000a7a72812 */ /* 0x000fe200078efcff */
[----:B------:R-:W4:Y:S01]  /*439c0*/  LDL.LU R29, [R1+0x2898] ;  /* 0x00289800011d7983 */ /* 0x000f220000300800 */
[----:B------:R-:W-:Y:S01]  /*439d0*/  ULDC UR28, c[0x0][0x248] ;  /* 0x00009200001c7ab9 */ /* 0x000fe20000000800 */
[----:B------:R-:W-:Y:S01]  /*439e0*/  ULDC UR32, c[0x0][0x228] ;  /* 0x00008a0000207ab9 */ /* 0x000fe20000000800 */
        /* <DEDUP_REMOVED lines=10> */
[----:B------:R-:W4:Y:S01]  /*43a90*/  LDL.LU R28, [R1+0x2894] ;  /* 0x00289400011c7983 */ /* 0x000f220000300800 */
[----:B------:R-:W-:Y:S01]  /*43aa0*/  ISETP.LT.AND P1, PT, R12, UR45, !P0 ;  /* 0x0000002d0c007c0c */ /* 0x000fe2000c721270 */
[----:B------:R-:W-:-:S06]  /*43ab0*/  ULDC UR58, c[0x0][0x228] ;  /* 0x00008a00003a7ab9 */ /* 0x000fcc0000000800 */
[----:B------:R-:W-:Y:S01]  /*43ac0*/  @P3 LOP3.LUT R167, R167, 0x200, RZ, 0xfc, !PT ;  /* 0x00000200a7a73812 */ /* 0x000fe200078efcff */
[----:B-1----:R-:W-:Y:S01]  /*43ad0*/  VIADD R24, R24, UR28 ;  /* 0x0000001c18187c36 */ /* 0x002fe20008000000 */
[----:B------:R-:W-:Y:S01]  /*43ae0*/  ISETP.LT.AND P0, PT, R11, UR30, !P0 ;  /* 0x0000001e0b007c0c */ /* 0x000fe2000c701270 */
[----:B------:R-:W-:Y:S01]  /*43af0*/  ULDC UR28, c[0x0][0x248] ;  /* 0x00009200001c7ab9 */ /* 0x000fe20000000800 */
[----:B------:R-:W-:Y:S01]  /*43b00*/  LOP3.LUT R167, R167, 0xfffffeff, RZ, 0xc0, !PT ;  /* 0xfffffeffa7a77812 */ /* 0x000fe200078ec0ff */
[----:B------:R-:W-:Y:S01]  /*43b10*/  ULDC UR30, c[0x0][0x228] ;  /* 0x00008a00001e7ab9 */ /* 0x000fe20000000800 */
[----:B------:R-:W-:Y:S01]  /*43b20*/  VIADD R225, R10, 0x141 ;  /* 0x000001410ae17836 */ /* 0x000fe20000000000 */
[----:B------:R-:W-:Y:S01]  /*43b30*/  ULDC UR45, c[0x0][0x228] ;  /* 0x00008a00002d7ab9 */ /* 0x000fe20000000800 */
[----:B------:R-:W-:-:S04]  /*43b40*/  @P2 LOP3.LUT R167, R167, 0x100, RZ, 0xfc, !PT ;  /* 0x00000100a7a72812 */ /* 0x000fc800078efcff */
        /* <DEDUP_REMOVED lines=26> */
[----:B------:R-:W-:Y:S02]  /*43cf0*/  ISETP.LT.AND P1, PT, R12, UR15, !P0 ;  /* 0x0000000f0c007c0c */ /* 0x000fe4000c721270 */
[----:B------:R-:W-:Y:S02]  /*43d00*/  ISETP.LT.AND P3, PT, R14, UR12, !P0 ;  /* 0x0000000c0e007c0c */ /* 0x000fe4000c761270 */
[----:B------:R-:W-:Y:S01]  /*43d10*/  ISETP.LT.AND P2, PT, R13, UR10, !P0 ;  /* 0x0000000a0d007c0c */ /* 0x000fe2000c741270 */
[----:B------:R1:W-:Y:S01]  /*43d20*/  STL [R1+0x26fc], R24 ;  /* 0x0026fc1801007387 */ /* 0x0003e20000100800 */
[----:B------:R-:W-:Y:S01]  /*43d30*/  ISETP.LT.AND P0, PT, R11, UR38, !P0 ;  /* 0x000000260b007c0c */ /* 0x000fe2000c701270 */
[----:B------:R-:W-:Y:S01]  /*43d40*/  ULDC UR10, c[0x0][0x248] ;  /* 0x00009200000a7ab9 */ /* 0x000fe20000000800 */
[----:B------:R-:W-:Y:S01]  /*43d50*/  LOP3.LUT R167, R167, 0xfffffffd, RZ, 0xc0, !PT ;  /* 0xfffffffda7a77812 */ /* 0x000fe200078ec0ff */
[----:B------:R-:W4:Y:S01]  /*43d60*/  LDL.LU R26, [R1+0x288c] ;  /* 0x00288c00011a7983 */ /* 0x000f220000300800 */
[----:B------:R-:W-:-:S03]  /*43d70*/  ULDC UR38, c[0x0][0x228] ;  /* 0x00008a0000267ab9 */ /* 0x000fc60000000800 */
[----:B------:R-:W-:-:S04]  /*43d80*/  @P1 LOP3.LUT R166, R166, 0x80000000, RZ, 0xfc, !PT ;  /* 0x80000000a6a61812 */ /* 0x000fc800078efcff */
[----:B------:R-:W-:-:S04]  /*43d90*/  LOP3.LUT R166, R166, 0xbfffffff, RZ, 0xc0, !PT ;  /* 0xbfffffffa6a67812 */ /* 0x000fc800078ec0ff */
[----:B------:R-:W-:Y:S02]  /*43da0*/  @P0 LOP3.LUT R166, R166, 0x40000000, RZ, 0xfc, !PT ;  /* 0x40000000a6a60812 */ /* 0x000fe400078efcff */
[----:B------:R-:W-:Y:S02]  /*43db0*/  ISETP.GE.AND P0, PT, R25, UR33, PT ;  /* 0x0000002119007c0c */ /* 0x000fe4000bf06270 */
[----:B------:R-:W-:Y:S02]  /*43dc0*/  @P3 LOP3.LUT R167, R167, 0x2, RZ, 0xfc, !PT ;  /* 0x00000002a7a73812 */ /* 0x000fe400078efcff */
[----:B------:R-:W-:Y:S01]  /*43dd0*/  ISETP.LT.AND P3, PT, R14, UR5, !P0 ;  /* 0x000000050e007c0c */ /* 0x000fe2000c761270 */
[----:B-1----:R-:W-:Y:S01]  /*43de0*/  VIADD R24, R24, UR25 ;  /* 0x0000001918187c36 */ /* 0x002fe20008000000 */
[----:B------:R-:W-:Y:S01]  /*43df0*/  LOP3.LUT R167, R167, 0xfffffffe, RZ, 0xc0, !PT ;  /* 0xfffffffea7a77812 */ /* 0x000fe200078ec0ff */
[----:B------:R-:W-:Y:S01]  /*43e00*/  ULDC UR5, c[0x0][0x248] ;  /* 0x0000920000057ab9 */ /* 0x000fe20000000800 */
[----:B------:R-:W-:Y:S01]  /*43e10*/  LOP3.LUT R166, R166, 0xdfffffff, RZ, 0xc0, !PT ;  /* 0xdfffffffa6a67812 */ /* 0x000fe200078ec0ff */
[C---:B------:R-:W-:Y:S01]  /*43e20*/  VIADD R224, R10.reuse, 0x140 ;  /* 0x000001400ae07836 */ /* 0x040fe20000000000 */
[----:B------:R-:W-:Y:S01]  /*43e30*/  @P2 LOP3.LUT R167, R167, 0x1, RZ, 0xfc, !PT ;  /* 0x00000001a7a72812 */ /* 0x000fe200078efcff */
[C---:B------:R-:W-:Y:S01]  /*43e40*/  VIADD R223, R10.reuse, 0x13f ;  /* 0x0000013f0adf7836 */ /* 0x040fe20000000000 */
[----:B------:R-:W-:Y:S01]  /*43e50*/  ISETP.LT.AND P2, PT, R13, UR11, !P0 ;  /* 0x0000000b0d007c0c */ /* 0x000fe2000c741270 */
[----:B------:R-:W-:Y:S01]  /*43e60*/  VIADD R222, R10, 0x13e ;  /* 0x0000013e0ade7836 */ /* 0x000fe20000000000 */
[----:B------:R-:W-:Y:S01]  /*43e70*/  ISETP.LT.AND P1, PT, R12, UR13, !P0 ;  /* 0x0000000d0c007c0c */ /* 0x000fe2000c721270 */
[----:B------:R1:W-:Y:S01]  /*43e80*/  STL [R1+0x2700], R24 ;  /* 0x0027001801007387 */ /* 0x0003e20000100800 */
[----:B------:R-:W-:Y:S01]  /*43e90*/  ULDC UR25, c[0x0][0x228] ;  /* 0x00008a0000197ab9 */ /* 0x000fe20000000800 */
[----:B------:R-:W-:Y:S01]  /*43ea0*/  @P3 LOP3.LUT R166, R166, 0x20000000, RZ, 0xfc, !PT ;  /* 0x20000000a6a63812 */ /* 0x000fe200078efcff */
[----:B------:R-:W-:-:S03]  /*43eb0*/  ULDC.64 UR12, c[0x0][0x228] ;  /* 0x00008a00000c7ab9 */ /* 0x000fc60000000a00 */
[----:B------:R-:W-:-:S04]  /*43ec0*/  LOP3.LUT R166, R166, 0xefffffff, RZ, 0xc0, !PT ;  /* 0xefffffffa6a67812 */ /* 0x000fc800078ec0ff */
[----:B------:R-:W-:Y:S02]  /*43ed0*/  @P2 LOP3.LUT R166, R166, 0x10000000, RZ, 0xfc, !PT ;  /* 0x10000000a6a62812 */ /* 0x000fe400078efcff */
[----:B------:R-:W-:Y:S01]  /*43ee0*/  ISETP.LT.AND P0, PT, R11, UR34, !P0 ;  /* 0x000000220b007c0c */ /* 0x000fe2000c701270 */
[----:B-1----:R-:W-:Y:S01]  /*43ef0*/  VIADD R24, R24, UR10 ;  /* 0x0000000a18187c36 */ /* 0x002fe20008000000 */
[----:B------:R-:W-:Y:S01]  /*43f00*/  LOP3.LUT R166, R166, 0xf7ffffff, RZ, 0xc0, !PT ;  /* 0xf7ffffffa6a67812 */ /* 0x000fe200078ec0ff */
[----:B------:R-:W-:Y:S01]  /*43f10*/  ULDC.64 UR10, c[0x0][0x228] ;  /* 0x00008a00000a7ab9 */ /* 0x000fe20000000a00 */
[----:B------:R-:W-:Y:S02]  /*43f20*/  ULDC UR34, c[0x0][0x228] ;  /* 0x00008a0000227ab9 */ /* 0x000fe40000000800 */
[----:B------:R-:W-:-:S04]  /*43f30*/  @P1 LOP3.LUT R166, R166, 0x8000000, RZ, 0xfc, !PT ;  /* 0x08000000a6a61812 */ /* 0x000fc800078efcff */
[----:B------:R-:W-:-:S04]  /*43f40*/  LOP3.LUT R166, R166, 0xfbffffff, RZ, 0xc0, !PT ;  /* 0xfbffffffa6a67812 */ /* 0x000fc800078ec0ff */
[----:B------:R-:W-:Y:S02]  /*43f50*/  @P0 LOP3.LUT R166, R166, 0x4000000, RZ, 0xfc, !PT ;  /* 0x04000000a6a60812 */ /* 0x000fe400078efcff */
[----:B------:R-:W-:-:S04]  /*43f60*/  ISETP.GE.AND P0, PT, R251, UR31, PT ;  /* 0x0000001ffb007c0c */ /* 0x000fc8000bf06270 */
[----:B------:R-:W-:Y:S01]  /*43f70*/  ISETP.LT.AND P3, PT, R14, UR14, !P0 ;  /* 0x0000000e0e007c0c */ /* 0x000fe2000c761270 */
[----:B------:R-:W-:Y:S01]  /*43f80*/  ULDC.64 UR14, c[0x0][0x228] ;  /* 0x00008a00000e7ab9 */ /* 0x000fe20000000a00 */
[----:B------:R-:W-:Y:S01]  /*43f90*/  ISETP.LT.AND P2, PT, R13, UR9, !P0 ;  /* 0x000000090d007c0c */ /* 0x000fe2000c741270 */
[----:B------:R1:W-:Y:S01]  /*43fa0*/  STL [R1+0x2704], R24 ;  /* 0x0027041801007387 */ /* 0x0003e20000100800 */
[----:B------:R-:W-:Y:S01]  /*43fb0*/  LOP3.LUT R166, R166, 0xfdffffff, RZ, 0xc0, !PT ;  /* 0xfdffffffa6a67812 */ /* 0x000fe200078ec0ff */
[----:B------:R-:W-:Y:S01]  /*43fc0*/  ULDC UR9, c[0x0][0x248] ;  /* 0x0000920000097ab9 */ /* 0x000fe20000000800 */
[----:B------:R-:W-:Y:S01]  /*43fd0*/  ISETP.LT.AND P1, PT, R12, UR18, !P0 ;  /* 0x000000120c007c0c */ /* 0x000fe2000c721270 */
[----:B------:R-:W4:Y:S06]  /*43fe0*/  LDL.LU R25, [R1+0x2888] ;  /* 0x0028880001197983 */ /* 0x000f2c0000300800 */
        /* <DEDUP_REMOVED lines=14> */
[----:B------:R-:W-:Y:S01]  /*440d0*/  VIADD R251, R24, UR5 ;  /* 0x0000000518fb7c36 */ /* 0x000fe20008000000 */
[----:B------:R-:W-:Y:S01]  /*440e0*/  ISETP.LT.AND P2, PT, R13, UR16, !P0 ;  /* 0x000000100d007c0c */ /* 0x000fe2000c741270 */
[----:B------:R1:W-:Y:S01]  /*440f0*/  STL [R1+0x2708], R24 ;  /* 0x0027081801007387 */ /* 0x0003e20000100800 */
[----:B------:R-:W-:Y:S01]  /*44100*/  LOP3.LUT R166, R166, 0xffdfffff, RZ, 0xc0, !PT ;  /* 0xffdfffffa6a67812 */ /* 0x000fe200078ec0ff */
[----:B------:R-:W-:Y:S01]  /*44110*/  ULDC UR5, c[0x0][0x248] ;  /* 0x0000920000057ab9 */ /* 0x000fe20000000800 */
[----:B------:R-:W-:Y:S01]  /*44120*/  ISETP.LT.AND P1, PT, R12, UR21, !P0 ;  /* 0x000000150c007c0c */ /* 0x000fe2000c721270 */
[----:B------:R-:W-:Y:S01]  /*44130*/  ULDC UR16, c[0x0][0x228] ;  /* 0x00008a0000107ab9 */ /* 0x000fe20000000800 */
[----:B------:R-:W-:-:S05]  /*44140*/  ULDC UR17, c[0x0][0x228] ;  /* 0x00008a0000117ab9 */ /* 0x000fca0000000800 */
[----:B------:R-:W-:Y:S01]  /*44150*/  @P3 LOP3.LUT R166, R166, 0x200000, RZ, 0xfc, !PT ;  /* 0x00200000a6a63812 */ /* 0x000fe200078efcff */
[----:B-1----:R-:W4:Y:S01]  /*44160*/  LDL.LU R24, [R1+0x2884] ;  /* 0x0028840001187983 */ /* 0x002f220000300800 */
[----:B------:R-:W-:Y:S02]  /*44170*/  ULDC UR21, c[0x0][0x228] ;  /* 0x00008a0000157ab9 */ /* 0x000fe40000000800 */
[----:B------:R-:W-:-:S04]  /*44180*/  LOP3.LUT R166, R166, 0xffefffff, RZ, 0xc0, !PT ;  /* 0xffefffffa6a67812 */ /* 0x000fc800078ec0ff */
[----:B------:R-:W-:Y:S02]  /*44190*/  @P2 LOP3.LUT R166, R166, 0x100000, RZ, 0xfc, !PT ;  /* 0x00100000a6a62812 */ /* 0x000fe400078efcff */
[----:B------:R-:W-:Y:S01]  /*441a0*/  ISETP.LT.AND P0, PT, R11, UR12, !P0 ;  /* 0x0000000c0b007c0c */ /* 0x000fe2000c701270 */
[----:B------:R1:W-:Y:S01]  /*441b0*/  STL [R1+0x270c], R251 ;  /* 0x00270cfb01007387 */ /* 0x0003e20000100800 */
[----:B------:R-:W-:Y:S01]  /*441c0*/  LOP3.LUT R166, R166, 0xfff7ffff, RZ, 0xc0, !PT ;  /* 0xfff7ffffa6a67812 */ /* 0x000fe200078ec0ff */
[----:B------:R-:W-:-:S03]  /*441d0*/  ULDC UR12, c[0x0][0x228] ;  /* 0x00008a00000c7ab9 */ /* 0x000fc60000000800 */
[----:B------:R-:W-:-:S04]  /*441e0*/  @P1 LOP3.LUT R166, R166, 0x80000, RZ, 0xfc, !PT ;  /* 0x00080000a6a61812 */ /* 0x000fc800078efcff */
[----:B------:R-:W-:-:S04]  /*441f0*/  LOP3.LUT R166, R166, 0xfffbffff, RZ, 0xc0, !PT ;  /* 0xfffbffffa6a67812 */ /* 0x000fc800078ec0ff */
[----:B------:R-:W-:Y:S02]  /*44200*/  @P0 LOP3.LUT R166, R166, 0x40000, RZ, 0xfc, !PT ;  /* 0x00040000a6a60812 */ /* 0x000fe400078efcff */
[----:B------:R-:W-:Y:S01]  /*44210*/  ISETP.GE.AND P0, PT, R249, UR39, PT ;  /* 0x00000027f9007c0c */ /* 0x000fe2000bf06270 */
[----:B------:R-:W-:-:S03]  /*44220*/  ULDC UR39, c[0x0][0x228] ;  /* 0x00008a0000277ab9 */ /* 0x000fc60000000800 */
[----:B------:R-:W-:Y:S01]  /*44230*/  ISETP.LT.AND P3, PT, R14, UR20, !P0 ;  /* 0x000000140e007c0c */ /* 0x000fe2000c761270 */
[----:B-1----:R-:W-:Y:S01]  /*44240*/  VIADD R251, R251, UR5 ;  /* 0x00000005fbfb7c36 */ /* 0x002fe20008000000 */
[----:B------:R-:W-:Y:S01]  /*44250*/  ISETP.LT.AND P2, PT, R13, UR19, !P0 ;  /* 0x000000130d007c0c */ /* 0x000fe2000c741270 */
[----:B------:R-:W-:Y:S01]  /*44260*/  ULDC.64 UR18, c[0x0][0x228] ;  /* 0x00008a0000127ab9 */ /* 0x000fe20000000a00 */
[----:B------:R-:W-:Y:S01]  /*44270*/  LOP3.LUT R166, R166, 0xfffdffff, RZ, 0xc0, !PT ;  /* 0xfffdffffa6a67812 */ /* 0x000fe200078ec0ff */
[----:B------:R-:W-:Y:S01]  /*44280*/  ULDC UR5, c[0x0][0x228] ;  /* 0x00008a0000057ab9 */ /* 0x000fe20000000800 */
[----:B------:R-:W-:Y:S01]  /*44290*/  ISETP.LT.AND P1, PT, R12, UR23, !P0 ;  /* 0x000000170c007c0c */ /* 0x000fe2000c721270 */
[----:B------:R-:W-:Y:S01]  /*442a0*/  VIADD R250, R251, UR9 ;  /* 0x00000009fbfa7c36 */ /* 0x000fe20008000000 */
[----:B------:R-:W-:-:S05]  /*442b0*/  ULDC UR20, c[0x0][0x228] ;  /* 0x00008a0000147ab9 */ /* 0x000fca0000000800 */
[----:B------:R-:W-:Y:S01]  /*442c0*/  @P3 LOP3.LUT R166, R166, 0x20000, RZ, 0xfc, !PT ;  /* 0x00020000a6a63812 */ /* 0x000fe200078efcff */
[----:B------:R-:W-:Y:S01]  /*442d0*/  ULDC UR9, c[0x0][0x248] ;  /* 0x0000920000097ab9 */ /* 0x000fe20000000800 */
[----:B------:R-:W-:Y:S02]  /*442e0*/  ULDC UR23, c[0x0][0x228] ;  /* 0x00008a0000177ab9 */ /* 0x000fe40000000800 */
[----:B------:R-:W-:-:S04]  /*442f0*/  LOP3.LUT R166, R166, 0xfffeffff, RZ, 0xc0, !PT ;  /* 0xfffeffffa6a67812 */ /* 0x000fc800078ec0ff */
[----:B------:R-:W-:Y:S02]  /*44300*/  @P2 LOP3.LUT R166, R166, 0x10000, RZ, 0xfc, !PT ;  /* 0x00010000a6a62812 */ /* 0x000fe400078efcff */
[----:B------:R-:W-:Y:S01]  /*44310*/  ISETP.LT.AND P0, PT, R11, UR14, !P0 ;  /* 0x0000000e0b007c0c */ /* 0x000fe2000c701270 */
[----:B------:R-:W-:Y:S01]  /*44320*/  ULDC UR14, c[0x0][0x228] ;  /* 0x00008a00000e7ab9 */ /* 0x000fe20000000800 */
[----:B------:R-:W-:-:S04]  /*44330*/  LOP3.LUT R166, R166, 0xffff7fff, RZ, 0xc0, !PT ;  /* 0xffff7fffa6a67812 */ /* 0x000fc800078ec0ff */
[----:B------:R-:W-:-:S04]  /*44340*/  @P1 LOP3.LUT R166, R166, 0x8000, RZ, 0xfc, !PT ;  /* 0x00008000a6a61812 */ /* 0x000fc800078efcff */
[----:B------:R-:W-:-:S04]  /*44350*/  LOP3.LUT R166, R166, 0xffffbfff, RZ, 0xc0, !PT ;  /* 0xffffbfffa6a67812 */ /* 0x000fc800078ec0ff */
[----:B------:R-:W-:Y:S02]  /*44360*/  @P0 LOP3.LUT R166, R166, 0x4000, RZ, 0xfc, !PT ;  /* 0x00004000a6a60812 */ /* 0x000fe400078efcff */
[----:B------:R-:W-:-:S04]  /*44370*/  ISETP.GE.AND P0, PT, R248, UR35, PT ;  /* 0x00000023f8007c0c */ /* 0x000fc8000bf06270 */
[----:B------:R-:W-:Y:S01]  /*44380*/  ISETP.LT.AND P3, PT, R14, UR24, !P0 ;  /* 0x000000180e007c0c */ /* 0x000fe2000c761270 */
[----:B------:R-:W-:Y:S01]  /*44390*/  VIADD R249, R250, UR9 ;  /* 0x00000009faf97c36 */ /* 0x000fe20008000000 */
[----:B------:R-:W-:Y:S01]  /*443a0*/  ISETP.LT.AND P2, PT, R13, UR22, !P0 ;  /* 0x000000160d007c0c */ /* 0x000fe2000c741270 */
[----:B------:R-:W-:Y:S01]  /*443b0*/  ULDC UR9, c[0x0][0x248] ;  /* 0x0000920000097ab9 */ /* 0x000fe20000000800 */
[----:B------:R-:W-:Y:S01]  /*443c0*/  LOP3.LUT R166, R166, 0xffffdfff, RZ, 0xc0, !PT ;  /* 0xffffdfffa6a67812 */ /* 0x000fe200078ec0ff */
[----:B------:R-:W-:Y:S01]  /*443d0*/  ULDC UR24, c[0x0][0x228] ;  /* 0x00008a0000187ab9 */ /* 0x000fe20000000800 */
[----:B------:R-:W-:Y:S01]  /*443e0*/  ISETP.LT.AND P1, PT, R12, UR27, !P0 ;  /* 0x0000001b0c007c0c */ /* 0x000fe2000c721270 */
[----:B------:R-:W-:Y:S01]  /*443f0*/  ULDC.64 UR26, c[0x0][0x228] ;  /* 0x00008a00001a7ab9 */ /* 0x000fe20000000a00 */
[----:B------:R-:W-:-:S05]  /*44400*/  ULDC UR22, c[0x0][0x228] ;  /* 0x00008a0000167ab9 */ /* 0x000fca0000000800 */
[----:B------:R-:W-:-:S04]  /*44410*/  @P3 LOP3.LUT R166, R166, 0x2000, RZ, 0xfc, !PT ;  /* 0x00002000a6a63812 */ /* 0x000fc800078efcff */
[----:B------:R-:W-:-:S04]  /*44420*/  LOP3.LUT R166, R166, 0xffffefff, RZ, 0xc0, !PT ;  /* 0xffffefffa6a67812 */ /* 0x000fc800078ec0ff */
[----:B------:R-:W-:Y:S02]  /*44430*/  @P2 LOP3.LUT R166, R166, 0x1000, RZ, 0xfc, !PT ;  /* 0x00001000a6a62812 */ /* 0x000fe400078efcff */
[----:B------:R-:W-:Y:S01]  /*44440*/  ISETP.LT.AND P0, PT, R11, UR18, !P0 ;  /* 0x000000120b007c0c */ /* 0x000fe2000c701270 */
[----:B------:R-:W-:Y:S01]  /*44450*/  VIADD R248, R249, UR9 ;  /* 0x00000009f9f87c36 */ /* 0x000fe20008000000 */
[----:B------:R-:W-:Y:S01]  /*44460*/  LOP3.LUT R166, R166, 0xfffff7ff, RZ, 0xc0, !PT ;  /* 0xfffff7ffa6a67812 */ /* 0x000fe200078ec0ff */
[----:B------:R-:W-:Y:S01]  /*44470*/  ULDC UR9, c[0x0][0x248] ;  /* 0x0000920000097ab9 */ /* 0x000fe20000000800 */
[----:B------:R-:W-:Y:S02]  /*44480*/  ULDC UR18, c[0x0][0x228] ;  /* 0x00008a0000127ab9 */ /* 0x000fe40000000800 */
[----:B------:R-:W-:-:S04]  /*44490*/  @P1 LOP3.LUT R166, R166, 0x800, RZ, 0xfc, !PT ;  /* 0x00000800a6a61812 */ /* 0x000fc800078efcff */
[----:B------:R-:W-:-:S04]  /*444a0*/  LOP3.LUT R166, R166, 0xfffffbff, RZ, 0xc0, !PT ;  /* 0xfffffbffa6a67812 */ /* 0x000fc800078ec0ff */
[----:B------:R-:W-:Y:S02]  /*444b0*/  @P0 LOP3.LUT R166, R166, 0x400, RZ, 0xfc, !PT ;  /* 0x00000400a6a60812 */ /* 0x000fe400078efcff */
[----:B------:R-:W-:Y:S01]  /*444c0*/  ISETP.GE.AND P0, PT, R239, UR11, PT ;  /* 0x0000000bef007c0c */ /* 0x000fe2000bf06270 */
[----:B------:R-:W-:-:S03]  /*444d0*/  ULDC UR11, c[0x0][0x228] ;  /* 0x00008a00000b7ab9 */ /* 0x000fc60000000800 */
[----:B------:R-:W-:Y:S02]  /*444e0*/  ISETP.LT.AND P3, PT, R14, UR37, !P0 ;  /* 0x000000250e007c0c */ /* 0x000fe4000c761270 */
[----:B------:R-:W-:Y:S01]  /*444f0*/  LOP3.LUT R166, R166, 0xfffffdff, RZ, 0xc0, !PT ;  /* 0xfffffdffa6a67812 */ /* 0x000fe200078ec0ff */
[----:B------:R-:W-:Y:S01]  /*44500*/  VIADD R239, R248, UR9 ;  /* 0x00000009f8ef7c36 */ /* 0x000fe20008000000 */
[----:B------:R-:W-:Y:S01]  /*44510*/  ISETP.LT.AND P2, PT, R13, UR40, !P0 ;  /* 0x000000280d007c0c */ /* 0x000fe2000c741270 */
[----:B------:R-:W-:Y:S01]  /*44520*/  ULDC UR9, c[0x0][0x248] ;  /* 0x0000920000097ab9 */ /* 0x000fe20000000800 */
[----:B------:R-:W-:Y:S01]  /*44530*/  ISETP.LT.AND P1, PT, R12, UR41, !P0 ;  /* 0x000000290c007c0c */ /* 0x000fe2000c721270 */
[----:B------:R-:W-:Y:S01]  /*44540*/  ULDC.64 UR40, c[0x0][0x228] ;  /* 0x00008a0000287ab9 */ /* 0x000fe20000000a00 */
        /* <DEDUP_REMOVED lines=8> */
[----:B------:R-:W-:Y:S01]  /*445d0*/  VIADD R219, R10, 0x13b ;  /* 0x0000013b0adb7836 */ /* 0x000fe20000000000 */
[----:B------:R-:W-:Y:S01]  /*445e0*/  LOP3.LUT R166, R166, 0xffffff7f, RZ, 0xc0, !PT ;  /* 0xffffff7fa6a67812 */ /* 0x000fe200078ec0ff */
[----:B------:R-:W-:-:S03]  /*445f0*/  ULDC UR26, c[0x0][0x228] ;  /* 0x00008a00001a7ab9 */ /* 0x000fc60000000800 */
[----:B------:R-:W-:-:S04]  /*44600*/  @P1 LOP3.LUT R166, R166, 0x80, RZ, 0xfc, !PT ;  /* 0x00000080a6a61812 */ /* 0x000fc800078efcff */
[----:B------:R-:W-:-:S04]  /*44610*/  LOP3.LUT R166, R166, 0xffffffbf, RZ, 0xc0, !PT ;  /* 0xffffffbfa6a67812 */ /* 0x000fc800078ec0ff */
[----:B------:R-:W-:Y:S02]  /*44620*/  @P0 LOP3.LUT R166, R166, 0x40, RZ, 0xfc, !PT ;  /* 0x00000040a6a60812 */ /* 0x000fe400078efcff */
[----:B------:R-:W-:Y:S02]  /*44630*/  ISETP.GE.AND P0, PT, R238, UR13, PT ;  /* 0x0000000dee007c0c */ /* 0x000fe4000bf06270 */
[----:B------:R-:W-:Y:S01]  /*44640*/  LOP3.LUT R166, R166, 0xffffffdf, RZ, 0xc0, !PT ;  /* 0xffffffdfa6a67812 */ /* 0x000fe200078ec0ff */
[----:B------:R-:W-:Y:S01]  /*44650*/  VIADD R238, R239, UR9 ;  /* 0x00000009efee7c36 */ /* 0x000fe20008000000 */
[----:B------:R-:W-:Y:S01]  /*44660*/  ISETP.LT.AND P3, PT, R14, UR30, !P0 ;  /* 0x0000001e0e007c0c */ /* 0x000fe2000c761270 */
[----:B------:R-:W-:Y:S01]  /*44670*/  ULDC.64 UR30, c[0x0][0x228] ;  /* 0x00008a00001e7ab9 */ /* 0x000fe20000000a00 */
[----:B------:R-:W-:Y:S01]  /*44680*/  ISETP.LT.AND P2, PT, R13, UR32, !P0 ;  /* 0x000000200d007c0c */ /* 0x000fe2000c741270 */
[----:B------:R-:W-:Y:S01]  /*44690*/  ULDC UR32, c[0x0][0x228] ;  /* 0x00008a0000207ab9 */ /* 0x000fe20000000800 */
[----:B------:R-:W-:Y:S01]  /*446a0*/  ISETP.LT.AND P1, PT, R12, UR42, !P0 ;  /* 0x0000002a0c007c0c */ /* 0x000fe2000c721270 */
[----:B------:R-:W-:Y:S01]  /*446b0*/  ULDC UR9, c[0x0][0x248] ;  /* 0x0000920000097ab9 */ /* 0x000fe20000000800 */
[----:B------:R-:W-:Y:S01]  /*446c0*/  VIADD R218, R10, 0x13a ;  /* 0x0000013a0ada7836 */ /* 0x000fe20000000000 */
        /* <DEDUP_REMOVED lines=17> */
[----:B------:R-:W-:Y:S01]  /*447e0*/  ULDC.64 UR32, c[0x0][0x228] ;  /* 0x00008a0000207ab9 */ /* 0x000fe20000000a00 */
[----:B------:R-:W-:Y:S01]  /*447f0*/  ISETP.LT.AND P0, PT, R11, UR30, !P0 ;  /* 0x0000001e0b007c0c */ /* 0x000fe2000c701270 */
[----:B------:R-:W-:Y:S01]  /*44800*/  ULDC UR9, c[0x0][0x248] ;  /* 0x0000920000097ab9 */ /* 0x000fe20000000800 */
[----:B------:R-:W-:-:S05]  /*44810*/  ULDC UR15, c[0x0][0x228] ;  /* 0x00008a00000f7ab9 */ /* 0x000fca0000000800 */
[----:B------:R-:W-:-:S04]  /*44820*/  @P1 LOP3.LUT R165, R165, 0x80000000, RZ, 0xfc, !PT ;  /* 0x80000000a5a51812 */ /* 0x000fc800078efcff */
[----:B------:R-:W-:-:S04]  /*44830*/  LOP3.LUT R165, R165, 0xbfffffff, RZ, 0xc0, !PT ;  /* 0xbfffffffa5a57812 */ /* 0x000fc800078ec0ff */
[----:B------:R-:W-:Y:S02]  /*44840*/  @P0 LOP3.LUT R165, R165, 0x40000000, RZ, 0xfc, !PT ;  /* 0x40000000a5a50812 */ /* 0x000fe400078efcff */
[----:B------:R-:W-:Y:S02]  /*44850*/  ISETP.GE.AND P0, PT, R236, UR19, PT ;  /* 0x00000013ec007c0c */ /* 0x000fe4000bf06270 */
[----:B------:R-:W-:Y:S02]  /*44860*/  @P3 LOP3.LUT R166, R166, 0x2, RZ, 0xfc, !PT ;  /* 0x00000002a6a63812 */ /* 0x000fe400078efcff */
[----:B------:R-:W-:Y:S01]  /*44870*/  LOP3.LUT R165, R165, 0xdfffffff, RZ, 0xc0, !PT ;  /* 0xdfffffffa5a57812 */ /* 0x000fe200078ec0ff */
[----:B------:R-:W-:Y:S01]  /*44880*/  VIADD R236, R237, UR9 ;  /* 0x00000009edec7c36 */ /* 0x000fe20008000000 */
[----:B------:R-:W-:Y:S01]  /*44890*/  ISETP.LT.AND P3, PT, R14, UR34, !P0 ;  /* 0x000000220e007c0c */ /* 0x000fe2000c761270 */
[----:B------:R-:W-:Y:S01]  /*448a0*/  ULDC UR34, c[0x0][0x228] ;  /* 0x00008a0000227ab9 */ /* 0x000fe20000000800 */
[----:B------:R-:W-:Y:S01]  /*448b0*/  LOP3.LUT R166, R166, 0xfffffffe, RZ, 0xc0, !PT ;  /* 0xfffffffea6a67812 */ /* 0x000fe200078ec0ff */
[----:B------:R-:W-:Y:S01]  /*448c0*/  ULDC UR9, c[0x0][0x248] ;  /* 0x0000920000097ab9 */ /* 0x000fe20000000800 */
[----:B------:R-:W-:-:S02]  /*448d0*/  ULDC UR19, c[0x0][0x228] ;  /* 0x00008a0000137ab9 */ /* 0x000fc40000000800 */
[----:B------:R-:W-:Y:S02]  /*448e0*/  @P2 LOP3.LUT R166, R166, 0x1, RZ, 0xfc, !PT ;  /* 0x00000001a6a62812 */ /* 0x000fe400078efcff */
[----:B------:R-:W-:Y:S01]  /*448f0*/  ISETP.LT.AND P2, PT, R13, UR38, !P0 ;  /* 0x000000260d007c0c */ /* 0x000fe2000c741270 */
[----:B------:R-:W-:Y:S01]  /*44900*/  ULDC UR38, c[0x0][0x228] ;  /* 0x00008a0000267ab9 */ /* 0x000fe20000000800 */
[----:B------:R-:W-:Y:S01]  /*44910*/  ISETP.LT.AND P1, PT, R12, UR44, !P0 ;  /* 0x0000002c0c007c0c */ /* 0x000fe2000c721270 */
[C---:B------:R-:W-:Y:S02]  /*44920*/  VIADD R217, R10.reuse, 0x139 ;  /* 0x000001390ad97836 */ /* 0x040fe40000000000 */
[----:B------:R-:W-:Y:S01]  /*44930*/  @P3 LOP3.LUT R165, R165, 0x20000000, RZ, 0xfc, !PT ;  /* 0x20000000a5a53812 */ /* 0x000fe200078efcff */
[----:B------:R-:W-:Y:S01]  /*44940*/  VIADD R216, R10, 0x138 ;  /* 0x000001380ad87836 */ /* 0x000fe20000000000 */
        /* <DEDUP_REMOVED lines=12> */
[----:B------:R-:W-:Y:S01]  /*44a10*/  ULDC UR34, c[0x0][0x228] ;  /* 0x00008a0000227ab9 */ /* 0x000fe20000000800 */
[----:B------:R-:W-:Y:S01]  /*44a20*/  ISETP.LT.AND P2, PT, R13, UR38, !P0 ;  /* 0x000000260d007c0c */ /* 0x000fe2000c741270 */
[----:B------:R-:W-:Y:S01]  /*44a30*/  ULDC UR38, c[0x0][0x228] ;  /* 0x00008a0000267ab9 */ /* 0x000fe20000000800 */
[----:B------:R-:W-:Y:S01]  /*44a40*/  ISETP.LT.AND P1, PT, R12, UR46, !P0 ;  /* 0x0000002e0c007c0c */ /* 0x000fe2000c721270 */
[----:B------:R-:W-:Y:S01]  /*44a50*/  ULDC UR9, c[0x0][0x248] ;  /* 0x0000920000097ab9 */ /* 0x000fe20000000800 */
[----:B------:R-:W-:-:S07]  /*44a60*/  ULDC UR27, c[0x0][0x228] ;  /* 0x00008a00001b7ab9 */ /* 0x000fce0000000800 */
[----:B------:R-:W-:Y:S01]  /*44a70*/  @P3 LOP3.LUT R165, R165, 0x2000000, RZ, 0xfc, !PT ;  /* 0x02000000a5a53812 */ /* 0x000fe200078efcff */
[----:B------:R-:W-:-:S03]  /*44a80*/  ULDC UR46, c[0x0][0x228] ;  /* 0x00008a00002e7ab9 */ /* 0x000fc60000000800 */
        /* <DEDUP_REMOVED lines=11> */
[----:B------:R-:W-:Y:S01]  /*44b40*/  ULDC.64 UR34, c[0x0][0x228] ;  /* 0x00008a0000227ab9 */ /* 0x000fe20000000a00 */
[----:B------:R-:W-:Y:S01]  /*44b50*/  ISETP.LT.AND P2, PT, R13, UR38, !P0 ;  /* 0x000000260d007c0c */ /* 0x000fe2000c741270 */
[----:B------:R-:W-:Y:S01]  /*44b60*/  ULDC UR38, c[0x0][0x228] ;  /* 0x00008a0000267ab9 */ /* 0x000fe20000000800 */
[----:B------:R-:W-:Y:S02]  /*44b70*/  LOP3.LUT R165, R165, 0xffdfffff, RZ, 0xc0, !PT ;  /* 0xffdfffffa5a57812 */ /* 0x000fe400078ec0ff */
[----:B------:R-:W-:Y:S01]  /*44b80*/  ISETP.LT.AND P1, PT, R12, UR47, !P0 ;  /* 0x0000002f0c007c0c */ /* 0x000fe2000c721270 */
[----:B------:R-:W-:-:S06]  /*44b90*/  VIADD R234, R235, UR9 ;  /* 0x00000009ebea7c36 */ /* 0x000fcc0008000000 */
[----:B------:R-:W-:Y:S01]  /*44ba0*/  @P3 LOP3.LUT R165, R165, 0x200000, RZ, 0xfc, !PT ;  /* 0x00200000a5a53812 */ /* 0x000fe200078efcff */
[----:B------:R-:W-:Y:S01]  /*44bb0*/  ULDC UR9, c[0x0][0x248] ;  /* 0x0000920000097ab9 */ /* 0x000fe20000000800 */
[----:B------:R-:W-:Y:S02]  /*44bc0*/  ULDC UR47, c[0x0][0x228] ;  /* 0x00008a00002f7ab9 */ /* 0x000fe40000000800 */
        /* <DEDUP_REMOVED lines=9> */
[----:B------:R-:W-:Y:S01]  /*44c60*/  ISETP.GE.AND P0, PT, R233, UR31, PT ;  /* 0x0000001fe9007c0c */ /* 0x000fe2000bf06270 */
[----:B------:R-:W-:-:S03]  /*44c70*/  ULDC.64 UR30, c[0x0][0x228] ;  /* 0x00008a00001e7ab9 */ /* 0x000fc60000000a00 */
[----:B------:R-:W-:Y:S02]  /*44c80*/  ISETP.LT.AND P3, PT, R14, UR39, !P0 ;  /* 0x000000270e007c0c */ /* 0x000fe4000c761270 */
[----:B------:R-:W-:Y:S01]  /*44c90*/  ISETP.LT.AND P2, PT, R13, UR38, !P0 ;  /* 0x000000260d007c0c */ /* 0x000fe2000c741270 */
[----:B------:R-:W-:Y:S01]  /*44ca0*/  ULDC.64 UR38, c[0x0][0x228] ;  /* 0x00008a0000267ab9 */ /* 0x000fe20000000a00 */
[----:B------:R-:W-:Y:S02]  /*44cb0*/  LOP3.LUT R165, R165, 0xfffdffff, RZ, 0xc0, !PT ;  /* 0xfffdffffa5a57812 */ /* 0x000fe400078ec0ff */
[----:B------:R-:W-:Y:S01]  /*44cc0*/  ISETP.LT.AND P1, PT, R12, UR50, !P0 ;  /* 0x000000320c007c0c */ /* 0x000fe2000c721270 */
[----:B------:R-:W-:-:S06]  /*44cd0*/  VIADD R233, R234, UR9 ;  /* 0x00000009eae97c36 */ /* 0x000fcc0008000000 */
[----:B------:R-:W-:Y:S01]  /*44ce0*/  @P3 LOP3.LUT R165, R165, 0x20000, RZ, 0xfc, !PT ;  /* 0x00020000a5a53812 */ /* 0x000fe200078efcff */
[----:B------:R-:W-:Y:S01]  /*44cf0*/  ULDC UR9, c[0x0][0x248] ;  /* 0x0000920000097ab9 */ /* 0x000fe20000000800 */
[C---:B------:R-:W-:Y:S02]  /*44d00*/  VIADD R214, R10.reuse, 0x136 ;  /* 0x000001360ad67836 */ /* 0x040fe40000000000 */
[C---:B------:R-:W-:Y:S01]  /*44d10*/  VIADD R213, R10.reuse, 0x135 ;  /* 0x000001350ad57836 */ /* 0x040fe20000000000 */
[----:B------:R-:W-:Y:S01]  /*44d20*/  LOP3.LUT R165, R165, 0xfffeffff, RZ, 0xc0, !PT ;  /* 0xfffeffffa5a57812 */ /* 0x000fe200078ec0ff */
[----:B------:R-:W-:Y:S01]  /*44d30*/  VIADD R212, R10, 0x134 ;  /* 0x000001340ad47836 */ /* 0x000fe20000000000 */
[----:B------:R-:W-:Y:S01]  /*44d40*/  LOP3.LUT R162, R162, 0x7fffffff, RZ, 0xc0, !PT ;  /* 0x7fffffffa2a27812 */ /* 0x000fe200078ec0ff */
[----:B------:R-:W-:Y:S01]  /*44d50*/  ULDC UR50, c[0x0][0x228] ;  /* 0x00008a0000327ab9 */ /* 0x000fe20000000800 */
        /* <DEDUP_REMOVED lines=14> */
[----:B------:R-:W-:-:S06]  /*44e40*/  VIADD R232, R233, UR9 ;  /* 0x00000009e9e87c36 */ /* 0x000fcc0008000000 */
[----:B------:R-:W-:Y:S01]  /*44e50*/  @P3 LOP3.LUT R165, R165, 0x2000, RZ, 0xfc, !PT ;  /* 0x00002000a5a53812 */ /* 0x000fe200078efcff */
[----:B------:R-:W-:Y:S01]  /*44e60*/  ULDC UR9, c[0x0][0x248] ;  /* 0x0000920000097ab9 */ /* 0x000fe20000000800 */
[----:B------:R-:W-:Y:S01]  /*44e70*/  VIADD R211, R10, 0x133 ;  /* 0x000001330ad37836 */ /* 0x000fe20000000000 */
[----:B------:R-:W-:Y:S01]  /*44e80*/  ULDC UR57, c[0x0][0x228] ;  /* 0x00008a0000397ab9 */ /* 0x000fe20000000800 */
        /* <DEDUP_REMOVED lines=18> */
[----:B------:R-:W-:Y:S01]  /*44fb0*/  VIADD R210, R10, 0x132 ;  /* 0x000001320ad27836 */ /* 0x000fe20000000000 */
        /* <DEDUP_REMOVED lines=18> */
[----:B------:R-:W-:Y:S01]  /*450e0*/  VIADD R209, R10, 0x131 ;  /* 0x000001310ad17836 */ /* 0x000fe20000000000 */
[----:B------:R-:W-:-:S06]  /*450f0*/  ULDC UR41, c[0x0][0x228] ;  /* 0x00008a0000297ab9 */ /* 0x000fcc0000000800 */
        /* <DEDUP_REMOVED lines=13> */
[----:B------:R-:W-:Y:S01]  /*451d0*/  VIADD R207, R10, 0x12f ;  /* 0x0000012f0acf7836 */ /* 0x000fe20000000000 */
[----:B------:R-:W-:Y:S01]  /*451e0*/  ISETP.LT.AND P3, PT, R14, UR14, !P0 ;  /* 0x0000000e0e007c0c */ /* 0x000fe2000c761270 */
[----:B------:R-:W-:Y:S01]  /*451f0*/  ULDC UR14, c[0x0][0x248] ;  /* 0x00009200000e7ab9 */ /* 0x000fe20000000800 */
[----:B------:R-:W-:Y:S01]  /*45200*/  ISETP.LT.AND P2, PT, R13, UR61, !P0 ;  /* 0x0000003d0d007c0c */ /* 0x000fe2000c741270 */
[C---:B------:R-:W-:Y:S01]  /*45210*/  VIADD R206, R10.reuse, 0x12e ;  /* 0x0000012e0ace7836 */ /* 0x040fe20000000000 */
[----:B------:R-:W-:Y:S01]  /*45220*/  ISETP.LT.AND P0, PT, R11, UR32, !P0 ;  /* 0x000000200b007c0c */ /* 0x000fe2000c701270 */
[----:B------:R-:W-:Y:S01]  /*45230*/  VIADD R205, R10, 0x12d ;  /* 0x0000012d0acd7836 */ /* 0x000fe20000000000 */
[----:B------:R-:W-:Y:S01]  /*45240*/  LOP3.LUT R165, R165, 0xfffffffd, RZ, 0xc0, !PT ;  /* 0xfffffffda5a57812 */ /* 0x000fe200078ec0ff */
[----:B------:R-:W-:-:S04]  /*45250*/  ULDC UR53, c[0x0][0x228] ;  /* 0x00008a0000357ab9 */ /* 0x000fc80000000800 */
[----:B------:R-:W-:Y:S01]  /*45260*/  @P1 LOP3.LUT R164, R164, 0x80000000, RZ, 0xfc, !PT ;  /* 0x80000000a4a41812 */ /* 0x000fe200078efcff */
[----:B------:R-:W-:Y:S01]  /*45270*/  VIADD R229, R230, UR14 ;  /* 0x0000000ee6e57c36 */ /* 0x000fe20008000000 */
[----:B------:R-:W-:Y:S01]  /*45280*/  @P3 LOP3.LUT R165, R165, 0x2, RZ, 0xfc, !PT ;  /* 0x00000002a5a53812 */ /* 0x000fe200078efcff */
[----:B------:R-:W-:Y:S01]  /*45290*/  ULDC UR14, c[0x0][0x228] ;  /* 0x00008a00000e7ab9 */ /* 0x000fe20000000800 */
[----:B------:R-:W-:Y:S01]  /*452a0*/  LOP3.LUT R164, R164, 0xbfffffff, RZ, 0xc0, !PT ;  /* 0xbfffffffa4a47812 */ /* 0x000fe200078ec0ff */
[----:B------:R-:W-:-:S03]  /*452b0*/  ULDC UR61, c[0x0][0x228] ;  /* 0x00008a00003d7ab9 */ /* 0x000fc60000000800 */
[----:B------:R-:W-:Y:S02]  /*452c0*/  @P0 LOP3.LUT R164, R164, 0x40000000, RZ, 0xfc, !PT ;  /* 0x40000000a4a40812 */ /* 0x000fe400078efcff */
[----:B------:R-:W-:Y:S01]  /*452d0*/  ISETP.GE.AND P0, PT, R228, UR39, PT ;  /* 0x00000027e4007c0c */ /* 0x000fe2000bf06270 */
[----:B------:R-:W-:-:S03]  /*452e0*/  ULDC.64 UR38, c[0x0][0x228] ;  /* 0x00008a0000267ab9 */ /* 0x000fc60000000a00 */
[----:B------:R-:W-:Y:S02]  /*452f0*/  ISETP.LT.AND P3, PT, R14, UR59, !P0 ;  /* 0x0000003b0e007c0c */ /* 0x000fe4000c761270 */
[----:B------:R-:W-:Y:S02]  /*45300*/  LOP3.LUT R165, R165, 0xfffffffe, RZ, 0xc0, !PT ;  /* 0xfffffffea5a57812 */ /* 0x000fe400078ec0ff */
[----:B------:R-:W-:Y:S01]  /*45310*/  LOP3.LUT R164, R164, 0xdfffffff, RZ, 0xc0, !PT ;  /* 0xdfffffffa4a47812 */ /* 0x000fe200078ec0ff */
[----:B------:R-:W-:Y:S01]  /*45320*/  VIADD R228, R229, UR28 ;  /* 0x0000001ce5e47c36 */ /* 0x000fe20008000000 */
[----:B------:R-:W-:Y:S01]  /*45330*/  @P2 LOP3.LUT R165, R165, 0x1, RZ, 0xfc, !PT ;  /* 0x00000001a5a52812 */ /* 0x000fe200078efcff */
[----:B------:R-:W-:Y:S01]  /*45340*/  ULDC UR59, c[0x0][0x228] ;  /* 0x00008a00003b7ab9 */ /* 0x000fe20000000800 */
[----:B------:R-:W-:Y:S01]  /*45350*/  ISETP.LT.AND P2, PT, R13, UR58, !P0 ;  /* 0x0000003a0d007c0c */ /* 0x000fe2000c741270 */
[----:B------:R-:W-:Y:S01]  /*45360*/  ULDC UR58, c[0x0][0x228] ;  /* 0x00008a00003a7ab9 */ /* 0x000fe20000000800 */
[----:B------:R-:W-:Y:S01]  /*45370*/  ISETP.LT.AND P1, PT, R12, UR49, !P0 ;  /* 0x000000310c007c0c */ /* 0x000fe2000c721270 */
[----:B------:R-:W-:-:S02]  /*45380*/  ULDC UR49, c[0x0][0x228] ;  /* 0x00008a0000317ab9 */ /* 0x000fc40000000800 */
[----:B------:R-:W-:-:S04]  /*45390*/  @P3 LOP3.LUT R164, R164, 0x20000000, RZ, 0xfc, !PT ;  /* 0x20000000a4a43812 */ /* 0x000fc800078efcff */
        /* <DEDUP_REMOVED lines=16> */
[----:B------:R-:W-:-:S06]  /*454a0*/  ULDC UR48, c[0x0][0x228] ;  /* 0x00008a0000307ab9 */ /* 0x000fcc0000000800 */
        /* <DEDUP_REMOVED lines=32> */
[----:B------:R-:W-:Y:S01]  /*456b0*/  ULDC UR10, c[0x0][0x228] ;  /* 0x00008a00000a7ab9 */ /* 0x000fe20000000800 */
[----:B------:R-:W-:Y:S01]  /*456c0*/  LOP3.LUT R164, R164, 0xfffdffff, RZ, 0xc0, !PT ;  /* 0xfffdffffa4a47812 */ /* 0x000fe200078ec0ff */
[----:B------:R-:W-:Y:S01]  /*456d0*/  ULDC UR45, c[0x0][0x228] ;  /* 0x00008a00002d7ab9 */ /* 0x000fe20000000800 */
[----:B------:R-:W-:Y:S01]  /*456e0*/  ISETP.LT.AND P1, PT, R12, UR12, !P0 ;  /* 0x0000000c0c007c0c */ /* 0x000fe2000c721270 */
[----:B------:R-:W-:Y:S01]  /*456f0*/  VIADD R204, R10, 0x12c ;  /* 0x0000012c0acc7836 */ /* 0x000fe20000000000 */
[----:B------:R-:W-:Y:S01]  /*45700*/  LOP3.LUT R161, R161, 0x7fffffff, RZ, 0xc0, !PT ;  /* 0x7fffffffa1a17812 */ /* 0x000fe200078ec0ff */
[----:B------:R-:W-:-:S04]  /*45710*/  ULDC UR5, c[0x0][0x248] ;  /* 0x0000920000057ab9 */ /* 0x000fc80000000800 */
        /* <DEDUP_REMOVED lines=11> */
[----:B------:R-:W-:-:S03]  /*457d0*/  ULDC UR35, c[0x0][0x228] ;  /* 0x00008a0000237ab9 */ /* 0x000fc60000000800 */
[----:B------:R-:W-:Y:S02]  /*457e0*/  ISETP.LT.AND P3, PT, R14, UR16, !P0 ;  /* 0x000000100e007c0c */ /* 0x000fe4000c761270 */
[----:B------:R-:W-:Y:S01]  /*457f0*/  ISETP.LT.AND P2, PT, R13, UR17, !P0 ;  /* 0x000000110d007c0c */ /* 0x000fe2000c741270 */
[----:B------:R-:W-:Y:S01]  /*45800*/  ULDC.64 UR16, c[0x0][0x228] ;  /* 0x00008a0000107ab9 */ /* 0x000fe20000000a00 */
[----:B------:R-:W-:Y:S02]  /*45810*/  LOP3.LUT R164, R164, 0xffffdfff, RZ, 0xc0, !PT ;  /* 0xffffdfffa4a47812 */ /* 0x000fe400078ec0ff */
[----:B------:R-:W-:-:S07]  /*45820*/  ISETP.LT.AND P1, PT, R12, UR21, !P0 ;  /* 0x000000150c007c0c */ /* 0x000fce000c721270 */
        /* <DEDUP_REMOVED lines=20> */
[----:B------:R-:W-:Y:S01]  /*45970*/  VIADD R226, R227, UR5 ;  /* 0x00000005e3e27c36 */ /* 0x000fe20008000000 */
[----:B------:R-:W-:Y:S01]  /*45980*/  LOP3.LUT R164, R164, 0xffffff7f, RZ, 0xc0, !PT ;  /* 0xffffff7fa4a47812 */ /* 0x000fe200078ec0ff */
[----:B------:R-:W-:Y:S01]  /*45990*/  ULDC UR5, c[0x0][0x248] ;  /* 0x0000920000057ab9 */ /* 0x000fe20000000800 */
[C---:B------:R-:W-:Y:S02]  /*459a0*/  VIADD R202, R10.reuse, 0x12a ;  /* 0x0000012a0aca7836 */ /* 0x040fe40000000000 */
[----:B------:R-:W-:Y:S01]  /*459b0*/  VIADD R201, R10, 0x129 ;  /* 0x000001290ac97836 */ /* 0x000fe20000000000 */
[----:B------:R-:W-:Y:S01]  /*459c0*/  @P1 LOP3.LUT R164, R164, 0x80, RZ, 0xfc, !PT ;  /* 0x00000080a4a41812 */ /* 0x000fe200078efcff */
[----:B------:R-:W-:-:S02]  /*459d0*/  VIADD R200, R10, 0x128 ;  /* 0x000001280ac87836 */ /* 0x000fc40000000000 */
[----:B------:R-:W-:Y:S01]  /*459e0*/  VIADD R199, R10, 0x127 ;  /* 0x000001270ac77836 */ /* 0x000fe20000000000 */
[----:B------:R-:W-:Y:S01]  /*459f0*/  LOP3.LUT R164, R164, 0xffffffbf, RZ, 0xc0, !PT ;  /* 0xffffffbfa4a47812 */ /* 0x000fe200078ec0ff */
[C---:B------:R-:W-:Y:S02]  /*45a00*/  VIADD R198, R10.reuse, 0x126 ;  /* 0x000001260ac67836 */ /* 0x040fe40000000000 */
[----:B------:R-:W-:Y:S01]  /*45a10*/  VIADD R197, R10, 0x125 ;  /* 0x000001250ac57836 */ /* 0x000fe20000000000 */
[----:B------:R-:W-:Y:S01]  /*45a20*/  @P0 LOP3.LUT R164, R164, 0x40, RZ, 0xfc, !PT ;  /* 0x00000040a4a40812 */ /* 0x000fe200078efcff */
[----:B------:R-:W-:Y:S01]  /*45a30*/  VIADD R196, R10, 0x124 ;  /* 0x000001240ac47836 */ /* 0x000fe20000000000 */
[----:B------:R-:W-:Y:S01]  /*45a40*/  ISETP.GE.AND P0, PT, R222, UR29, PT ;  /* 0x0000001dde007c0c */ /* 0x000fe2000bf06270 */
[----:B------:R-:W-:Y:S01]  /*45a50*/  VIADD R195, R10, 0x123 ;  /* 0x000001230ac37836 */ /* 0x000fe20000000000 */
[----:B------:R-:W-:Y:S01]  /*45a60*/  LOP3.LUT R160, R160, 0x7fffffff, RZ, 0xc0, !PT ;  /* 0x7fffffffa0a07812 */ /* 0x000fe200078ec0ff */
[----:B------:R-:W-:Y:S01]  /*45a70*/  VIADD R194, R10, 0x122 ;  /* 0x000001220ac27836 */ /* 0x000fe20000000000 */
[----:B------:R-:W-:Y:S01]  /*45a80*/  ISETP.LT.AND P3, PT, R14, UR22, !P0 ;  /* 0x000000160e007c0c */ /* 0x000fe2000c761270 */
[----:B------:R-:W-:Y:S01]  /*45a90*/  ULDC UR16, c[0x0][0x228] ;  /* 0x00008a0000107ab9 */ /* 0x000fe20000000800 */
[----:B------:R-:W-:Y:S01]  /*45aa0*/  ISETP.LT.AND P2, PT, R13, UR23, !P0 ;  /* 0x000000170d007c0c */ /* 0x000fe2000c741270 */
[----:B------:R-:W-:Y:S01]  /*45ab0*/  ULDC.64 UR22, c[0x0][0x228] ;  /* 0x00008a0000167ab9 */ /* 0x000fe20000000a00 */
[----:B------:R-:W-:-:S02]  /*45ac0*/  LOP3.LUT R164, R164, 0xffffffdf, RZ, 0xc0, !PT ;  /* 0xffffffdfa4a47812 */ /* 0x000fc400078ec0ff */
[----:B------:R-:W-:Y:S01]  /*45ad0*/  ISETP.LT.AND P1, PT, R12, UR25, !P0 ;  /* 0x000000190c007c0c */ /* 0x000fe2000c721270 */
[----:B------:R-:W-:-:S06]  /*45ae0*/  ULDC.64 UR24, c[0x0][0x228] ;  /* 0x00008a0000187ab9 */ /* 0x000fcc0000000a00 */
        /* <DEDUP_REMOVED lines=14> */
[----:B------:R-:W-:Y:S01]  /*45bd0*/  ISETP.LT.AND P2, PT, R13, UR49, !P0 ;  /* 0x000000310d007c0c */ /* 0x000fe2000c741270 */
[----:B------:R-:W-:Y:S01]  /*45be0*/  ULDC UR49, c[0x0][0x228] ;  /* 0x00008a0000317ab9 */ /* 0x000fe20000000800 */
[----:B------:R-:W-:Y:S01]  /*45bf0*/  ISETP.LT.AND P0, PT, R11, UR22, !P0 ;  /* 0x000000160b007c0c */ /* 0x000fe2000c701270 */
[----:B------:R-:W-:Y:S01]  /*45c00*/  ULDC UR5, c[0x0][0x248] ;  /* 0x0000920000057ab9 */ /* 0x000fe20000000800 */
[----:B------:R-:W-:Y:S01]  /*45c10*/  LOP3.LUT R164, R164, 0xfffffffd, RZ, 0xc0, !PT ;  /* 0xfffffffda4a47812 */ /* 0x000fe200078ec0ff */
[----:B------:R-:W-:-:S04]  /*45c20*/  ULDC UR15, c[0x0][0x248] ;  /* 0x00009200000f7ab9 */ /* 0x000fc80000000800 */
[----:B------:R-:W-:-:S04]  /*45c30*/  @P1 LOP3.LUT R163, R163, 0x80000000, RZ, 0xfc, !PT ;  /* 0x80000000a3a31812 */ /* 0x000fc800078efcff */
[----:B------:R-:W-:-:S04]  /*45c40*/  LOP3.LUT R163, R163, 0xbfffffff, RZ, 0xc0, !PT ;  /* 0xbfffffffa3a37812 */ /* 0x000fc800078ec0ff */
[----:B------:R-:W-:Y:S02]  /*45c50*/  @P0 LOP3.LUT R163, R163, 0x40000000, RZ, 0xfc, !PT ;  /* 0x40000000a3a30812 */ /* 0x000fe400078efcff */
[----:B------:R-:W-:Y:S02]  /*45c60*/  ISETP.GE.AND P0, PT, R220, UR33, PT ;  /* 0x00000021dc007c0c */ /* 0x000fe4000bf06270 */
        /* <DEDUP_REMOVED lines=9> */
[----:B------:R-:W-:Y:S02]  /*45d00*/  ULDC.64 UR18, c[0x0][0x228] ;  /* 0x00008a0000127ab9 */ /* 0x000fe40000000a00 */
        /* <DEDUP_REMOVED lines=9> */
[----:B------:R-:W-:Y:S01]  /*45da0*/  VIADD R224, R225, UR5 ;  /* 0x00000005e1e07c36 */ /* 0x000fe20008000000 */
[----:B------:R-:W-:Y:S01]  /*45db0*/  LOP3.LUT R163, R163, 0xfdffffff, RZ, 0xc0, !PT ;  /* 0xfdffffffa3a37812 */ /* 0x000fe200078ec0ff */
[----:B------:R-:W-:Y:S01]  /*45dc0*/  ULDC UR5, c[0x0][0x248] ;  /* 0x0000920000057ab9 */ /* 0x000fe20000000800 */
[----:B------:R-:W-:Y:S01]  /*45dd0*/  ISETP.LT.AND P3, PT, R14, UR28, !P0 ;  /* 0x0000001c0e007c0c */ /* 0x000fe2000c761270 */
[----:B------:R-:W-:Y:S01]  /*45de0*/  ULDC UR28, c[0x0][0x228] ;  /* 0x00008a00001c7ab9 */ /* 0x000fe20000000800 */
[----:B------:R-:W-:Y:S01]  /*45df0*/  ISETP.LT.AND P2, PT, R13, UR51, !P0 ;  /* 0x000000330d007c0c */ /* 0x000fe2000c741270 */
[----:B------:R-:W-:Y:S01]  /*45e00*/  ULDC UR51, c[0x0][0x228] ;  /* 0x00008a0000337ab9 */ /* 0x000fe20000000800 */
[----:B------:R-:W-:Y:S01]  /*45e10*/  ISETP.LT.AND P1, PT, R12, UR26, !P0 ;  /* 0x0000001a0c007c0c */ /* 0x000fe2000c721270 */
[----:B------:R-:W-:-:S08]  /*45e20*/  ULDC UR17, c[0x0][0x228] ;  /* 0x00008a0000117ab9 */ /* 0x000fd00000000800 */
        /* <DEDUP_REMOVED lines=16> */
[----:B------:R-:W-:-:S06]  /*45f30*/  ULDC.64 UR26, c[0x0][0x228] ;  /* 0x00008a00001a7ab9 */ /* 0x000fcc0000000a00 */
        /* <DEDUP_REMOVED lines=40> */
[----:B------:R-:W-:Y:S01]  /*461c0*/  VIADD R220, R221, UR5 ;  /* 0x00000005dddc7c36 */ /* 0x000fe20008000000 */
[----:B------:R-:W-:-:S05]  /*461d0*/  ULDC UR42, c[0x0][0x228] ;  /* 0x00008a00002a7ab9 */ /* 0x000fca0000000800 */
[----:B------:R-:W-:Y:S01]  /*461e0*/  @P3 LOP3.LUT R163, R163, 0x2000, RZ, 0xfc, !PT ;  /* 0x00002000a3a33812 */ /* 0x000fe200078efcff */
[----:B------:R-:W-:Y:S01]  /*461f0*/  ULDC UR5, c[0x0][0x248] ;  /* 0x0000920000057ab9 */ /* 0x000fe20000000800 */
[----:B------:R-:W-:Y:S01]  /*46200*/  VIADD R192, R10, 0x120 ;  /* 0x000001200ac07836 */ /* 0x000fe20000000000 */
[----:B------:R-:W-:Y:S01]  /*46210*/  ULDC UR47, c[0x0][0x228] ;  /* 0x00008a00002f7ab9 */ /* 0x000fe20000000800 */
        /* <DEDUP_REMOVED lines=44> */
[----:B------:R-:W-:Y:S01]  /*464e0*/  VIADD R214, R215, UR5 ;  /* 0x00000005d7d67c36 */ /* 0x000fe20008000000 */
[----:B------:R-:W-:-:S07]  /*464f0*/  ULDC UR19, c[0x0][0x228] ;  /* 0x00008a0000137ab9 */ /* 0x000fce0000000800 */
[----:B------:R-:W-:Y:S01]  /*46500*/  @P3 LOP3.LUT R163, R163, 0x20, RZ, 0xfc, !PT ;  /* 0x00000020a3a33812 */ /* 0x000fe200078efcff */
[----:B------:R-:W-:Y:S01]  /*46510*/  ULDC UR13, c[0x0][0x228] ;  /* 0x00008a00000d7ab9 */ /* 0x000fe20000000800 */
        /* <DEDUP_REMOVED lines=11> */
[----:B------:R-:W-:Y:S02]  /*465d0*/  ISETP.LT.AND P1, PT, R12, UR11, !P0 ;  /* 0x0000000b0c007c0c */ /* 0x000fe4000c721270 */
        /* <DEDUP_REMOVED lines=8> */
[----:B------:R-:W-:Y:S01]  /*46660*/  ULDC UR10, c[0x0][0x228] ;  /* 0x00008a00000a7ab9 */ /* 0x000fe20000000800 */
[----:B------:R-:W-:-:S02]  /*46670*/  ULDC UR22, c[0x0][0x228] ;  /* 0x00008a0000167ab9 */ /* 0x000fc40000000800 */
        /* <DEDUP_REMOVED lines=11> */
[----:B------:R-:W-:Y:S01]  /*46730*/  ISETP.LT.AND P1, PT, R12, UR9, !P0 ;  /* 0x000000090c007c0c */ /* 0x000fe2000c721270 */
[----:B------:R-:W-:Y:S01]  /*46740*/  ULDC UR9, c[0x0][0x228] ;  /* 0x00008a0000097ab9 */ /* 0x000fe20000000800 */
[----:B------:R-:W-:Y:S01]  /*46750*/  @P2 LOP3.LUT R163, R163, 0x1, RZ, 0xfc, !PT ;  /* 0x00000001a3a32812 */ /* 0x000fe200078efcff */
[----:B------:R-:W-:Y:S01]  /*46760*/  ULDC UR15, c[0x0][0x228] ;  /* 0x00008a00000f7ab9 */ /* 0x000fe20000000800 */
[----:B------:R-:W-:Y:S01]  /*46770*/  ISETP.LT.AND P2, PT, R13, UR50, !P0 ;  /* 0x000000320d007c0c */ /* 0x000fe2000c741270 */
        /* <DEDUP_REMOVED lines=11> */
[----:B------:R-:W-:Y:S01]  /*46830*/  ISETP.LT.AND P3, PT, R14, UR32, !P0 ;  /* 0x000000200e007c0c */ /* 0x000fe2000c761270 */
[----:B------:R-:W-:Y:S01]  /*46840*/  ULDC.64 UR32, c[0x0][0x228] ;  /* 0x00008a0000207ab9 */ /* 0x000fe20000000a00 */
        /* <DEDUP_REMOVED lines=16> */
[----:B------:R-:W-:Y:S01]  /*46950*/  ULDC UR39, c[0x0][0x228] ;  /* 0x00008a0000277ab9 */ /* 0x000fe20000000800 */
[----:B------:R-:W-:Y:S02]  /*46960*/  ISETP.LT.AND P2, PT, R13, UR35, !P0 ;  /* 0x000000230d007c0c */ /* 0x000fe4000c741270 */
[----:B------:R-:W-:Y:S02]  /*46970*/  LOP3.LUT R162, R162, 0xffdfffff, RZ, 0xc0, !PT ;  /* 0xffdfffffa2a27812 */ /* 0x000fe400078ec0ff */
        /* <DEDUP_REMOVED lines=55> */
[----:B------:R-:W-:Y:S01]  /*46cf0*/  VIADD R189, R10, 0x11d ;  /* 0x0000011d0abd7836 */ /* 0x000fe20000000000 */
[----:B------:R-:W-:Y:S01]  /*46d00*/  ISETP.LT.AND P1, PT, R12, UR41, !P0 ;  /* 0x000000290c007c0c */ /* 0x000fe2000c721270 */
[----:B------:R-:W-:Y:S01]  /*46d10*/  ULDC UR41, c[0x0][0x228] ;  /* 0x00008a0000297ab9 */ /* 0x000fe20000000800 */
[----:B------:R-:W-:Y:S01]  /*46d20*/  LOP3.LUT R159, R159, 0x7fffffff, RZ, 0xc0, !PT ;  /* 0x7fffffff9f9f7812 */ /* 0x000fe200078ec0ff */
[C---:B------:R-:W-:Y:S01]  /*46d30*/  VIADD R188, R10.reuse, 0x11c ;  /* 0x0000011c0abc7836 */ /* 0x040fe20000000000 */
[----:B------:R-:W-:Y:S01]  /*46d40*/  ULDC UR57, c[0x0][0x228] ;  /* 0x00008a0000397ab9 */ /* 0x000fe20000000800 */
[----:B------:R-:W-:-:S02]  /*46d50*/  VIADD R187, R10, 0x11b ;  /* 0x0000011b0abb7836 */ /* 0x000fc40000000000 */
[----:B------:R-:W-:Y:S01]  /*46d60*/  VIADD R186, R10, 0x11a ;  /* 0x0000011a0aba7836 */ /* 0x000fe20000000000 */
[----:B------:R-:W-:Y:S01]  /*46d70*/  @P3 LOP3.LUT R162, R162, 0x200, RZ, 0xfc, !PT ;  /* 0x00000200a2a23812 */ /* 0x000fe200078efcff */
[C---:B------:R-:W-:Y:S02]  /*46d80*/  VIADD R185, R10.reuse, 0x119 ;  /* 0x000001190ab97836 */ /* 0x040fe40000000000 */
[----:B------:R-:W-:Y:S01]  /*46d90*/  VIADD R184, R10, 0x118 ;  /* 0x000001180ab87836 */ /* 0x000fe20000000000 */
[----:B------:R-:W-:Y:S01]  /*46da0*/  LOP3.LUT R162, R162, 0xfffffeff, RZ, 0xc0, !PT ;  /* 0xfffffeffa2a27812 */ /* 0x000fe200078ec0ff */
[C---:B------:R-:W-:Y:S02]  /*46db0*/  VIADD R183, R10.reuse, 0x117 ;  /* 0x000001170ab77836 */ /* 0x040fe40000000000 */
[----:B------:R-:W-:Y:S01]  /*46dc0*/  VIADD R182, R10, 0x116 ;  /* 0x000001160ab67836 */ /* 0x000fe20000000000 */
[----:B------:R-:W-:Y:S01]  /*46dd0*/  @P2 LOP3.LUT R162, R162, 0x100, RZ, 0xfc, !PT ;  /* 0x00000100a2a22812 */ /* 0x000fe200078efcff */
[----:B------:R-:W-:Y:S01]  /*46de0*/  VIADD R181, R10, 0x115 ;  /* 0x000001150ab57836 */ /* 0x000fe20000000000 */
[----:B------:R-:W-:Y:S01]  /*46df0*/  ISETP.LT.AND P0, PT, R11, UR28, !P0 ;  /* 0x0000001c0b007c0c */ /* 0x000fe2000c701270 */
[----:B------:R-:W-:Y:S01]  /*46e00*/  ULDC UR28, c[0x0][0x248] ;  /* 0x00009200001c7ab9 */ /* 0x000fe20000000800 */
[----:B------:R-:W-:Y:S01]  /*46e10*/  LOP3.LUT R162, R162, 0xffffff7f, RZ, 0xc0, !PT ;  /* 0xffffff7fa2a27812 */ /* 0x000fe200078ec0ff */
[----:B------:R-:W-:Y:S01]  /*46e20*/  VIADD R180, R10, 0x114 ;  /* 0x000001140ab47836 */ /* 0x000fe20000000000 */
[----:B------:R-:W-:Y:S01]  /*46e30*/  LOP3.LUT R158, R158, 0x7fffffff, RZ, 0xc0, !PT ;  /* 0x7fffffff9e9e7812 */ /* 0x000fe200078ec0ff */
[----:B------:R-:W-:Y:S01]  /*46e40*/  ULDC UR58, c[0x0][0x228] ;  /* 0x00008a00003a7ab9 */ /* 0x000fe20000000800 */
        /* <DEDUP_REMOVED lines=32> */
[----:B------:R-:W-:-:S07]  /*47050*/  ISETP.LT.AND P0, PT, R11, UR32, !P0 ;  /* 0x000000200b007c0c */ /* 0x000fce000c701270 */
[----:B------:R-:W-:Y:S02]  /*47060*/  @P1 LOP3.LUT R161, R161, 0x80000000, RZ, 0xfc, !PT ;  /* 0x80000000a1a11812 */ /* 0x000fe400078efcff */
[----:B------:R-:W-:Y:S01]  /*47070*/  LOP3.LUT R162, R162, 0xfffffffd, RZ, 0xc0, !PT ;  /* 0xfffffffda2a27812 */ /* 0x000fe200078ec0ff */
[----:B------:R-:W-:Y:S01]  /*47080*/  VIADD R205, R206, UR28 ;  /* 0x0000001ccecd7c36 */ /* 0x000fe20008000000 */
[----:B------:R-:W-:Y:S01]  /*47090*/  LOP3.LUT R161, R161, 0xbfffffff, RZ, 0xc0, !PT ;  /* 0xbfffffffa1a17812 */ /* 0x000fe200078ec0ff */
[----:B------:R-:W-:Y:S01]  /*470a0*/  ULDC UR28, c[0x0][0x248] ;  /* 0x00009200001c7ab9 */ /* 0x000fe20000000800 */
[----:B------:R-:W-:Y:S01]  /*470b0*/  ULDC UR53, c[0x0][0x228] ;  /* 0x00008a0000357ab9 */ /* 0x000fe20000000800 */
[----:B------:R-:W-:Y:S01]  /*470c0*/  ULDC UR52, c[0x0][0x228] ;  /* 0x00008a0000347ab9 */ /* 0x000fe20000000800 */
[----:B------:R-:W-:Y:S02]  /*470d0*/  @P0 LOP3.LUT R161, R161, 0x40000000, RZ, 0xfc, !PT ;  /* 0x40000000a1a10812 */ /* 0x000fe400078efcff */
[----:B------:R-:W-:Y:S01]  /*470e0*/  ISETP.GE.AND P0, PT, R204, UR39, PT ;  /* 0x00000027cc007c0c */ /* 0x000fe2000bf06270 */
[----:B------:R-:W-:Y:S01]  /*470f0*/  ULDC.64 UR38, c[0x0][0x228] ;  /* 0x00008a0000267ab9 */ /* 0x000fe20000000a00 */
[----:B------:R-:W-:-:S02]  /*47100*/  @P3 LOP3.LUT R162, R162, 0x2, RZ, 0xfc, !PT ;  /* 0x00000002a2a23812 */ /* 0x000fc400078efcff */
        /* <DEDUP_REMOVED lines=8> */
[----:B------:R-:W-:-:S02]  /*47190*/  VIADD R204, R205, UR28 ;  /* 0x0000001ccdcc7c36 */ /* 0x000fc40008000000 */
[----:B------:R-:W-:Y:S01]  /*471a0*/  @P3 LOP3.LUT R161, R161, 0x20000000, RZ, 0xfc, !PT ;  /* 0x20000000a1a13812 */ /* 0x000fe200078efcff */
[----:B------:R-:W-:-:S03]  /*471b0*/  ULDC UR54, c[0x0][0x228] ;  /* 0x00008a0000367ab9 */ /* 0x000fc60000000800 */
        /* <DEDUP_REMOVED lines=85> */
[----:B------:R-:W-:Y:S01]  /*47710*/  VIADD R179, R10, 0x113 ;  /* 0x000001130ab37836 */ /* 0x000fe20000000000 */
[----:B------:R-:W-:Y:S01]  /*47720*/  LOP3.LUT R161, R161, 0xfffffdff, RZ, 0xc0, !PT ;  /* 0xfffffdffa1a17812 */ /* 0x000fe200078ec0ff */
[----:B------:R-:W-:Y:S01]  /*47730*/  ULDC UR61, c[0x0][0x228] ;  /* 0x00008a00003d7ab9 */ /* 0x000fe20000000800 */
[----:B------:R-:W-:Y:S01]  /*47740*/  ISETP.LT.AND P1, PT, R12, UR26, !P0 ;  /* 0x0000001a0c007c0c */ /* 0x000fe2000c721270 */
[----:B------:R-:W-:Y:S01]  /*47750*/  ULDC UR26, c[0x0][0x248] ;  /* 0x00009200001a7ab9 */ /* 0x000fe20000000800 */
[----:B------:R-:W-:Y:S01]  /*47760*/  VIADD R178, R10, 0x112 ;  /* 0x000001120ab27836 */ /* 0x000fe20000000000 */
[----:B------:R-:W-:-:S04]  /*47770*/  ULDC UR60, c[0x0][0x22c] ;  /* 0x00008b00003c7ab9 */ /* 0x000fc80000000800 */
[----:B------:R-:W-:-:S04]  /*47780*/  @P3 LOP3.LUT R161, R161, 0x200, RZ, 0xfc, !PT ;  /* 0x00000200a1a13812 */ /* 0x000fc800078efcff */
[----:B------:R-:W-:-:S04]  /*47790*/  LOP3.LUT R161, R161, 0xfffffeff, RZ, 0xc0, !PT ;  /* 0xfffffeffa1a17812 */ /* 0x000fc800078ec0ff */
[----:B------:R-:W-:Y:S02]  /*477a0*/  @P2 LOP3.LUT R161, R161, 0x100, RZ, 0xfc, !PT ;  /* 0x00000100a1a12812 */ /* 0x000fe400078efcff */
[----:B------:R-:W-:Y:S01]  /*477b0*/  ISETP.LT.AND P0, PT, R11, UR34, !P0 ;  /* 0x000000220b007c0c */ /* 0x000fe2000c701270 */
[----:B------:R-:W-:Y:S01]  /*477c0*/  VIADD R200, R201, UR26 ;  /* 0x0000001ac9c87c36 */ /* 0x000fe20008000000 */
        /* <DEDUP_REMOVED lines=8> */
[----:B------:R-:W-:-:S03]  /*47850*/  ULDC.64 UR28, c[0x0][0x228] ;  /* 0x00008a00001c7ab9 */ /* 0x000fc60000000a00 */
        /* <DEDUP_REMOVED lines=12> */
[----:B------:R-:W-:-:S03]  /*47920*/  ULDC UR38, c[0x0][0x228] ;  /* 0x00008a0000267ab9 */ /* 0x000fc60000000800 */
        /* <DEDUP_REMOVED lines=8> */
[----:B------:R-:W-:Y:S01]  /*479b0*/  ISETP.LT.AND P2, PT, R13, UR12, !P0 ;  /* 0x0000000c0d007c0c */ /* 0x000fe2000c741270 */
[----:B------:R-:W-:Y:S01]  /*479c0*/  ULDC.64 UR12, c[0x0][0x228] ;  /* 0x00008a00000c7ab9 */ /* 0x000fe20000000a00 */
[----:B------:R-:W-:-:S07]  /*479d0*/  ISETP.LT.AND P0, PT, R11, UR18, !P0 ;  /* 0x000000120b007c0c */ /* 0x000fce000c701270 */
[----:B------:R-:W-:-:S04]  /*479e0*/  @P1 LOP3.LUT R160, R160, 0x80000000, RZ, 0xfc, !PT ;  /* 0x80000000a0a01812 */ /* 0x000fc800078efcff */
[----:B------:R-:W-:Y:S02]  /*479f0*/  LOP3.LUT R160, R160, 0xbfffffff, RZ, 0xc0, !PT ;  /* 0xbfffffffa0a07812 */ /* 0x000fe400078ec0ff */
[----:B------:R-:W-:Y:S02]  /*47a00*/  LOP3.LUT R161, R161, 0xfffffffd, RZ, 0xc0, !PT ;  /* 0xfffffffda1a17812 */ /* 0x000fe400078ec0ff */
[----:B------:R-:W-:Y:S02]  /*47a10*/  @P0 LOP3.LUT R160, R160, 0x40000000, RZ, 0xfc, !PT ;  /* 0x40000000a0a00812 */ /* 0x000fe400078efcff */
[----:B------:R-:W-:Y:S01]  /*47a20*/  ISETP.GE.AND P0, PT, R196, UR33, PT ;  /* 0x00000021c4007c0c */ /* 0x000fe2000bf06270 */
[----:B------:R-:W-:Y:S01]  /*47a30*/  VIADD R198, R199, UR11 ;  /* 0x0000000bc7c67c36 */ /* 0x000fe20008000000 */
[----:B------:R-:W-:Y:S01]  /*47a40*/  @P3 LOP3.LUT R161, R161, 0x2, RZ, 0xfc, !PT ;  /* 0x00000002a1a13812 */ /* 0x000fe200078efcff */
[----:B------:R-:W-:Y:S01]  /*47a50*/  ULDC.64 UR32, c[0x0][0x228] ;  /* 0x00008a0000207ab9 */ /* 0x000fe20000000a00 */
[----:B------:R-:W-:Y:S01]  /*47a60*/  ISETP.LT.AND P3, PT, R14, UR5, !P0 ;  /* 0x000000050e007c0c */ /* 0x000fe2000c761270 */
[----:B------:R-:W-:Y:S01]  /*47a70*/  ULDC UR5, c[0x0][0x248] ;  /* 0x0000920000057ab9 */ /* 0x000fe20000000800 */
[----:B------:R-:W-:-:S02]  /*47a80*/  LOP3.LUT R161, R161, 0xfffffffe, RZ, 0xc0, !PT ;  /* 0xfffffffea1a17812 */ /* 0x000fc400078ec0ff */
[----:B------:R-:W-:Y:S02]  /*47a90*/  LOP3.LUT R160, R160, 0xdfffffff, RZ, 0xc0, !PT ;  /* 0xdfffffffa0a07812 */ /* 0x000fe400078ec0ff */
[----:B------:R-:W-:Y:S02]  /*47aa0*/  @P2 LOP3.LUT R161, R161, 0x1, RZ, 0xfc, !PT ;  /* 0x00000001a1a12812 */ /* 0x000fe400078efcff */
[----:B------:R-:W-:Y:S01]  /*47ab0*/  ISETP.LT.AND P2, PT, R13, UR10, !P0 ;  /* 0x0000000a0d007c0c */ /* 0x000fe2000c741270 */
[----:B------:R-:W-:Y:S01]  /*47ac0*/  ULDC.64 UR10, c[0x0][0x228] ;  /* 0x00008a00000a7ab9 */ /* 0x000fe20000000a00 */
[----:B------:R-:W-:Y:S01]  /*47ad0*/  ISETP.LT.AND P1, PT, R12, UR9, !P0 ;  /* 0x000000090c007c0c */ /* 0x000fe2000c721270 */
[----:B------:R-:W-:Y:S02]  /*47ae0*/  VIADD R197, R198, UR5 ;  /* 0x00000005c6c57c36 */ /* 0x000fe40008000000 */
[----:B------:R-:W-:Y:S01]  /*47af0*/  @P3 LOP3.LUT R160, R160, 0x20000000, RZ, 0xfc, !PT ;  /* 0x20000000a0a03812 */ /* 0x000fe200078efcff */
[----:B------:R-:W-:Y:S01]  /*47b00*/  ULDC UR5, c[0x0][0x248] ;  /* 0x0000920000057ab9 */ /* 0x000fe20000000800 */
[----:B------:R-:W-:-:S02]  /*47b10*/  ULDC UR9, c[0x0][0x248] ;  /* 0x0000920000097ab9 */ /* 0x000fc40000000800 */
        /* <DEDUP_REMOVED lines=10> */
[----:B------:R-:W-:-:S04]  /*47bc0*/  ISETP.GE.AND P0, PT, R195, UR35, PT ;  /* 0x00000023c3007c0c */ /* 0x000fc8000bf06270 */
[----:B------:R-:W-:Y:S01]  /*47bd0*/  ISETP.LT.AND P3, PT, R14, UR51, !P0 ;  /* 0x000000330e007c0c */ /* 0x000fe2000c761270 */
[----:B------:R-:W-:Y:S01]  /*47be0*/  ULDC UR51, c[0x0][0x228] ;  /* 0x00008a0000337ab9 */ /* 0x000fe20000000800 */
[----:B------:R-:W-:Y:S01]  /*47bf0*/  ISETP.LT.AND P2, PT, R13, UR50, !P0 ;  /* 0x000000320d007c0c */ /* 0x000fe2000c741270 */
[----:B------:R-:W-:Y:S01]  /*47c00*/  ULDC UR50, c[0x0][0x228] ;  /* 0x00008a0000327ab9 */ /* 0x000fe20000000800 */
        /* <DEDUP_REMOVED lines=17> */
[----:B------:R-:W-:Y:S01]  /*47d20*/  ULDC.64 UR14, c[0x0][0x228] ;  /* 0x00008a00000e7ab9 */ /* 0x000fe20000000a00 */
[----:B------:R-:W-:Y:S02]  /*47d30*/  LOP3.LUT R160, R160, 0xffdfffff, RZ, 0xc0, !PT ;  /* 0xffdfffffa0a07812 */ /* 0x000fe400078ec0ff */
[----:B------:R-:W-:-:S07]  /*47d40*/  ISETP.LT.AND P1, PT, R12, UR20, !P0 ;  /* 0x000000140c007c0c */ /* 0x000fce000c721270 */
        /* <DEDUP_REMOVED lines=13> */
[----:B------:R-:W-:Y:S01]  /*47e20*/  VIADD R194, R195, UR9 ;  /* 0x00000009c3c27c36 */ /* 0x000fe20008000000 */
[----:B------:R-:W-:Y:S01]  /*47e30*/  LOP3.LUT R160, R160, 0xfffdffff, RZ, 0xc0, !PT ;  /* 0xfffdffffa0a07812 */ /* 0x000fe200078ec0ff */
[----:B------:R-:W-:Y:S01]  /*47e40*/  ULDC UR22, c[0x0][0x248] ;  /* 0x0000920000167ab9 */ /* 0x000fe20000000800 */
        /* <DEDUP_REMOVED lines=15> */
[----:B------:R-:W-:Y:S02]  /*47f40*/  ISETP.LT.AND P2, PT, R13, UR23, !P0 ;  /* 0x000000170d007c0c */ /* 0x000fe4000c741270 */
[----:B------:R-:W-:Y:S02]  /*47f50*/  LOP3.LUT R160, R160, 0xffffdfff, RZ, 0xc0, !PT ;  /* 0xffffdfffa0a07812 */ /* 0x000fe400078ec0ff */
        /* <DEDUP_REMOVED lines=22> */
[----:B------:R-:W-:Y:S01]  /*480c0*/  ULDC UR41, c[0x0][0x228] ;  /* 0x00008a0000297ab9 */ /* 0x000fe20000000800 */
[----:B------:R-:W-:Y:S01]  /*480d0*/  VIADD R192, R193, UR11 ;  /* 0x0000000bc1c07c36 */ /* 0x000fe20008000000 */
[----:B------:R-:W-:-:S04]  /*480e0*/  ULDC UR27, c[0x0][0x228] ;  /* 0x00008a00001b7ab9 */ /* 0x000fc80000000800 */
[----:B------:R-:W-:Y:S01]  /*480f0*/  @P3 LOP3.LUT R160, R160, 0x200, RZ, 0xfc, !PT ;  /* 0x00000200a0a03812 */ /* 0x000fe200078efcff */
[----:B------:R-:W-:-:S03]  /*48100*/  ULDC UR11, c[0x0][0x228] ;  /* 0x00008a00000b7ab9 */ /* 0x000fc60000000800 */
        /* <DEDUP_REMOVED lines=14> */
[C---:B------:R-:W-:Y:S01]  /*481f0*/  VIADD R174, R10.reuse, 0x10e ;  /* 0x0000010e0aae7836 */ /* 0x040fe20000000000 */
[----:B------:R-:W-:Y:S01]  /*48200*/  ISETP.LT.AND P2, PT, R13, UR43, !P0 ;  /* 0x0000002b0d007c0c */ /* 0x000fe2000c741270 */
[----:B------:R-:W-:Y:S01]  /*48210*/  VIADD R173, R10, 0x10d ;  /* 0x0000010d0aad7836 */ /* 0x000fe20000000000 */
[----:B------:R-:W-:Y:S01]  /*48220*/  LOP3.LUT R160, R160, 0xffffffdf, RZ, 0xc0, !PT ;  /* 0xffffffdfa0a07812 */ /* 0x000fe200078ec0ff */
[----:B------:R-:W-:Y:S01]  /*48230*/  VIADD R172, R10, 0x10c ;  /* 0x0000010c0aac7836 */ /* 0x000fe20000000000 */
[----:B------:R-:W-:Y:S01]  /*48240*/  ISETP.LT.AND P1, PT, R12, UR45, !P0 ;  /* 0x0000002d0c007c0c */ /* 0x000fe2000c721270 */
[----:B------:R-:W-:Y:S01]  /*48250*/  ULDC UR42, c[0x0][0x228] ;  /* 0x00008a00002a7ab9 */ /* 0x000fe20000000800 */
[----:B------:R-:W-:Y:S01]  /*48260*/  LOP3.LUT R157, R157, 0x7fffffff, RZ, 0xc0, !PT ;  /* 0x7fffffff9d9d7812 */ /* 0x000fe200078ec0ff */
[----:B------:R-:W-:-:S04]  /*48270*/  ULDC UR43, c[0x0][0x228] ;  /* 0x00008a00002b7ab9 */ /* 0x000fc80000000800 */
[----:B------:R-:W-:Y:S01]  /*48280*/  @P3 LOP3.LUT R160, R160, 0x20, RZ, 0xfc, !PT ;  /* 0x00000020a0a03812 */ /* 0x000fe200078efcff */
[----:B------:R-:W-:Y:S01]  /*48290*/  VIADD R23, R10, 0x10b ;  /* 0x0000010b0a177836 */ /* 0x000fe20000000000 */
[----:B------:R1:W-:Y:S01]  /*482a0*/  STL [R1+0x2710], R251 ;  /* 0x002710fb01007387 */ /* 0x0003e20000100800 */
        /* <DEDUP_REMOVED lines=12> */
[----:B------:R-:W-:Y:S02]  /*48370*/  ISETP.LT.AND P3, PT, R14, UR46, !P0 ;  /* 0x0000002e0e007c0c */ /* 0x000fe4000c761270 */
[----:B------:R-:W-:Y:S02]  /*48380*/  ISETP.LT.AND P2, PT, R13, UR47, !P0 ;  /* 0x0000002f0d007c0c */ /* 0x000fe4000c741270 */
[----:B------:R-:W-:Y:S01]  /*48390*/  LOP3.LUT R160, R160, 0xfffffffd, RZ, 0xc0, !PT ;  /* 0xfffffffda0a07812 */ /* 0x000fe200078ec0ff */
[----:B------:R-:W-:Y:S01]  /*483a0*/  VIADD R190, R191, UR15 ;  /* 0x0000000fbfbe7c36 */ /* 0x000fe20008000000 */
[----:B------:R-:W-:Y:S01]  /*483b0*/  ISETP.LT.AND P0, PT, R11, UR24, !P0 ;  /* 0x000000180b007c0c */ /* 0x000fe2000c701270 */
[----:B------:R-:W-:Y:S01]  /*483c0*/  ULDC UR15, c[0x0][0x228] ;  /* 0x00008a00000f7ab9 */ /* 0x000fe20000000800 */
[----:B------:R-:W-:Y:S01]  /*483d0*/  ULDC UR24, c[0x0][0x228] ;  /* 0x00008a0000187ab9 */ /* 0x000fe20000000800 */
[----:B------:R3:W-:Y:S01]  /*483e0*/  STL [R1+0x2714], R250 ;  /* 0x002714fa01007387 */ /* 0x0007e20000100800 */
[----:B------:R-:W-:Y:S01]  /*483f0*/  ULDC UR46, c[0x0][0x228] ;  /* 0x00008a00002e7ab9 */ /* 0x000fe20000000800 */
[----:B------:R-:W-:Y:S01]  /*48400*/  @P1 LOP3.LUT R159, R159, 0x80000000, RZ, 0xfc, !PT ;  /* 0x800000009f9f1812 */ /* 0x000fe200078efcff */
[----:B------:R-:W-:Y:S01]  /*48410*/  ULDC UR47, c[0x0][0x228] ;  /* 0x00008a00002f7ab9 */ /* 0x000fe20000000800 */
[----:B------:R-:W-:Y:S01]  /*48420*/  VIADD R22, R10, 0x10a ;  /* 0x0000010a0a167836 */ /* 0x000fe20000000000 */
[----:B------:R-:W-:Y:S01]  /*48430*/  ULDC UR48, c[0x0][0x228] ;  /* 0x00008a0000307ab9 */ /* 0x000fe20000000800 */
[----:B------:R-:W-:-:S04]  /*48440*/  LOP3.LUT R159, R159, 0xbfffffff, RZ, 0xc0, !PT ;  /* 0xbfffffff9f9f7812 */ /* 0x000fc800078ec0ff */
[----:B------:R-:W-:Y:S02]  /*48450*/  @P0 LOP3.LUT R159, R159, 0x40000000, RZ, 0xfc, !PT ;  /* 0x400000009f9f0812 */ /* 0x000fe400078efcff */
[----:B------:R-:W-:Y:S01]  /*48460*/  ISETP.GE.AND P0, PT, R188, UR17, PT ;  /* 0x00000011bc007c0c */ /* 0x000fe2000bf06270 */
[----:B------:R-:W-:Y:S01]  /*48470*/  ULDC UR17, c[0x0][0x248] ;  /* 0x0000920000117ab9 */ /* 0x000fe20000000800 */
[----:B------:R-:W-:Y:S02]  /*48480*/  @P3 LOP3.LUT R160, R160, 0x2, RZ, 0xfc, !PT ;  /* 0x00000002a0a03812 */ /* 0x000fe400078efcff */
[----:B------:R-:W-:Y:S01]  /*48490*/  ISETP.LT.AND P3, PT, R14, UR53, !P0 ;  /* 0x000000350e007c0c */ /* 0x000fe2000c761270 */
[----:B------:R-:W-:Y:S01]  /*484a0*/  ULDC UR53, c[0x0][0x228] ;  /* 0x00008a0000357ab9 */ /* 0x000fe20000000800 */
[----:B------:R-:W-:Y:S02]  /*484b0*/  LOP3.LUT R160, R160, 0xfffffffe, RZ, 0xc0, !PT ;  /* 0xfffffffea0a07812 */ /* 0x000fe400078ec0ff */
[----:B------:R-:W-:-:S02]  /*484c0*/  LOP3.LUT R159, R159, 0xdfffffff, RZ, 0xc0, !PT ;  /* 0xdfffffff9f9f7812 */ /* 0x000fc400078ec0ff */
[----:B------:R-:W-:Y:S02]  /*484d0*/  @P2 LOP3.LUT R160, R160, 0x1, RZ, 0xfc, !PT ;  /* 0x00000001a0a02812 */ /* 0x000fe400078efcff */
[----:B------:R-:W-:Y:S02]  /*484e0*/  ISETP.LT.AND P2, PT, R13, UR52, !P0 ;  /* 0x000000340d007c0c */ /* 0x000fe4000c741270 */
[----:B------:R-:W-:Y:S01]  /*484f0*/  ISETP.LT.AND P1, PT, R12, UR49, !P0 ;  /* 0x000000310c007c0c */ /* 0x000fe2000c721270 */
[----:B------:R-:W-:Y:S02]  /*48500*/  VIADD R189, R190, UR17 ;  /* 0x00000011bebd7c36 */ /* 0x000fe40008000000 */
[----:B------:R-:W-:Y:S01]  /*48510*/  @P3 LOP3.LUT R159, R159, 0x20000000, RZ, 0xfc, !PT ;  /* 0x200000009f9f3812 */ /* 0x000fe200078efcff */
[----:B------:R-:W-:Y:S01]  /*48520*/  ULDC UR17, c[0x0][0x22c] ;  /* 0x00008b0000117ab9 */ /* 0x000fe20000000800 */
[----:B------:R-:W-:Y:S01]  /*48530*/  STL [R1+0x2718], R249 ;  /* 0x002718f901007387 */ /* 0x000fe20000100800 */
[----:B------:R-:W-:Y:S01]  /*48540*/  ULDC UR49, c[0x0][0x228] ;  /* 0x00008a0000317ab9 */ /* 0x000fe20000000800 */
[----:B------:R-:W-:Y:S01]  /*48550*/  LOP3.LUT R159, R159, 0xefffffff, RZ, 0xc0, !PT ;  /* 0xefffffff9f9f7812 */ /* 0x000fe200078ec0ff */
[----:B------:R-:W-:-:S03]  /*48560*/  ULDC UR52, c[0x0][0x228] ;  /* 0x00008a0000347ab9 */ /* 0x000fc60000000800 */
        /* <DEDUP_REMOVED lines=32> */
[----:B------:R-:W-:Y:S01]  /*48770*/  ULDC.64 UR34, c[0x0][0x228] ;  /* 0x00008a0000227ab9 */ /* 0x000fe20000000a00 */
[----:B------:R-:W-:Y:S01]  /*48780*/  ISETP.LT.AND P1, PT, R12, UR57, !P0 ;  /* 0x000000390c007c0c */ /* 0x000fe2000c721270 */
[----:B------:R-:W-:Y:S01]  /*48790*/  ULDC UR57, c[0x0][0x228] ;  /* 0x00008a0000397ab9 */ /* 0x000fe20000000800 */
[----:B------:R-:W-:-:S07]  /*487a0*/  ULDC UR21, c[0x0][0x22c] ;  /* 0x00008b0000157ab9 */ /* 0x000fce0000000800 */
        /* <DEDUP_REMOVED lines=42> */
[----:B------:R-:W-:Y:S01]  /*48a50*/  ISETP.LT.AND P0, PT, R11, UR38, !P0 ;  /* 0x000000260b007c0c */ /* 0x000fe2000c701270 */
[----:B------:R-:W-:Y:S01]  /*48a60*/  ULDC UR38, c[0x0][0x248] ;  /* 0x0000920000267ab9 */ /* 0x000fe20000000800 */
[----:B------:R-:W-:Y:S01]  /*48a70*/  LOP3.LUT R159, R159, 0xffffefff, RZ, 0xc0, !PT ;  /* 0xffffefff9f9f7812 */ /* 0x000fe200078ec0ff */
[----:B------:R-:W-:Y:S01]  /*48a80*/  STL [R1+0x271c], R248 ;  /* 0x00271cf801007387 */ /* 0x000fe20000100800 */
[----:B------:R-:W-:Y:S02]  /*48a90*/  ULDC UR29, c[0x0][0x22c] ;  /* 0x00008b00001d7ab9 */ /* 0x000fe40000000800 */
[----:B------:R-:W-:-:S04]  /*48aa0*/  @P2 LOP3.LUT R159, R159, 0x1000, RZ, 0xfc, !PT ;  /* 0x000010009f9f2812 */ /* 0x000fc800078efcff */
        /* <DEDUP_REMOVED lines=9> */
[----:B------:R-:W-:Y:S01]  /*48b40*/  STL [R1+0x2720], R239 ;  /* 0x002720ef01007387 */ /* 0x000fe20000100800 */
        /* <DEDUP_REMOVED lines=18> */
[----:B------:R-:W-:Y:S01]  /*48c70*/  ULDC UR53, c[0x0][0x228] ;  /* 0x00008a0000357ab9 */ /* 0x000fe20000000800 */
[----:B------:R-:W-:Y:S02]  /*48c80*/  LOP3.LUT R159, R159, 0xffffffdf, RZ, 0xc0, !PT ;  /* 0xffffffdf9f9f7812 */ /* 0x000fe400078ec0ff */
[----:B------:R-:W-:Y:S01]  /*48c90*/  ISETP.LT.AND P1, PT, R12, UR50, !P0 ;  /* 0x000000320c007c0c */ /* 0x000fe2000c721270 */
[----:B------:R-:W-:Y:S01]  /*48ca0*/  VIADD R183, R184, UR33 ;  /* 0x00000021b8b77c36 */ /* 0x000fe20008000000 */
[----:B------:R-:W-:Y:S01]  /*48cb0*/  STL [R1+0x2724], R238 ;  /* 0x002724ee01007387 */ /* 0x000fe20000100800 */
[----:B------:R-:W-:Y:S01]  /*48cc0*/  VIADD R21, R10, 0x109 ;  /* 0x000001090a157836 */ /* 0x000fe20000000000 */
[----:B------:R-:W-:-:S03]  /*48cd0*/  ULDC UR40, c[0x0][0x228] ;  /* 0x00008a0000287ab9 */ /* 0x000fc60000000800 */
[----:B------:R-:W-:Y:S01]  /*48ce0*/  @P3 LOP3.LUT R159, R159, 0x20, RZ, 0xfc, !PT ;  /* 0x000000209f9f3812 */ /* 0x000fe200078efcff */
[----:B------:R-:W-:Y:S01]  /*48cf0*/  ULDC UR50, c[0x0][0x228] ;  /* 0x00008a0000327ab9 */ /* 0x000fe20000000800 */
[----:B------:R-:W-:Y:S01]  /*48d00*/  ISETP.LT.AND P0, PT, R11, UR51, !P0 ;  /* 0x000000330b007c0c */ /* 0x000fe2000c701270 */
[----:B------:R-:W-:Y:S01]  /*48d10*/  VIADD R182, R183, UR38 ;  /* 0x00000026b7b67c36 */ /* 0x000fe20008000000 */
[----:B------:R-:W-:Y:S01]  /*48d20*/  LOP3.LUT R159, R159, 0xffffffef, RZ, 0xc0, !PT ;  /* 0xffffffef9f9f7812 */ /* 0x000fe200078ec0ff */
[----:B------:R-:W-:Y:S01]  /*48d30*/  ULDC UR38, c[0x0][0x228] ;  /* 0x00008a0000267ab9 */ /* 0x000fe20000000800 */
[----:B------:R-:W-:Y:S01]  /*48d40*/  STL [R1+0x2728], R237 ;  /* 0x002728ed01007387 */ /* 0x000fe20000100800 */
[----:B------:R-:W-:Y:S01]  /*48d50*/  ULDC UR51, c[0x0][0x228] ;  /* 0x00008a0000337ab9 */ /* 0x000fe20000000800 */
[----:B------:R-:W-:Y:S01]  /*48d60*/  @P2 LOP3.LUT R159, R159, 0x10, RZ, 0xfc, !PT ;  /* 0x000000109f9f2812 */ /* 0x000fe200078efcff */
[----:B------:R-:W-:Y:S01]  /*48d70*/  VIADD R20, R10, 0x108 ;  /* 0x000001080a147836 */ /* 0x000fe20000000000 */
[----:B------:R-:W-:-:S02]  /*48d80*/  ULDC UR33, c[0x0][0x228] ;  /* 0x00008a0000217ab9 */ /* 0x000fc40000000800 */
[----:B------:R-:W-:-:S04]  /*48d90*/  LOP3.LUT R159, R159, 0xfffffff7, RZ, 0xc0, !PT ;  /* 0xfffffff79f9f7812 */ /* 0x000fc800078ec0ff */
[----:B------:R-:W-:-:S04]  /*48da0*/  @P1 LOP3.LUT R159, R159, 0x8, RZ, 0xfc, !PT ;  /* 0x000000089f9f1812 */ /* 0x000fc800078efcff */
[----:B------:R-:W-:-:S04]  /*48db0*/  LOP3.LUT R159, R159, 0xfffffffb, RZ, 0xc0, !PT ;  /* 0xfffffffb9f9f7812 */ /* 0x000fc800078ec0ff */
[----:B------:R-:W-:Y:S02]  /*48dc0*/  @P0 LOP3.LUT R159, R159, 0x4, RZ, 0xfc, !PT ;  /* 0x000000049f9f0812 */ /* 0x000fe400078efcff */
[----:B------:R-:W-:Y:S01]  /*48dd0*/  ISETP.GE.AND P0, PT, R181, UR35, PT ;  /* 0x00000023b5007c0c */ /* 0x000fe2000bf06270 */
[----:B------:R-:W-:Y:S01]  /*48de0*/  STL [R1+0x272c], R236 ;  /* 0x00272cec01007387 */ /* 0x000fe20000100800 */
[----:B------:R-:W-:Y:S01]  /*48df0*/  LOP3.LUT R159, R159, 0xfffffffd, RZ, 0xc0, !PT ;  /* 0xfffffffd9f9f7812 */ /* 0x000fe200078ec0ff */
[----:B------:R-:W-:Y:S01]  /*48e00*/  ULDC UR35, c[0x0][0x228] ;  /* 0x00008a0000237ab9 */ /* 0x000fe20000000800 */
[----:B------:R-:W-:Y:S02]  /*48e10*/  ISETP.LT.AND P1, PT, R12, UR56, !P0 ;  /* 0x000000380c007c0c */ /* 0x000fe4000c721270 */
[----:B------:R-:W-:Y:S02]  /*48e20*/  ISETP.LT.AND P3, PT, R14, UR54, !P0 ;  /* 0x000000360e007c0c */ /* 0x000fe4000c761270 */
[----:B------:R-:W-:Y:S01]  /*48e30*/  ISETP.LT.AND P2, PT, R13, UR55, !P0 ;  /* 0x000000370d007c0c */ /* 0x000fe2000c741270 */
[----:B------:R-:W-:Y:S01]  /*48e40*/  STL [R1+0x2730], R235 ;  /* 0x002730eb01007387 */ /* 0x000fe20000100800 */
[----:B------:R-:W-:Y:S01]  /*48e50*/  ISETP.LT.AND P0, PT, R11, UR53, !P0 ;  /* 0x000000350b007c0c */ /* 0x000fe2000c701270 */
[----:B------:R-:W-:Y:S01]  /*48e60*/  ULDC UR53, c[0x0][0x228] ;  /* 0x00008a0000357ab9 */ /* 0x000fe20000000800 */
[----:B------:R-:W-:Y:S01]  /*48e70*/  VIADD R19, R10, 0x107 ;  /* 0x000001070a137836 */ /* 0x000fe20000000000 */
[----:B------:R-:W-:Y:S01]  /*48e80*/  ULDC UR56, c[0x0][0x228] ;  /* 0x00008a0000387ab9 */ /* 0x000fe20000000800 */
[----:B------:R-:W-:-:S03]  /*48e90*/  ULDC UR54, c[0x0][0x228] ;  /* 0x00008a0000367ab9 */ /* 0x000fc60000000800 */
[----:B------:R-:W-:Y:S01]  /*48ea0*/  @P1 LOP3.LUT R158, R158, 0x80000000, RZ, 0xfc, !PT ;  /* 0x800000009e9e1812 */ /* 0x000fe200078efcff */
[----:B------:R-:W-:-:S03]  /*48eb0*/  ULDC UR55, c[0x0][0x228] ;  /* 0x00008a0000377ab9 */ /* 0x000fc60000000800 */
        /* <DEDUP_REMOVED lines=16> */
[----:B------:R-:W-:Y:S01]  /*48fc0*/  VIADD R18, R10, 0x106 ;  /* 0x000001060a127836 */ /* 0x000fe20000000000 */
[----:B------:R-:W-:Y:S01]  /*48fd0*/  LOP3.LUT R158, R158, 0xefffffff, RZ, 0xc0, !PT ;  /* 0xefffffff9e9e7812 */ /* 0x000fe200078ec0ff */
[----:B------:R-:W-:Y:S01]  /*48fe0*/  ULDC UR59, c[0x0][0x228] ;  /* 0x00008a00003b7ab9 */ /* 0x000fe20000000800 */
[----:B------:R-:W-:-:S02]  /*48ff0*/  ULDC UR57, c[0x0][0x228] ;  /* 0x00008a0000397ab9 */ /* 0x000fc40000000800 */
[----:B------:R-:W-:Y:S02]  /*49000*/  @P2 LOP3.LUT R158, R158, 0x10000000, RZ, 0xfc, !PT ;  /* 0x100000009e9e2812 */ /* 0x000fe400078efcff */
[----:B------:R-:W-:Y:S01]  /*49010*/  ISETP.LT.AND P0, PT, R11, UR58, !P0 ;  /* 0x0000003a0b007c0c */ /* 0x000fe2000c701270 */
[----:B------:R-:W-:Y:S01]  /*49020*/  STL [R1+0x2738], R233 ;  /* 0x002738e901007387 */ /* 0x000fe20000100800 */
        /* <DEDUP_REMOVED lines=8> */
[----:B------:R-:W-:Y:S01]  /*490b0*/  STL [R1+0x273c], R232 ;  /* 0x00273ce801007387 */ /* 0x000fe20000100800 */
[----:B------:R-:W-:Y:S01]  /*490c0*/  ISETP.LT.AND P2, PT, R13, UR38, !P0 ;  /* 0x000000260d007c0c */ /* 0x000fe2000c741270 */
[----:B------:R-:W-:Y:S01]  /*490d0*/  ULDC UR38, c[0x0][0x248] ;  /* 0x0000920000267ab9 */ /* 0x000fe20000000800 */
[----:B------:R-:W-:Y:S01]  /*490e0*/  LOP3.LUT R158, R158, 0xfdffffff, RZ, 0xc0, !PT ;  /* 0xfdffffff9e9e7812 */ /* 0x000fe200078ec0ff */
[----:B------:R-:W-:Y:S01]  /*490f0*/  VIADD R17, R10, 0x105 ;  /* 0x000001050a117836 */ /* 0x000fe20000000000 */
[----:B------:R-:W-:Y:S02]  /*49100*/  ISETP.LT.AND P1, PT, R12, UR39, !P0 ;  /* 0x000000270c007c0c */ /* 0x000fe4000c721270 */
[----:B------:R-:W-:Y:S01]  /*49110*/  LOP3.LUT R156, R156, 0x7fffffff, RZ, 0xc0, !PT ;  /* 0x7fffffff9c9c7812 */ /* 0x000fe200078ec0ff */
[----:B------:R-:W-:Y:S01]  /*49120*/  VIADD R16, R10, 0x104 ;  /* 0x000001040a107836 */ /* 0x000fe20000000000 */
[----:B------:R-:W-:-:S03]  /*49130*/  ULDC UR41, c[0x0][0x228] ;  /* 0x00008a0000297ab9 */ /* 0x000fc60000000800 */
[----:B------:R-:W-:-:S04]  /*49140*/  @P3 LOP3.LUT R158, R158, 0x2000000, RZ, 0xfc, !PT ;  /* 0x020000009e9e3812 */ /* 0x000fc800078efcff */
[----:B------:R-:W-:-:S04]  /*49150*/  LOP3.LUT R158, R158, 0xfeffffff, RZ, 0xc0, !PT ;  /* 0xfeffffff9e9e7812 */ /* 0x000fc800078ec0ff */
[----:B------:R-:W-:Y:S02]  /*49160*/  @P2 LOP3.LUT R158, R158, 0x1000000, RZ, 0xfc, !PT ;  /* 0x010000009e9e2812 */ /* 0x000fe400078efcff */
[----:B------:R-:W-:Y:S01]  /*49170*/  ISETP.LT.AND P0, PT, R11, UR61, !P0 ;  /* 0x0000003d0b007c0c */ /* 0x000fe2000c701270 */
[----:B------:R-:W-:Y:S01]  /*49180*/  VIADD R180, R181, UR38 ;  /* 0x00000026b5b47c36 */ /* 0x000fe20008000000 */
[----:B------:R-:W-:Y:S01]  /*49190*/  LOP3.LUT R158, R158, 0xff7fffff, RZ, 0xc0, !PT ;  /* 0xff7fffff9e9e7812 */ /* 0x000fe200078ec0ff */
[----:B------:R-:W-:Y:S01]  /*491a0*/  ULDC.64 UR38, c[0x0][0x228] ;  /* 0x00008a0000267ab9 */ /* 0x000fe20000000a00 */
[----:B------:R-:W-:Y:S01]  /*491b0*/  STL [R1+0x2740], R231 ;  /* 0x002740e701007387 */ /* 0x000fe20000100800 */
[----:B------:R-:W-:Y:S01]  /*491c0*/  VIADD R15, R10, 0x103 ;  /* 0x000001030a0f7836 */ /* 0x000fe20000000000 */
[----:B------:R-:W-:Y:S01]  /*491d0*/  @P1 LOP3.LUT R158, R158, 0x800000, RZ, 0xfc, !PT ;  /* 0x008000009e9e1812 */ /* 0x000fe200078efcff */
[----:B-1----:R-:W-:Y:S01]  /*491e0*/  VIADD R251, R10, 0x102 ;  /* 0x000001020afb7836 */ /* 0x002fe20000000000 */
[----:B------:R-:W-:-:S02]  /*491f0*/  ULDC UR61, c[0x0][0x228] ;  /* 0x00008a00003d7ab9 */ /* 0x000fc40000000800 */
[----:B------:R-:W-:-:S04]  /*49200*/  LOP3.LUT R158, R158, 0xffbfffff, RZ, 0xc0, !PT ;  /* 0xffbfffff9e9e7812 */ /* 0x000fc800078ec0ff */
[----:B------:R-:W-:Y:S01]  /*49210*/  @P0 LOP3.LUT R158, R158, 0x400000, RZ, 0xfc, !PT ;  /* 0x004000009e9e0812 */ /* 0x000fe200078efcff */
[----:B------:R-:W-:Y:S01]  /*49220*/  BAR.SYNC.DEFER_BLOCKING 0x0 ;  /* 0x0000000000007b1d */ /* 0x000fe20000010000 */
[----:B------:R-:W-:-:S04]  /*49230*/  ISETP.GE.AND P0, PT, R178, UR60, PT ;  /* 0x0000003cb2007c0c */ /* 0x000fc8000bf06270 */
[----:B------:R-:W-:Y:S01]  /*49240*/  ISETP.LT.AND P3, PT, R14, UR5, !P0 ;  /* 0x000000050e007c0c */ /* 0x000fe2000c761270 */
[----:B------:R-:W-:Y:S01]  /*49250*/  ULDC UR5, c[0x0][0x248] ;  /* 0x0000920000057ab9 */ /* 0x000fe20000000800 */
[----:B------:R-:W-:Y:S01]  /*49260*/  ISETP.LT.AND P2, PT, R13, UR10, !P0 ;  /* 0x0000000a0d007c0c */ /* 0x000fe2000c741270 */
[----:B------:R-:W-:Y:S01]  /*49270*/  STL [R1+0x2744], R230 ;  /* 0x002744e601007387 */ /* 0x000fe20000100800 */
[----:B------:R-:W-:Y:S01]  /*49280*/  LOP3.LUT R158, R158, 0xffdfffff, RZ, 0xc0, !PT ;  /* 0xffdfffff9e9e7812 */ /* 0x000fe200078ec0ff */
[----:B------:R-:W-:Y:S01]  /*49290*/  ULDC UR60, c[0x0][0x228] ;  /* 0x00008a00003c7ab9 */ /* 0x000fe20000000800 */
[----:B------:R-:W-:Y:S01]  /*492a0*/  ISETP.LT.AND P1, PT, R12, UR9, !P0 ;  /* 0x000000090c007c0c */ /* 0x000fe2000c721270 */
[----:B------:R-:W-:Y:S06]  /*492b0*/  STL [R1+0x2748], R229 ;  /* 0x002748e501007387 */ /* 0x000fec0000100800 */
[----:B------:R-:W-:Y:S01]  /*492c0*/  @P3 LOP3.LUT R158, R158, 0x200000, RZ, 0xfc, !PT ;  /* 0x002000009e9e3812 */ /* 0x000fe200078efcff */
[----:B------:R-:W-:Y:S01]  /*492d0*/  VIADD R179, R180, UR5 ;  /* 0x00000005b4b37c36 */ /* 0x000fe20008000000 */
[----:B------:R-:W-:Y:S01]  /*492e0*/  ISETP.LT.AND P0, PT, R11, UR12, !P0 ;  /* 0x0000000c0b007c0c */ /* 0x000fe2000c701270 */
[----:B------:R-:W-:Y:S01]  /*492f0*/  STL [R1+0x274c], R228 ;  /* 0x00274ce401007387 */ /* 0x000fe20000100800 */
[----:B------:R-:W-:Y:S01]  /*49300*/  LOP3.LUT R158, R158, 0xffefffff, RZ, 0xc0, !PT ;  /* 0xffefffff9e9e7812 */ /* 0x000fe200078ec0ff */
[----:B------:R-:W-:Y:S01]  /*49310*/  ULDC UR5, c[0x0][0x248] ;  /* 0x0000920000057ab9 */ /* 0x000fe20000000800 */
[----:B------:R-:W-:-:S02]  /*49320*/  ULDC UR9, c[0x0][0x228] ;  /* 0x00008a0000097ab9 */ /* 0x000fc40000000800 */
[----:B------:R-:W-:-:S04]  /*49330*/  @P2 LOP3.LUT R158, R158, 0x100000, RZ, 0xfc, !PT ;  /* 0x001000009e9e2812 */ /* 0x000fc800078efcff */
[----:B------:R-:W-:-:S04]  /*49340*/  LOP3.LUT R158, R158, 0xfff7ffff, RZ, 0xc0, !PT ;  /* 0xfff7ffff9e9e7812 */ /* 0x000fc800078ec0ff */
[----:B------:R-:W-:-:S04]  /*49350*/  @P1 LOP3.LUT R158, R158, 0x80000, RZ, 0xfc, !PT ;  /* 0x000800009e9e1812 */ /* 0x000fc800078efcff */
[----:B------:R-:W-:-:S04]  /*49360*/  LOP3.LUT R158, R158, 0xfffbffff, RZ, 0xc0, !PT ;  /* 0xfffbffff9e9e7812 */ /* 0x000fc800078ec0ff */
[----:B------:R-:W-:Y:S02]  /*49370*/  @P0 LOP3.LUT R158, R158, 0x40000, RZ, 0xfc, !PT ;  /* 0x000400009e9e0812 */ /* 0x000fe400078efcff */
[----:B------:R-:W-:Y:S01]  /*49380*/  ISETP.GE.AND P0, PT, R177, UR39, PT ;  /* 0x00000027b1007c0c */ /* 0x000fe2000bf06270 */
[----:B------:R-:W-:Y:S01]  /*49390*/  STL [R1+0x2750], R227 ;  /* 0x002750e301007387 */ /* 0x000fe20000100800 */
[----:B------:R-:W-:Y:S01]  /*493a0*/  LOP3.LUT R158, R158, 0xfffdffff, RZ, 0xc0, !PT ;  /* 0xfffdffff9e9e7812 */ /* 0x000fe200078ec0ff */
[----:B------:R-:W-:Y:S01]  /*493b0*/  VIADD R178, R179, UR5 ;  /* 0x00000005b3b27c36 */ /* 0x000fe20008000000 */
[----:B------:R-:W-:Y:S01]  /*493c0*/  ISETP.LT.AND P3, PT, R14, UR38, !P0 ;  /* 0x000000260e007c0c */ /* 0x000fe2000c761270 */
[----:B------:R-:W-:Y:S01]  /*493d0*/  ULDC UR39, c[0x0][0x22c] ;  /* 0x00008b0000277ab9 */ /* 0x000fe20000000800 */
[----:B------:R-:W-:Y:S02]  /*493e0*/  ISETP.LT.AND P2, PT, R13, UR14, !P0 ;  /* 0x0000000e0d007c0c */ /* 0x000fe4000c741270 */
[----:B------:R-:W-:Y:S01]  /*493f0*/  ISETP.LT.AND P1, PT, R12, UR13, !P0 ;  /* 0x0000000d0c007c0c */ /* 0x000fe2000c721270 */
[----:B------:R-:W-:Y:S01]  /*49400*/  ULDC.64 UR12, c[0x0][0x228] ;  /* 0x00008a00000c7ab9 */ /* 0x000fe20000000a00 */
[----:B------:R-:W-:Y:S01]  /*49410*/  STL [R1+0x2754], R226 ;  /* 0x002754e201007387 */ /* 0x000fe20000100800 */
[----:B------:R-:W-:Y:S01]  /*49420*/  ULDC UR5, c[0x0][0x248] ;  /* 0x0000920000057ab9 */ /* 0x000fe20000000800 */
[----:B------:R-:W-:-:S05]  /*49430*/  ULDC UR38, c[0x0][0x228] ;  /* 0x00008a0000267ab9 */ /* 0x000fca0000000800 */
[----:B------:R-:W-:Y:S01]  /*49440*/  @P3 LOP3.LUT R158, R158, 0x20000, RZ, 0xfc, !PT ;  /* 0x000200009e9e3812 */ /* 0x000fe200078efcff */
[----:B------:R-:W-:-:S03]  /*49450*/  ULDC UR14, c[0x0][0x228] ;  /* 0x00008a00000e7ab9 */ /* 0x000fc60000000800 */
[----:B------:R-:W-:-:S04]  /*49460*/  LOP3.LUT R158, R158, 0xfffeffff, RZ, 0xc0, !PT ;  /* 0xfffeffff9e9e7812 */ /* 0x000fc800078ec0ff */
[----:B------:R-:W-:Y:S02]  /*49470*/  @P2 LOP3.LUT R158, R158, 0x10000, RZ, 0xfc, !PT ;  /* 0x000100009e9e2812 */ /* 0x000fe400078efcff */
[----:B------:R-:W-:Y:S01]  /*49480*/  ISETP.LT.AND P0, PT, R11, UR18, !P0 ;  /* 0x000000120b007c0c */ /* 0x000fe2000c701270 */
[----:B------:R-:W-:Y:S01]  /*49490*/  STL [R1+0x2758], R225 ;  /* 0x002758e101007387 */ /* 0x000fe20000100800 */
[----:B------:R-:W-:Y:S01]  /*494a0*/  LOP3.LUT R158, R158, 0xffff7fff, RZ, 0xc0, !PT ;  /* 0xffff7fff9e9e7812 */ /* 0x000fe200078ec0ff */
[----:B------:R-:W-:Y:S01]  /*494b0*/  VIADD R177, R178, UR5 ;  /* 0x00000005b2b17c36 */ /* 0x000fe20008000000 */
[----:B------:R-:W-:Y:S01]  /*494c0*/  ULDC UR5, c[0x0][0x248] ;  /* 0x0000920000057ab9 */ /* 0x000fe20000000800 */
[----:B------:R-:W-:Y:S01]  /*494d0*/  ULDC UR18, c[0x0][0x228] ;  /* 0x00008a0000127ab9 */ /* 0x000fe20000000800 */
[----:B------:R-:W-:-:S04]  /*494e0*/  @P1 LOP3.LUT R158, R158, 0x8000, RZ, 0xfc, !PT ;  /* 0x000080009e9e1812 */ /* 0x000fc800078efcff */
[----:B------:R-:W-:-:S04]  /*494f0*/  LOP3.LUT R158, R158, 0xffffbfff, RZ, 0xc0, !PT ;  /* 0xffffbfff9e9e7812 */ /* 0x000fc800078ec0ff */
[----:B------:R-:W-:Y:S02]  /*49500*/  @P0 LOP3.LUT R158, R158, 0x4000, RZ, 0xfc, !PT ;  /* 0x000040009e9e0812 */ /* 0x000fe400078efcff */
[----:B------:R-:W-:Y:S02]  /*49510*/  ISETP.GE.AND P0, PT, R176, UR13, PT ;  /* 0x0000000db0007c0c */ /* 0x000fe4000bf06270 */
[----:B------:R-:W-:Y:S01]  /*49520*/  LOP3.LUT R158, R158, 0xffffdfff, RZ, 0xc0, !PT ;  /* 0xffffdfff9e9e7812 */ /* 0x000fe200078ec0ff */
[----:B------:R-:W-:Y:S01]  /*49530*/  STL [R1+0x275c], R224 ;  /* 0x00275ce001007387 */ /* 0x000fe20000100800 */
[----:B------:R-:W-:Y:S01]  /*49540*/  ISETP.LT.AND P3, PT, R14, UR12, !P0 ;  /* 0x0000000c0e007c0c */ /* 0x000fe2000c761270 */
[----:B------:R-:W-:Y:S01]  /*49550*/  VIADD R176, R177, UR5 ;  /* 0x00000005b1b07c36 */ /* 0x000fe20008000000 */
[----:B------:R-:W-:Y:S01]  /*49560*/  ISETP.LT.AND P2, PT, R13, UR11, !P0 ;  /* 0x0000000b0d007c0c */ /* 0x000fe2000c741270 */
[----:B------:R-:W-:Y:S01]  /*49570*/  ULDC.64 UR10, c[0x0][0x228] ;  /* 0x00008a00000a7ab9 */ /* 0x000fe20000000a00 */
[----:B------:R-:W-:Y:S01]  /*49580*/  ISETP.LT.AND P1, PT, R12, UR16, !P0 ;  /* 0x000000100c007c0c */ /* 0x000fe2000c721270 */
[----:B------:R-:W-:Y:S01]  /*49590*/  STL [R1+0x2760], R223 ;  /* 0x002760df01007387 */ /* 0x000fe20000100800 */
[----:B------:R-:W-:Y:S01]  /*495a0*/  ULDC UR12, c[0x0][0x228] ;  /* 0x00008a00000c7ab9 */ /* 0x000fe20000000800 */
[----:B------:R-:W-:-:S06]  /*495b0*/  ULDC UR13, c[0x0][0x228] ;  /* 0x00008a00000d7ab9 */ /* 0x000fcc0000000800 */
[----:B------:R-:W-:Y:S01]  /*495c0*/  @P3 LOP3.LUT R158, R158, 0x2000, RZ, 0xfc, !PT ;  /* 0x000020009e9e3812 */ /* 0x000fe200078efcff */
[----:B------:R-:W-:Y:S01]  /*495d0*/  ULDC UR16, c[0x0][0x248] ;  /* 0x0000920000107ab9 */ /* 0x000fe20000000800 */
[----:B------:R-:W-:Y:S02]  /*495e0*/  ULDC UR5, c[0x0][0x228] ;  /* 0x00008a0000057ab9 */ /* 0x000fe40000000800 */
[----:B------:R-:W-:-:S04]  /*495f0*/  LOP3.LUT R158, R158, 0xffffefff, RZ, 0xc0, !PT ;  /* 0xffffefff9e9e7812 */ /* 0x000fc800078ec0ff */
        /* <DEDUP_REMOVED lines=8> */
[----:B------:R-:W-:-:S04]  /*49680*/  ISETP.GE.AND P0, PT, R175, UR11, PT ;  /* 0x0000000baf007c0c */ /* 0x000fc8000bf06270 */
[----:B------:R-:W-:Y:S01]  /*49690*/  ISETP.LT.AND P3, PT, R14, UR10, !P0 ;  /* 0x0000000a0e007c0c */ /* 0x000fe2000c761270 */
[----:B------:R-:W-:Y:S01]  /*496a0*/  ULDC.64 UR10, c[0x0][0x228] ;  /* 0x00008a00000a7ab9 */ /* 0x000fe20000000a00 */
[----:B------:R-:W-:Y:S01]  /*496b0*/  ISETP.LT.AND P2, PT, R13, UR22, !P0 ;  /* 0x000000160d007c0c */ /* 0x000fe2000c741270 */
[----:B------:R-:W-:Y:S01]  /*496c0*/  STL [R1+0x2768], R221 ;  /* 0x002768dd01007387 */ /* 0x000fe20000100800 */
[----:B------:R-:W-:Y:S01]  /*496d0*/  LOP3.LUT R158, R158, 0xfffffdff, RZ, 0xc0, !PT ;  /* 0xfffffdff9e9e7812 */ /* 0x000fe200078ec0ff */
[----:B------:R-:W-:Y:S01]  /*496e0*/  ULDC UR22, c[0x0][0x22c] ;  /* 0x00008b0000167ab9 */ /* 0x000fe20000000800 */
[----:B------:R-:W-:Y:S01]  /*496f0*/  ISETP.LT.AND P1, PT, R12, UR23, !P0 ;  /* 0x000000170c007c0c */ /* 0x000fe2000c721270 */
[----:B------:R-:W-:Y:S06]  /*49700*/  STL [R1+0x276c], R220 ;  /* 0x00276cdc01007387 */ /* 0x000fec0000100800 */
[----:B------:R-:W-:Y:S01]  /*49710*/  @P3 LOP3.LUT R158, R158, 0x200, RZ, 0xfc, !PT ;  /* 0x000002009e9e3812 */ /* 0x000fe200078efcff */
[----:B------:R-:W-:-:S03]  /*49720*/  ULDC UR23, c[0x0][0x228] ;  /* 0x00008a0000177ab9 */ /* 0x000fc60000000800 */
        /* <DEDUP_REMOVED lines=17> */
[----:B------:R-:W-:-:S07]  /*49840*/  ULDC UR10, c[0x0][0x248] ;  /* 0x00009200000a7ab9 */ /* 0x000fce0000000800 */
        /* <DEDUP_REMOVED lines=22> */
[----:B------:R-:W-:Y:S01]  /*499b0*/  STL [R1+0x2798], R214 ;  /* 0x002798d601007387 */ /* 0x000fe20000100800 */
[----:B------:R-:W-:Y:S01]  /*499c0*/  ISETP.LT.AND P0, PT, R11, UR37, !P0 ;  /* 0x000000250b007c0c */ /* 0x000fe2000c701270 */
[----:B------:R-:W-:Y:S01]  /*499d0*/  ULDC UR19, c[0x0][0x228] ;  /* 0x00008a0000137ab9 */ /* 0x000fe20000000800 */
[----:B------:R-:W-:Y:S01]  /*499e0*/  ULDC UR16, c[0x0][0x228] ;  /* 0x00008a0000107ab9 */ /* 0x000fe20000000800 */
[----:B------:R-:W-:Y:S01]  /*499f0*/  LOP3.LUT R155, R155, 0x7fffffff, RZ, 0xc0, !PT ;  /* 0x7fffffff9b9b7812 */ /* 0x000fe200078ec0ff */
[----:B------:R-:W-:-:S03]  /*49a00*/  ULDC UR30, c[0x0][0x228] ;  /* 0x00008a00001e7ab9 */ /* 0x000fc60000000800 */
[----:B------:R-:W-:Y:S02]  /*49a10*/  @P1 LOP3.LUT R157, R157, 0x80000000, RZ, 0xfc, !PT ;  /* 0x800000009d9d1812 */ /* 0x000fe400078efcff */
[----:B------:R-:W-:Y:S01]  /*49a20*/  @P3 LOP3.LUT R158, R158, 0x2, RZ, 0xfc, !PT ;  /* 0x000000029e9e3812 */ /* 0x000fe200078efcff */
[----:B------:R-:W-:Y:S01]  /*49a30*/  STL [R1+0x27a0], R213 ;  /* 0x0027a0d501007387 */ /* 0x000fe20000100800 */
[----:B------:R-:W-:Y:S01]  /*49a40*/  LOP3.LUT R157, R157, 0xbfffffff, RZ, 0xc0, !PT ;  /* 0xbfffffff9d9d7812 */ /* 0x000fe200078ec0ff */
[----:B------:R-:W-:-:S03]  /*49a50*/  ULDC UR37, c[0x0][0x228] ;  /* 0x00008a0000257ab9 */ /* 0x000fc60000000800 */
[----:B------:R-:W-:Y:S02]  /*49a60*/  @P0 LOP3.LUT R157, R157, 0x40000000, RZ, 0xfc, !PT ;  /* 0x400000009d9d0812 */ /* 0x000fe400078efcff */
[----:B------:R-:W-:Y:S02]  /*49a70*/  ISETP.GE.AND P0, PT, R172, UR21, PT ;  /* 0x00000015ac007c0c */ /* 0x000fe4000bf06270 */
[----:B------:R-:W-:Y:S01]  /*49a80*/  LOP3.LUT R158, R158, 0xfffffffe, RZ, 0xc0, !PT ;  /* 0xfffffffe9e9e7812 */ /* 0x000fe200078ec0ff */
[----:B------:R-:W-:Y:S01]  /*49a90*/  STL [R1+0x27ac], R212 ;  /* 0x0027acd401007387 */ /* 0x000fe20000100800 */
[----:B------:R-:W-:Y:S01]  /*49aa0*/  ISETP.LT.AND P3, PT, R14, UR32, !P0 ;  /* 0x000000200e007c0c */ /* 0x000fe2000c761270 */
[----:B------:R-:W-:Y:S01]  /*49ab0*/  ULDC UR21, c[0x0][0x248] ;  /* 0x0000920000157ab9 */ /* 0x000fe20000000800 */
[----:B------:R-:W-:Y:S02]  /*49ac0*/  @P2 LOP3.LUT R158, R158, 0x1, RZ, 0xfc, !PT ;  /* 0x000000019e9e2812 */ /* 0x000fe400078efcff */
[----:B------:R-:W-:-:S02]  /*49ad0*/  LOP3.LUT R157, R157, 0xdfffffff, RZ, 0xc0, !PT ;  /* 0xdfffffff9d9d7812 */ /* 0x000fc400078ec0ff */
[----:B------:R-:W-:Y:S01]  /*49ae0*/  ISETP.LT.AND P1, PT, R12, UR34, !P0 ;  /* 0x000000220c007c0c */ /* 0x000fe2000c721270 */
[----:B------:R-:W-:Y:S01]  /*49af0*/  STL [R1+0x27b4], R211 ;  /* 0x0027b4d301007387 */ /* 0x000fe20000100800 */
[----:B------:R-:W-:Y:S01]  /*49b00*/  ISETP.LT.AND P2, PT, R13, UR42, !P0 ;  /* 0x0000002a0d007c0c */ /* 0x000fe2000c741270 */
[----:B------:R-:W-:Y:S01]  /*49b10*/  VIADD R173, R174, UR21 ;  /* 0x00000015aead7c36 */ /* 0x000fe20008000000 */
[----:B------:R-:W-:-:S03]  /*49b20*/  ULDC UR32, c[0x0][0x248] ;  /* 0x0000920000207ab9 */ /* 0x000fc60000000800 */
[----:B------:R-:W-:Y:S01]  /*49b30*/  @P3 LOP3.LUT R157, R157, 0x20000000, RZ, 0xfc, !PT ;  /* 0x200000009d9d3812 */ /* 0x000fe200078efcff */
[----:B------:R-:W-:Y:S01]  /*49b40*/  STL [R1+0x27bc], R210 ;  /* 0x0027bcd201007387 */ /* 0x000fe20000100800 */
[----:B------:R-:W-:Y:S01]  /*49b50*/  ISETP.LT.AND P0, PT, R11, UR43, !P0 ;  /* 0x0000002b0b007c0c */ /* 0x000fe2000c701270 */
[----:B------:R-:W-:Y:S01]  /*49b60*/  ULDC UR34, c[0x0][0x248] ;  /* 0x0000920000227ab9 */ /* 0x000fe20000000800 */
[----:B------:R-:W-:Y:S01]  /*49b70*/  LOP3.LUT R157, R157, 0xefffffff, RZ, 0xc0, !PT ;  /* 0xefffffff9d9d7812 */ /* 0x000fe200078ec0ff */
[----:B------:R-:W-:Y:S01]  /*49b80*/  STL [R1+0x27c4], R209 ;  /* 0x0027c4d101007387 */ /* 0x000fe20000100800 */
[----:B------:R-:W-:Y:S01]  /*49b90*/  ULDC UR21, c[0x0][0x228] ;  /* 0x00008a0000157ab9 */ /* 0x000fe20000000800 */
[----:B------:R-:W-:Y:S01]  /*49ba0*/  ULDC UR43, c[0x0][0x228] ;  /* 0x00008a00002b7ab9 */ /* 0x000fe20000000800 */
[----:B------:R-:W-:Y:S01]  /*49bb0*/  @P2 LOP3.LUT R157, R157, 0x10000000, RZ, 0xfc, !PT ;  /* 0x100000009d9d2812 */ /* 0x000fe200078efcff */
[----:B------:R-:W-:-:S03]  /*49bc0*/  ULDC UR42, c[0x0][0x228] ;  /* 0x00008a00002a7ab9 */ /* 0x000fc60000000800 */
        /* <DEDUP_REMOVED lines=12> */
[----:B------:R-:W-:Y:S01]  /*49c90*/  VIADD R172, R173, UR25 ;  /* 0x00000019adac7c36 */ /* 0x000fe20008000000 */
[----:B------:R-:W-:-:S06]  /*49ca0*/  ULDC UR44, c[0x0][0x228] ;  /* 0x00008a00002c7ab9 */ /* 0x000fcc0000000800 */
[----:B------:R-:W-:Y:S01]  /*49cb0*/  @P3 LOP3.LUT R157, R157, 0x2000000, RZ, 0xfc, !PT ;  /* 0x020000009d9d3812 */ /* 0x000fe200078efcff */
[----:B------:R-:W-:Y:S01]  /*49cc0*/  ULDC UR45, c[0x0][0x228] ;  /* 0x00008a00002d7ab9 */ /* 0x000fe20000000800 */
[----:B------:R-:W-:Y:S01]  /*49cd0*/  ISETP.LT.AND P0, PT, R11, UR47, !P0 ;  /* 0x0000002f0b007c0c */ /* 0x000fe2000c701270 */
[----:B------:R-:W-:Y:S01]  /*49ce0*/  STL [R1+0x27ec], R206 ;  /* 0x0027ecce01007387 */ /* 0x000fe20000100800 */
[----:B------:R-:W-:Y:S01]  /*49cf0*/  LOP3.LUT R157, R157, 0xfeffffff, RZ, 0xc0, !PT ;  /* 0xfeffffff9d9d7812 */ /* 0x000fe200078ec0ff */
[----:B------:R-:W-:Y:S01]  /*49d00*/  ULDC UR25, c[0x0][0x228] ;  /* 0x00008a0000197ab9 */ /* 0x000fe20000000800 */
[----:B------:R-:W-:Y:S01]  /*49d10*/  ULDC UR46, c[0x0][0x228] ;  /* 0x00008a00002e7ab9 */ /* 0x000fe20000000800 */
[----:B---3--:R-:W-:Y:S01]  /*49d20*/  VIADD R250, R10, 0x182 ;  /* 0x000001820afa7836 */ /* 0x008fe20000000000 */
        /* <DEDUP_REMOVED lines=10> */
[----:B------:R-:W-:Y:S01]  /*49dd0*/  ISETP.LT.AND P3, PT, R14, UR31, !P0 ;  /* 0x0000001f0e007c0c */ /* 0x000fe2000c761270 */
[----:B------:R-:W-:Y:S01]  /*49de0*/  STL [R1+0x27f4], R204 ;  /* 0x0027f4cc01007387 */ /* 0x000fe20000100800 */
[----:B------:R-:W-:Y:S01]  /*49df0*/  ISETP.LT.AND P2, PT, R13, UR48, !P0 ;  /* 0x000000300d007c0c */ /* 0x000fe2000c741270 */
[----:B------:R-:W-:Y:S01]  /*49e00*/  ULDC UR48, c[0x0][0x248] ;  /* 0x0000920000307ab9 */ /* 0x000fe20000000800 */
[----:B------:R-:W-:Y:S01]  /*49e10*/  ISETP.LT.AND P1, PT, R12, UR49, !P0 ;  /* 0x000000310c007c0c */ /* 0x000fe2000c721270 */
[----:B------:R-:W-:Y:S01]  /*49e20*/  STL [R1+0x27fc], R203 ;  /* 0x0027fccb01007387 */ /* 0x000fe20000100800 */
[----:B------:R-:W-:Y:S01]  /*49e30*/  ULDC UR49, c[0x0][0x248] ;  /* 0x0000920000317ab9 */ /* 0x000fe20000000800 */
[----:B------:R-:W-:-:S02]  /*49e40*/  ULDC UR31, c[0x0][0x22c] ;  /* 0x00008b00001f7ab9 */ /* 0x000fc40000000800 */
[----:B------:R-:W-:Y:S04]  /*49e50*/  STL [R1+0x2804], R202 ;  /* 0x002804ca01007387 */ /* 0x000fe80000100800 */
[----:B------:R-:W-:Y:S04]  /*49e60*/  STL [R1+0x2814], R201 ;  /* 0x002814c901007387 */ /* 0x000fe80000100800 */
[----:B------:R-:W-:Y:S04]  /*49e70*/  STL [R1+0x2820], R200 ;  /* 0x002820c801007387 */ /* 0x000fe80000100800 */
[----:B------:R-:W-:Y:S04]  /*49e80*/  STL [R1+0x2824], R199 ;  /* 0x002824c701007387 */ /* 0x000fe80000100800 */
[----:B------:R-:W-:Y:S04]  /*49e90*/  STL [R1+0x282c], R198 ;  /* 0x00282cc601007387 */ /* 0x000fe80000100800 */
[----:B------:R-:W-:Y:S01]  /*49ea0*/  STL [R1+0x2838], R197 ;  /* 0x002838c501007387 */ /* 0x000fe20000100800 */
[----:B------:R-:W-:-:S03]  /*49eb0*/  @P3 LOP3.LUT R157, R157, 0x200000, RZ, 0xfc, !PT ;  /* 0x002000009d9d3812 */ /* 0x000fc600078efcff */
[----:B------:R-:W-:Y:S04]  /*49ec0*/  STL [R1+0x2844], R196 ;  /* 0x002844c401007387 */ /* 0x000fe80000100800 */
[----:B------:R-:W-:Y:S04]  /*49ed0*/  STL [R1+0x284c], R195 ;  /* 0x00284cc301007387 */ /* 0x000fe80000100800 */
[----:B------:R-:W-:Y:S04]  /*49ee0*/  STL [R1+0x285c], R194 ;  /* 0x00285cc201007387 */ /* 0x000fe80000100800 */
[----:B------:R-:W-:Y:S01]  /*49ef0*/  STL [R1+0x2860], R193 ;  /* 0x002860c101007387 */ /* 0x000fe20000100800 */
[----:B------:R-:W-:-:S03]  /*49f00*/  LOP3.LUT R157, R157, 0xffefffff, RZ, 0xc0, !PT ;  /* 0xffefffff9d9d7812 */ /* 0x000fc600078ec0ff */
[----:B------:R-:W-:Y:S04]  /*49f10*/  STL [R1+0x2864], R192 ;  /* 0x002864c001007387 */ /* 0x000fe80000100800 */
[----:B------:R-:W-:Y:S04]  /*49f20*/  STL [R1+0x286c], R191 ;  /* 0x00286cbf01007387 */ /* 0x000fe80000100800 */
[----:B------:R-:W-:Y:S04]  /*49f30*/  STL [R1+0x2870], R190 ;  /* 0x002870be01007387 */ /* 0x000fe80000100800 */
[----:B------:R-:W-:Y:S01]  /*49f40*/  STL [R1+0x2868], R189 ;  /* 0x002868bd01007387 */ /* 0x000fe20000100800 */
[----:B------:R-:W-:-:S03]  /*49f50*/  @P2 LOP3.LUT R157, R157, 0x100000, RZ, 0xfc, !PT ;  /* 0x001000009d9d2812 */ /* 0x000fc600078efcff */
[----:B------:R-:W-:Y:S04]  /*49f60*/  STL [R1+0x2858], R188 ;  /* 0x002858bc01007387 */ /* 0x000fe80000100800 */
[----:B------:R-:W-:Y:S04]  /*49f70*/  STL [R1+0x2854], R187 ;  /* 0x002854bb01007387 */ /* 0x000fe80000100800 */
[----:B------:R-:W-:Y:S01]  /*49f80*/  STL [R1+0x2850], R186 ;  /* 0x002850ba01007387 */ /* 0x000fe20000100800 */
[----:B------:R-:W-:Y:S01]  /*49f90*/  ISETP.LT.AND P0, PT, R11, UR52, !P0 ;  /* 0x000000340b007c0c */ /* 0x000fe2000c701270 */
[----:B------:R-:W-:-:S02]  /*49fa0*/  ULDC UR52, c[0x0][0x248] ;  /* 0x0000920000347ab9 */ /* 0x000fc40000000800 */
        /* <DEDUP_REMOVED lines=17> */
[----:B------:R1:W-:Y:S04]  /*4a0c0*/  STL [R1+0x27e8], R172 ;  /* 0x0027e8ac01007387 */ /* 0x0003e80000100800 */
[----:B------:R-:W3:Y:S01]  /*4a0d0*/  LDS.128 R180, [R152] ;  /* 0x0000000098b47984 */ /* 0x000ee20000000c00 */
[----:B-1----:R-:W-:Y:S01]  /*4a0e0*/  VIADD R172, R172, UR26 ;  /* 0x0000001aacac7c36 */ /* 0x002fe20008000000 */
[----:B------:R-:W-:Y:S01]  /*4a0f0*/  ULDC.64 UR26, c[0x0][0x228] ;  /* 0x00008a00001a7ab9 */ /* 0x000fe20000000a00 */
[----:B------:R-:W-:Y:S01]  /*4a100*/  BAR.SYNC.DEFER_BLOCKING 0x0 ;  /* 0x0000000000007b1d */ /* 0x000fe20000010000 */
[----:B------:R-:W-:-:S04]  /*4a110*/  ISETP.GE.AND P0, PT, R21, UR27, PT ;  /* 0x0000001b15007c0c */ /* 0x000fc8000bf06270 */
[----:B------:R-:W-:Y:S01]  /*4a120*/  ISETP.LT.AND P3, PT, R14, UR26, !P0 ;  /* 0x0000001a0e007c0c */ /* 0x000fe2000c761270 */
[----:B------:R-:W-:Y:S01]  /*4a130*/  ULDC UR26, c[0x0][0x248] ;  /* 0x00009200001a7ab9 */ /* 0x000fe20000000800 */
[----:B------:R-:W-:Y:S02]  /*4a140*/  ISETP.LT.AND P2, PT, R13, UR40, !P0 ;  /* 0x000000280d007c0c */ /* 0x000fe4000c741270 */
[----:B------:R-:W-:Y:S01]  /*4a150*/  LOP3.LUT R157, R157, 0xfffdffff, RZ, 0xc0, !PT ;  /* 0xfffdffff9d9d7812 */ /* 0x000fe200078ec0ff */
[----:B------:R1:W-:Y:S01]  /*4a160*/  STL [R1+0x27e4], R172 ;  /* 0x0027e4ac01007387 */ /* 0x0003e20000100800 */
[----:B------:R-:W-:Y:S01]  /*4a170*/  ISETP.LT.AND P1, PT, R12, UR50, !P0 ;  /* 0x000000320c007c0c */ /* 0x000fe2000c721270 */
[----:B------:R-:W-:-:S06]  /*4a180*/  ULDC UR40, c[0x0][0x248] ;  /* 0x0000920000287ab9 */ /* 0x000fcc0000000800 */
[----:B------:R-:W-:Y:S01]  /*4a190*/  @P3 LOP3.LUT R157, R157, 0x20000, RZ, 0xfc, !PT ;  /* 0x000200009d9d3812 */ /* 0x000fe200078efcff */
[----:B------:R-:W-:-:S03]  /*4a1a0*/  ULDC UR50, c[0x0][0x248] ;  /* 0x0000920000327ab9 */ /* 0x000fc60000000800 */
        /* <DEDUP_REMOVED lines=14> */
[----:B------:R1:W-:Y:S01]  /*4a290*/  STL [R1+0x27e0], R172 ;  /* 0x0027e0ac01007387 */ /* 0x0003e20000100800 */
        /* <DEDUP_REMOVED lines=19> */
[----:B------:R-:W-:Y:S01]  /*4a3d0*/  ULDC UR56, c[0x0][0x228] ;  /* 0x00008a0000387ab9 */ /* 0x000fe20000000800 */
[----:B------:R-:W-:Y:S02]  /*4a3e0*/  LOP3.LUT R157, R157, 0xfffffdff, RZ, 0xc0, !PT ;  /* 0xfffffdff9d9d7812 */ /* 0x000fe400078ec0ff */
[----:B------:R-:W-:Y:S01]  /*4a3f0*/  ISETP.LT.AND P1, PT, R12, UR55, !P0 ;  /* 0x000000370c007c0c */ /* 0x000fe2000c721270 */
[----:B------:R1:W-:Y:S06]  /*4a400*/  STL [R1+0x27dc], R172 ;  /* 0x0027dcac01007387 */ /* 0x0003ec0000100800 */
[----:B------:R-:W-:Y:S01]  /*4a410*/  @P3 LOP3.LUT R157, R157, 0x200, RZ, 0xfc, !PT ;  /* 0x000002009d9d3812 */ /* 0x000fe200078efcff */
[----:B------:R-:W-:-:S03]  /*4a420*/  ULDC UR55, c[0x0][0x248] ;  /* 0x0000920000377ab9 */ /* 0x000fc60000000800 */
        /* <DEDUP_REMOVED lines=32> */
[----:B------:R1:W-:Y:S01]  /*4a630*/  STL [R1+0x27d0], R172 ;  /* 0x0027d0ac01007387 */ /* 0x0003e20000100800 */
[----:B------:R-:W-:Y:S01]  /*4a640*/  ISETP.LT.AND P3, PT, R14, UR27, !P0 ;  /* 0x0000001b0e007c0c */ /* 0x000fe2000c761270 */
[----:B------:R-:W-:Y:S01]  /*4a650*/  ULDC.64 UR26, c[0x0][0x228] ;  /* 0x00008a00001a7ab9 */ /* 0x000fe20000000a00 */
        /* <DEDUP_REMOVED lines=14> */
[----:B------:R-:W-:Y:S01]  /*4a740*/  ULDC.64 UR26, c[0x0][0x228] ;  /* 0x00008a00001a7ab9 */ /* 0x000fe20000000a00 */
[----:B------:R-:W-:-:S02]  /*4a750*/  LOP3.LUT R156, R156, 0xdfffffff, RZ, 0xc0, !PT ;  /* 0xdfffffff9c9c7812 */ /* 0x000fc400078ec0ff */
[----:B------:R-:W-:Y:S02]  /*4a760*/  @P2 LOP3.LUT R157, R157, 0x1, RZ, 0xfc, !PT ;  /* 0x000000019d9d2812 */ /* 0x000fe400078efcff */
[----:B------:R-:W-:Y:S02]  /*4a770*/  ISETP.LT.AND P2, PT, R13, UR35, !P0 ;  /* 0x000000230d007c0c */ /* 0x000fe4000c741270 */
[----:B------:R-:W-:Y:S01]  /*4a780*/  ISETP.LT.AND P1, PT, R12, UR39, !P0 ;  /* 0x000000270c007c0c */ /* 0x000fe2000c721270 */
[----:B------:R1:W-:Y:S02]  /*4a790*/  STL [R1+0x27c8], R172 ;  /* 0x0027c8ac01007387 */ /* 0x0003e40000100800 */
[----:B------:R-:W-:Y:S01]  /*4a7a0*/  @P3 LOP3.LUT R156, R156, 0x20000000, RZ, 0xfc, !PT ;  /* 0x200000009c9c3812 */ /* 0x000fe200078efcff */
[----:B------:R-:W-:Y:S01]  /*4a7b0*/  ULDC UR39, c[0x0][0x22c] ;  /* 0x00008b0000277ab9 */ /* 0x000fe20000000800 */
[----:B------:R-:W-:Y:S02]  /*4a7c0*/  ULDC.64 UR34, c[0x0][0x228] ;  /* 0x00008a0000227ab9 */ /* 0x000fe40000000a00 */
[----:B------:R-:W-:-:S04]  /*4a7d0*/  LOP3.LUT R156, R156, 0xefffffff, RZ, 0xc0, !PT ;  /* 0xefffffff9c9c7812 */ /* 0x000fc800078ec0ff */
[----:B------:R-:W-:Y:S01]  /*4a7e0*/  @P2 LOP3.LUT R156, R156, 0x10000000, RZ, 0xfc, !PT ;  /* 0x100000009c9c2812 */ /* 0x000fe200078efcff */
[----:B-1----:R-:W-:Y:S01]  /*4a7f0*/  VIADD R172, R172, UR33 ;  /* 0x00000021acac7c36 */ /* 0x002fe20008000000 */
[----:B------:R-:W-:Y:S01]  /*4a800*/  ISETP.LT.AND P0, PT, R11, UR41, !P0 ;  /* 0x000000290b007c0c */ /* 0x000fe2000c701270 */
[----:B------:R-:W-:Y:S01]  /*4a810*/  ULDC UR41, c[0x0][0x228] ;  /* 0x00008a0000297ab9 */ /* 0x000fe20000000800 */
[----:B------:R-:W-:Y:S01]  /*4a820*/  LOP3.LUT R156, R156, 0xf7ffffff, RZ, 0xc0, !PT ;  /* 0xf7ffffff9c9c7812 */ /* 0x000fe200078ec0ff */
[----:B------:R-:W-:Y:S01]  /*4a830*/  ULDC.64 UR32, c[0x0][0x228] ;  /* 0x00008a0000207ab9 */ /* 0x000fe20000000a00 */
[----:B------:R1:W-:Y:S02]  /*4a840*/  STL [R1+0x27c0], R172 ;  /* 0x0027c0ac01007387 */ /* 0x0003e40000100800 */
[----:B------:R-:W-:Y:S01]  /*4a850*/  @P1 LOP3.LUT R156, R156, 0x8000000, RZ, 0xfc, !PT ;  /* 0x080000009c9c1812 */ /* 0x000fe200078efcff */
[----:B-1----:R-:W-:-:S03]  /*4a860*/  VIADD R172, R172, UR40 ;  /* 0x00000028acac7c36 */ /* 0x002fc60008000000 */
[----:B------:R-:W-:Y:S02]  /*4a870*/  LOP3.LUT R156, R156, 0xfbffffff, RZ, 0xc0, !PT ;  /* 0xfbffffff9c9c7812 */ /* 0x000fe400078ec0ff */
[----:B------:R1:W-:Y:S02]  /*4a880*/  STL [R1+0x27b8], R172 ;  /* 0x0027b8ac01007387 */ /* 0x0003e40000100800 */
[----:B------:R-:W-:Y:S02]  /*4a890*/  @P0 LOP3.LUT R156, R156, 0x4000000, RZ, 0xfc, !PT ;  /* 0x040000009c9c0812 */ /* 0x000fe400078efcff */
[----:B------:R-:W4:Y:S01]  /*4a8a0*/  LDL.LU R176, [R1+0x1474] ;  /* 0x0014740001b07983 */ /* 0x000f220000300800 */
[----:B------:R-:W-:Y:S01]  /*4a8b0*/  ISETP.GE.AND P0, PT, R15, UR39, PT ;  /* 0x000000270f007c0c */ /* 0x000fe2000bf06270 */
[----:B------:R-:W-:Y:S02]  /*4a8c0*/  ULDC UR39, c[0x0][0x228] ;  /* 0x00008a0000277ab9 */ /* 0x000fe40000000800 */
[----:B------:R-:W4:Y:S01]  /*4a8d0*/  LDL.LU R177, [R1+0x147c] ;  /* 0x00147c0001b17983 */ /* 0x000f220000300800 */
[----:B-1----:R-:W-:-:S03]  /*4a8e0*/  VIADD R172, R172, UR48 ;  /* 0x00000030acac7c36 */ /* 0x002fc60008000000 */
[----:B------:R-:W4:Y:S01]  /*4a8f0*/  LDL.LU R178, [R1+0x1074] ;  /* 0x0010740001b27983 */ /* 0x000f220000300800 */
[----:B------:R-:W-:Y:S01]  /*4a900*/  ISETP.LT.AND P3, PT, R14, UR41, !P0 ;  /* 0x000000290e007c0c */ /* 0x000fe2000c761270 */
[----:B------:R-:W-:Y:S02]  /*4a910*/  ULDC.64 UR40, c[0x0][0x228] ;  /* 0x00008a0000287ab9 */ /* 0x000fe40000000a00 */
[----:B------:R1:W-:Y:S02]  /*4a920*/  STL [R1+0x27b0], R172 ;  /* 0x0027b0ac01007387 */ /* 0x0003e40000100800 */
[----:B-1----:R-:W-:-:S05]  /*4a930*/  VIADD R172, R172, UR49 ;  /* 0x00000031acac7c36 */ /* 0x002fca0008000000 */
[----:B------:R1:W-:Y:S01]  /*4a940*/  STL [R1+0x27a8], R172 ;  /* 0x0027a8ac01007387 */ /* 0x0003e20000100800 */
[----:B------:R-:W-:Y:S01]  /*4a950*/  ISETP.LT.AND P2, PT, R13, UR59, !P0 ;  /* 0x0000003b0d007c0c */ /* 0x000fe2000c741270 */
[----:B------:R-:W-:Y:S01]  /*4a960*/  ULDC UR59, c[0x0][0x228] ;  /* 0x00008a00003b7ab9 */ /* 0x000fe20000000800 */
[----:B------:R-:W-:Y:S01]  /*4a970*/  LOP3.LUT R156, R156, 0xfdffffff, RZ, 0xc0, !PT ;  /* 0xfdffffff9c9c7812 */ /* 0x000fe200078ec0ff */
[----:B-1----:R-:W-:-:S03]  /*4a980*/  VIADD R172, R172, UR50 ;  /* 0x00000032acac7c36 */ /* 0x002fc60008000000 */
[----:B------:R-:W-:Y:S02]  /*4a990*/  @P3 LOP3.LUT R156, R156, 0x2000000, RZ, 0xfc, !PT ;  /* 0x020000009c9c3812 */ /* 0x000fe400078efcff */
[----:B------:R1:W-:Y:S01]  /*4a9a0*/  STL [R1+0x27a4], R172 ;  /* 0x0027a4ac01007387 */ /* 0x0003e20000100800 */
[----:B------:R-:W-:Y:S02]  /*4a9b0*/  ISETP.LT.AND P1, PT, R12, UR39, !P0 ;  /* 0x000000270c007c0c */ /* 0x000fe4000c721270 */
[----:B------:R-:W-:Y:S01]  /*4a9c0*/  LOP3.LUT R156, R156, 0xfeffffff, RZ, 0xc0, !PT ;  /* 0xfeffffff9c9c7812 */ /* 0x000fe200078ec0ff */
[----:B-1----:R-:W-:-:S05]  /*4a9d0*/  VIADD R172, R172, UR51 ;  /* 0x00000033acac7c36 */ /* 0x002fca0008000000 */
[----:B------:R1:W-:Y:S01]  /*4a9e0*/  STL [R1+0x279c], R172 ;  /* 0x00279cac01007387 */ /* 0x0003e20000100800 */
[----:B------:R-:W-:Y:S01]  /*4a9f0*/  @P2 LOP3.LUT R156, R156, 0x1000000, RZ, 0xfc, !PT ;  /* 0x010000009c9c2812 */ /* 0x000fe200078efcff */
[----:B-1----:R-:W-:Y:S01]  /*4aa00*/  VIADD R172, R172, UR52 ;  /* 0x00000034acac7c36 */ /* 0x002fe20008000000 */
[----:B------:R-:W-:Y:S01]  /*4aa10*/  ISETP.LT.AND P0, PT, R11, UR38, !P0 ;  /* 0x000000260b007c0c */ /* 0x000fe2000c701270 */
[----:B------:R-:W-:-:S03]  /*4aa20*/  ULDC.64 UR38, c[0x0][0x228] ;  /* 0x00008a0000267ab9 */ /* 0x000fc60000000a00 */
[----:B------:R1:W-:Y:S01]  /*4aa30*/  STL [R1+0x2794], R172 ;  /* 0x002794ac01007387 */ /* 0x0003e20000100800 */
[----:B------:R-:W-:Y:S01]  /*4aa40*/  LOP3.LUT R156, R156, 0xff7fffff, RZ, 0xc0, !PT ;  /* 0xff7fffff9c9c7812 */ /* 0x000fe200078ec0ff */
[----:B-1----:R-:W-:-:S03]  /*4aa50*/  VIADD R172, R172, UR53 ;  /* 0x00000035acac7c36 */ /* 0x002fc60008000000 */
[----:B------:R-:W-:Y:S01]  /*4aa60*/  @P1 LOP3.LUT R156, R156, 0x800000, RZ, 0xfc, !PT ;  /* 0x008000009c9c1812 */ /* 0x000fe200078efcff */
[----:B------:R-:W-:Y:S01]  /*4aa70*/  VIADD R173, R172, UR54 ;  /* 0x00000036acad7c36 */ /* 0x000fe20008000000 */
[----:B------:R1:W-:Y:S02]  /*4aa80*/  STL [R1+0x2790], R172 ;  /* 0x002790ac01007387 */ /* 0x0003e40000100800 */
[----:B------:R-:W-:Y:S02]  /*4aa90*/  LOP3.LUT R156, R156, 0xffbfffff, RZ, 0xc0, !PT ;  /* 0xffbfffff9c9c7812 */ /* 0x000fe400078ec0ff */
[----:B------:R2:W-:Y:S02]  /*4aaa0*/  STL [R1+0x2788], R173 ;  /* 0x002788ad01007387 */ /* 0x0005e40000100800 */
[----:B------:R-:W-:Y:S02]  /*4aab0*/  @P0 LOP3.LUT R156, R156, 0x400000, RZ, 0xfc, !PT ;  /* 0x004000009c9c0812 */ /* 0x000fe400078efcff */
[----:B-1----:R-:W3:Y:S01]  /*4aac0*/  LDL.LU R172, [R1+0x266c] ;  /* 0x00266c0001ac7983 */ /* 0x002ee20000300800 */
[----:B------:R-:W-:-:S04]  /*4aad0*/  ISETP.GE.AND P0, PT, R251, UR27, PT ;  /* 0x0000001bfb007c0c */ /* 0x000fc8000bf06270 */
[----:B------:R-:W-:Y:S02]  /*4aae0*/  ISETP.LT.AND P1, PT, R14, UR26, !P0 ;  /* 0x0000001a0e007c0c */ /* 0x000fe4000c721270 */
[----:B------:R-:W-:Y:S02]  /*4aaf0*/  ISETP.LT.AND P3, PT, R13, UR59, !P0 ;  /* 0x0000003b0d007c0c */ /* 0x000fe4000c761270 */
[----:B------:R-:W-:Y:S02]  /*4ab00*/  LOP3.LUT R156, R156, 0xffdfffff, RZ, 0xc0, !PT ;  /* 0xffdfffff9c9c7812 */ /* 0x000fe400078ec0ff */
[----:B------:R-:W-:-:S07]  /*4ab10*/  ISETP.LT.AND P2, PT, R12, UR61, !P0 ;  /* 0x0000003d0c007c0c */ /* 0x000fce000c741270 */
[----:B------:R-:W-:-:S04]  /*4ab20*/  @P1 LOP3.LUT R156, R156, 0x200000, RZ, 0xfc, !PT ;  /* 0x002000009c9c1812 */ /* 0x000fc800078efcff */
[----:B------:R-:W-:-:S04]  /*4ab30*/  LOP3.LUT R156, R156, 0xffefffff, RZ, 0xc0, !PT ;  /* 0xffefffff9c9c7812 */ /* 0x000fc800078ec0ff */
[----:B------:R-:W-:Y:S02]  /*4ab40*/  @P3 LOP3.LUT R156, R156, 0x100000, RZ, 0xfc, !PT ;  /* 0x001000009c9c3812 */ /* 0x000fe400078efcff */
[----:B------:R-:W-:Y:S02]  /*4ab50*/  ISETP.LT.AND P1, PT, R11, UR60, !P0 ;  /* 0x0000003c0b007c0c */ /* 0x000fe4000c721270 */
[----:B------:R-:W-:Y:S01]  /*4ab60*/  LOP3.LUT R156, R156, 0xfff7ffff, RZ, 0xc0, !PT ;  /* 0xfff7ffff9c9c7812 */ /* 0x000fe200078ec0ff */
[----:B------:R-:W-:-:S03]  /*4ab70*/  VIADD R251, R10, 0x101 ;  /* 0x000001010afb7836 */ /* 0x000fc60000000000 */
[----:B------:R-:W-:Y:S02]  /*4ab80*/  @P2 LOP3.LUT R156, R156, 0x80000, RZ, 0xfc, !PT ;  /* 0x000800009c9c2812 */ /* 0x000fe400078efcff */
[----:B------:R-:W-:Y:S02]  /*4ab90*/  ISETP.GE.AND P0, PT, R251, UR33, PT ;  /* 0x00000021fb007c0c */ /* 0x000fe4000bf06270 */
[----:B------:R-:W-:-:S04]  /*4aba0*/  LOP3.LUT R156, R156, 0xfffbffff, RZ, 0xc0, !PT ;  /* 0xfffbffff9c9c7812 */ /* 0x000fc800078ec0ff */
[----:B------:R-:W-:Y:S02]  /*4abb0*/  @P1 LOP3.LUT R156, R156, 0x40000, RZ, 0xfc, !PT ;  /* 0x000400009c9c1812 */ /* 0x000fe400078efcff */
        /* <DEDUP_REMOVED lines=58> */
[----:B------:R-:W-:-:S09]  /*4af60*/  ISETP.LT.AND P2, PT, R12, UR42, !P0 ;  /* 0x0000002a0c007c0c */ /* 0x000fd2000c741270 */
        /* <DEDUP_REMOVED lines=15> */
[----:B------:R-:W-:Y:S01]  /*4b060*/  LOP3.LUT R155, R155, 0xfbffffff, RZ, 0xc0, !PT ;  /* 0xfbffffff9b9b7812 */ /* 0x000fe200078ec0ff */
[----:B------:R-:W-:-:S03]  /*4b070*/  VIADD R251, R10, 0xfb ;  /* 0x000000fb0afb7836 */ /* 0x000fc60000000000 */
[----:B------:R-:W-:Y:S02]  /*4b080*/  @P3 LOP3.LUT R155, R155, 0x4000000, RZ, 0xfc, !PT ;  /* 0x040000009b9b3812 */ /* 0x000fe400078efcff */
[----:B------:R-:W-:Y:S02]  /*4b090*/  ISETP.LT.AND P1, PT, R11, UR29, !P0 ;  /* 0x0000001d0b007c0c */ /* 0x000fe4000c721270 */
[----:B------:R-:W-:Y:S02]  /*4b0a0*/  LOP3.LUT R155, R155, 0xfdffffff, RZ, 0xc0, !PT ;  /* 0xfdffffff9b9b7812 */ /* 0x000fe400078ec0ff */
[----:B------:R-:W-:Y:S02]  /*4b0b0*/  ISETP.GE.AND P0, PT, R251, UR31, PT ;  /* 0x0000001ffb007c0c */ /* 0x000fe4000bf06270 */
[----:B------:R-:W-:Y:S02]  /*4b0c0*/  @P2 LOP3.LUT R155, R155, 0x2000000, RZ, 0xfc, !PT ;  /* 0x020000009b9b2812 */ /* 0x000fe400078efcff */
[----:B------:R-:W-:-:S02]  /*4b0d0*/  ISETP.LT.AND P3, PT, R14, UR44, !P0 ;  /* 0x0000002c0e007c0c */ /* 0x000fc4000c761270 */
[----:B------:R-:W-:-:S04]  /*4b0e0*/  LOP3.LUT R155, R155, 0xfeffffff, RZ, 0xc0, !PT ;  /* 0xfeffffff9b9b7812 */ /* 0x000fc800078ec0ff */
[----:B------:R-:W-:Y:S02]  /*4b0f0*/  @P1 LOP3.LUT R155, R155, 0x1000000, RZ, 0xfc, !PT ;  /* 0x010000009b9b1812 */ /* 0x000fe400078efcff */
[----:B------:R-:W-:Y:S02]  /*4b100*/  ISETP.LT.AND P2, PT, R13, UR45, !P0 ;  /* 0x0000002d0d007c0c */ /* 0x000fe4000c741270 */
[----:B------:R-:W-:-:S04]  /*4b110*/  LOP3.LUT R155, R155, 0xff7fffff, RZ, 0xc0, !PT ;  /* 0xff7fffff9b9b7812 */ /* 0x000fc800078ec0ff */
[----:B------:R-:W-:Y:S02]  /*4b120*/  @P3 LOP3.LUT R155, R155, 0x800000, RZ, 0xfc, !PT ;  /* 0x008000009b9b3812 */ /* 0x000fe400078efcff */
[----:B------:R-:W-:Y:S02]  /*4b130*/  ISETP.LT.AND P1, PT, R12, UR46, !P0 ;  /* 0x0000002e0c007c0c */ /* 0x000fe4000c721270 */
[----:B------:R-:W-:-:S04]  /*4b140*/  LOP3.LUT R155, R155, 0xffbfffff, RZ, 0xc0, !PT ;  /* 0xffbfffff9b9b7812 */ /* 0x000fc800078ec0ff */
[----:B------:R-:W-:Y:S01]  /*4b150*/  @P2 LOP3.LUT R155, R155, 0x400000, RZ, 0xfc, !PT ;  /* 0x004000009b9b2812 */ /* 0x000fe200078efcff */
[----:B--2---:R-:W-:-:S03]  /*4b160*/  VIADD R173, R173, UR55 ;  /* 0x00000037adad7c36 */ /* 0x004fc60008000000 */
[----:B------:R-:W-:Y:S02]  /*4b170*/  LOP3.LUT R155, R155, 0xffdfffff, RZ, 0xc0, !PT ;  /* 0xffdfffff9b9b7812 */ /* 0x000fe400078ec0ff */
[----:B------:R-:W-:Y:S02]  /*4b180*/  ISETP.LT.AND P0, PT, R11, UR47, !P0 ;  /* 0x0000002f0b007c0c */ /* 0x000fe4000c701270 */
[----:B------:R-:W-:Y:S02]  /*4b190*/  @P1 LOP3.LUT R155, R155, 0x200000, RZ, 0xfc, !PT ;  /* 0x002000009b9b1812 */ /* 0x000fe400078efcff */
[----:B---3--:R-:W-:Y:S01]  /*4b1a0*/  ISETP.GE.AND P1, PT, R250, R172, PT ;  /* 0x000000acfa00720c */ /* 0x008fe20003f26270 */
[----:B------:R1:W-:Y:S03]  /*4b1b0*/  STL [R1+0x2780], R173 ;  /* 0x002780ad01007387 */ /* 0x0003e60000100800 */
[----:B------:R-:W-:Y:S01]  /*4b1c0*/  ISETP.LT.AND P2, PT, R12, UR8, !P1 ;  /* 0x000000080c007c0c */ /* 0x000fe2000cf41270 */
[----:B------:R-:W-:Y:S01]  /*4b1d0*/  VIADD R251, R10, 0xfa ;  /* 0x000000fa0afb7836 */ /* 0x000fe20000000000 */
[----:B------:R-:W-:Y:S01]  /*4b1e0*/  LOP3.LUT R155, R155, 0xffefffff, RZ, 0xc0, !PT ;  /* 0xffefffff9b9b7812 */ /* 0x000fe200078ec0ff */
[----:B-1----:R-:W-:-:S03]  /*4b1f0*/  VIADD R173, R173, UR56 ;  /* 0x00000038adad7c36 */ /* 0x002fc60008000000 */
[----:B------:R-:W-:Y:S02]  /*4b200*/  @P0 LOP3.LUT R155, R155, 0x100000, RZ, 0xfc, !PT ;  /* 0x001000009b9b0812 */ /* 0x000fe400078efcff */
[----:B------:R1:W-:Y:S01]  /*4b210*/  STL [R1+0x277c], R173 ;  /* 0x00277cad01007387 */ /* 0x0003e20000100800 */
[----:B------:R-:W-:Y:S02]  /*4b220*/  LOP3.LUT R156, R156, 0xfffeffff, RZ, 0xc0, !PT ;  /* 0xfffeffff9c9c7812 */ /* 0x000fe400078ec0ff */
[----:B------:R-:W-:Y:S01]  /*4b230*/  ISETP.GE.AND P0, PT, R251, UR41, PT ;  /* 0x00000029fb007c0c */ /* 0x000fe2000bf06270 */
[----:B------:R-:W-:Y:S01]  /*4b240*/  STL.64 [R1+0xc60], R180 ;  /* 0x000c60b401007387 */ /* 0x000fe20000100a00 */
[----:B-1----:R-:W-:-:S03]  /*4b250*/  VIADD R173, R173, UR57 ;  /* 0x00000039adad7c36 */ /* 0x002fc60008000000 */
[----:B------:R1:W-:Y:S01]  /*4b260*/  STL.64 [R1+0xc68], R182 ;  /* 0x000c68b601007387 */ /* 0x0003e20000100a00 */
[----:B------:R-:W-:-:S03]  /*4b270*/  LOP3.LUT R153, R153, 0xfffffffb, RZ, 0xc0, !PT ;  /* 0xfffffffb99997812 */ /* 0x000fc600078ec0ff */
[----:B------:R-:W-:Y:S01]  /*4b280*/  STL [R1+0x2878], R173 ;  /* 0x002878ad01007387 */ /* 0x000fe20000100800 */
[----:B------:R-:W-:Y:S02]  /*4b290*/  @P2 LOP3.LUT R156, R156, 0x10000, RZ, 0xfc, !PT ;  /* 0x000100009c9c2812 */ /* 0x000fe400078efcff */
[----:B------:R-:W-:Y:S02]  /*4b2a0*/  ISETP.LT.AND P2, PT, R14, UR40, !P0 ;  /* 0x000000280e007c0c */ /* 0x000fe4000c741270 */
[----:B------:R-:W-:Y:S02]  /*4b2b0*/  @P1 LOP3.LUT R153, R153, 0x4, RZ, 0xfc, !PT ;  /* 0x0000000499991812 */ /* 0x000fe400078efcff */
[----:B------:R-:W-:Y:S02]  /*4b2c0*/  ISETP.LT.AND P3, PT, R11, UR36, !P1 ;  /* 0x000000240b007c0c */ /* 0x000fe4000cf61270 */
[----:B------:R-:W-:Y:S02]  /*4b2d0*/  ISETP.LT.AND P1, PT, R13, UR58, !P0 ;  /* 0x0000003a0d007c0c */ /* 0x000fe4000c721270 */
[----:B------:R-:W-:-:S04]  /*4b2e0*/  LOP3.LUT R155, R155, 0xfffbffff, RZ, 0xc0, !PT ;  /* 0xfffbffff9b9b7812 */ /* 0x000fc800078ec0ff */
[----:B------:R-:W-:Y:S02]  /*4b2f0*/  LOP3.LUT R155, R155, 0xfff7ffff, RZ, 0xc0, !PT ;  /* 0xfff7ffff9b9b7812 */ /* 0x000fe400078ec0ff */
[----:B------:R-:W-:Y:S02]  /*4b300*/  LOP3.LUT R156, R156, 0xfffff7ff, RZ, 0xc0, !PT ;  /* 0xfffff7ff9c9c7812 */ /* 0x000fe400078ec0ff */
[----:B------:R-:W-:Y:S02]  /*4b310*/  @P2 LOP3.LUT R155, R155, 0x80000, RZ, 0xfc, !PT ;  /* 0x000800009b9b2812 */ /* 0x000fe400078efcff */
[----:B------:R-:W-:Y:S02]  /*4b320*/  ISETP.GE.AND P4, PT, R11, UR4, PT ;  /* 0x000000040b007c0c */ /* 0x000fe4000bf86270 */
[----:B------:R-:W-:Y:S02]  /*4b330*/  @P3 LOP3.LUT R156, R156, 0x800, RZ, 0xfc, !PT ;  /* 0x000008009c9c3812 */ /* 0x000fe400078efcff */
[----:B------:R-:W-:Y:S01]  /*4b340*/  @P1 LOP3.LUT R155, R155, 0x40000, RZ, 0xfc, !PT ;  /* 0x000400009b9b1812 */ /* 0x000fe200078efcff */
[----:B------:R2:W-:Y:S01]  /*4b350*/  STL [R1+0x28e4], R88 ;  /* 0x0028e45801007387 */ /* 0x0005e20000100800 */
[----:B-1----:R-:W-:Y:S01]  /*4b360*/  IMAD.MOV.U32 R182, RZ, RZ, R32 ;  /* 0x000000ffffb67224 */ /* 0x002fe200078e0020 */
[----:B------:R-:W-:Y:S01]  /*4b370*/  ULDC UR8, c[0x0][0x228] ;  /* 0x00008a0000087ab9 */ /* 0x000fe20000000800 */
[----:B------:R-:W-:Y:S01]  /*4b380*/  IMAD.MOV.U32 R183, RZ, RZ, R34 ;  /* 0x000000ffffb77224 */ /* 0x000fe200078e0022 */
        /* <DEDUP_REMOVED lines=73> */
[----:B------:R-:W-:-:S03]  /*4b820*/  ULDC UR14, c[0x0][0x228] ;  /* 0x00008a00000e7ab9 */ /* 0x000fc60000000800 */
[----:B------:R-:W-:Y:S04]  /*4b830*/  STL [R1+0x2894], R6 ;  /* 0x0028940601007387 */ /* 0x000fe80000100800 */
[----:B------:R-:W-:Y:S04]  /*4b840*/  STL [R1+0x2890], R5 ;  /* 0x0028900501007387 */ /* 0x000fe80000100800 */
[----:B------:R-:W-:Y:S04]  /*4b850*/  STL [R1+0x288c], R4 ;  /* 0x00288c0401007387 */ /* 0x000fe80000100800 */
[----:B------:R-:W-:Y:S04]  /*4b860*/  STL [R1+0x2888], R3 ;  /* 0x0028880301007387 */ /* 0x000fe80000100800 */
[----:B------:R-:W-:Y:S04]  /*4b870*/  STL [R1+0x2884], R2 ;  /* 0x0028840201007387 */ /* 0x000fe80000100800 */
[----:B------:R-:W4:Y:S01]  /*4b880*/  LDL.LU R179, [R1+0x107c] ;  /* 0x00107c0001b37983 */ /* 0x000f220000300800 */
[----:B------:R-:W-:Y:S01]  /*4b890*/  LOP3.LUT R155, R155, 0xfffdffff, RZ, 0xc0, !PT ;  /* 0xfffdffff9b9b7812 */ /* 0x000fe200078ec0ff */
[----:B--2---:R-:W-:-:S02]  /*4b8a0*/  VIADD R88, R10, 0xf9 ;  /* 0x000000f90a587836 */ /* 0x004fc40000000000 */
[----:B------:R-:W2:Y:S04]  /*4b8b0*/  LDL.LU R172, [R1+0xc74] ;  /* 0x000c740001ac7983 */ /* 0x000ea80000300800 */
[----:B------:R-:W2:Y:S04]  /*4b8c0*/  LDL.LU R173, [R1+0xc7c] ;  /* 0x000c7c0001ad7983 */ /* 0x000ea80000300800 */
[----:B------:R-:W2:Y:S04]  /*4b8d0*/  LDL.LU R174, [R1+0x874] ;  /* 0x0008740001ae7983 */ /* 0x000ea80000300800 */
[----:B------:R-:W2:Y:S04]  /*4b8e0*/  LDL.LU R175, [R1+0x87c] ;  /* 0x00087c0001af7983 */ /* 0x000ea80000300800 */
[----:B----4-:R1:W-:Y:S01]  /*4b8f0*/  STSM.16.M88.4 [R0], R176 ;  /* 0x000000b000007844 */ /* 0x0103e20000000200 */
[----:B------:R-:W-:Y:S06]  /*4b900*/  BAR.SYNC.DEFER_BLOCKING 0x0 ;  /* 0x0000000000007b1d */ /* 0x000fec0000010000 */
[----:B-1----:R-:W3:Y:S04]  /*4b910*/  LDL.LU R176, [R1+0x474] ;  /* 0x0004740001b07983 */ /* 0x002ee80000300800 */
[----:B------:R-:W1:Y:S01]  /*4b920*/  LDS.128 R4, [R152] ;  /* 0x0000000098047984 */ /* 0x000e620000000c00 */
[----:B------:R-:W-:Y:S06]  /*4b930*/  BAR.SYNC.DEFER_BLOCKING 0x0 ;  /* 0x0000000000007b1d */ /* 0x000fec0000010000 */
[----:B--2---:R2:W-:Y:S04]  /*4b940*/  STSM.16.M88.4 [R0], R172 ;  /* 0x000000ac00007844 */ /* 0x0045e80000000200 */
[----:B-1----:R-:W-:Y:S04]  /*4b950*/  STL.64 [R1+0x860], R4 ;  /* 0x0008600401007387 */ /* 0x002fe80000100a00 */
[----:B------:R-:W-:Y:S01]  /*4b960*/  STL.64 [R1+0x868], R6 ;  /* 0x0008680601007387 */ /* 0x000fe20000100a00 */
[----:B------:R-:W-:Y:S06]  /*4b970*/  BAR.SYNC.DEFER_BLOCKING 0x0 ;  /* 0x0000000000007b1d */ /* 0x000fec0000010000 */
[----:B------:R-:W3:Y:S04]  /*4b980*/  LDL.LU R177, [R1+0x47c] ;  /* 0x00047c0001b17983 */ /* 0x000ee80000300800 */
[----:B------:R-:W3:Y:S04]  /*4b990*/  LDL.LU R178, [R1+0x74] ;  /* 0x0000740001b27983 */ /* 0x000ee80000300800 */
[----:B------:R-:W3:Y:S04]  /*4b9a0*/  LDL.LU R179, [R1+0x7c] ;  /* 0x00007c0001b37983 */ /* 0x000ee80000300800 */
[----:B--2---:R-:W2:Y:S04]  /*4b9b0*/  LDL.LU R172, [R1+0x1c80] ;  /* 0x001c800001ac7983 */ /* 0x004ea80000300800 */
[----:B------:R-:W1:Y:S01]  /*4b9c0*/  LDS.128 R4, [R152] ;  /* 0x0000000098047984 */ /* 0x000e620000000c00 */
[----:B------:R-:W-:Y:S06]  /*4b9d0*/  BAR.SYNC.DEFER_BLOCKING 0x0 ;  /* 0x0000000000007b1d */ /* 0x000fec0000010000 */
[----:B-1----:R-:W-:Y:S04]  /*4b9e0*/  STL.64 [R1+0x470], R4 ;  /* 0x0004700401007387 */ /* 0x002fe80000100a00 */
[----:B------:R-:W-:Y:S04]  /*4b9f0*/  STL.64 [R1+0x478], R6 ;  /* 0x0004780601007387 */ /* 0x000fe80000100a00 */
[----:B------:R-:W2:Y:S04]  /*4ba00*/  LDL.LU R173, [R1+0x1c88] ;  /* 0x001c880001ad7983 */ /* 0x000ea80000300800 */
[----:B------:R-:W2:Y:S04]  /*4ba10*/  LDL.LU R174, [R1+0x1880] ;  /* 0x0018800001ae7983 */ /* 0x000ea80000300800 */
[----:B------:R-:W2:Y:S04]  /*4ba20*/  LDL.LU R175, [R1+0x1888] ;  /* 0x0018880001af7983 */ /* 0x000ea80000300800 */
[----:B---3--:R1:W-:Y:S01]  /*4ba30*/  STSM.16.M88.4 [R0], R176 ;  /* 0x000000b000007844 */ /* 0x0083e20000000200 */
        /* <DEDUP_REMOVED lines=1949> */
[----:B--2---:R-:W2:Y:S04]  /*53410*/  LDL.LU R172, [R1+0x1a04] ;  /* 0x001a040001ac7983 */ /* 0x004ea80000300800 */
[----:B------:R-:W1:Y:S04]  /*53420*/  LDS.128 R4, [R152] ;  /* 0x0000000098047984 */ /* 0x000e680000000c00 */
[----:B-1----:R-:W-:Y:S04]  /*53430*/  STL.64 [R1+0x15f0], R4 ;  /* 0x0015f00401007387 */ /* 0x002fe80000100a00 */
[----:B------:R-:W-:Y:S04]  /*53440*/  STL.64 [R1+0x15f8], R6 ;  /* 0x0015f80601007387 */ /* 0x000fe80000100a00 */
[----:B------:R-:W2:Y:S04]  /*53450*/  LDL.LU R173, [R1+0x1a0c] ;  /* 0x001a0c0001ad7983 */ /* 0x000ea80000300800 */
[----:B------:R-:W2:Y:S04]  /*53460*/  LDL.LU R174, [R1+0x1604] ;  /* 0x0016040001ae7983 */ /* 0x000ea80000300800 */
[----:B------:R-:W2:Y:S01]  /*53470*/  LDL.LU R175, [R1+0x160c] ;  /* 0x00160c0001af7983 */ /* 0x000ea20000300800 */
[----:B------:R-:W-:Y:S01]  /*53480*/  BAR.SYNC.DEFER_BLOCKING 0x0 ;  /* 0x0000000000007b1d */ /* 0x000fe20000010000 */
[----:B------:R-:W-:-:S02]  /*53490*/  IMAD.MOV.U32 R178, RZ, RZ, R24 ;  /* 0x000000ffffb27224 */ /* 0x000fc400078e0018 */
[----:B------:R-:W-:-:S05]  /*534a0*/  IMAD.MOV.U32 R179, RZ, RZ, R26 ;  /* 0x000000ffffb37224 */ /* 0x000fca00078e001a */
        /* <DEDUP_REMOVED lines=140> */
[----:B------:R-:W4:Y:S04]  /*53d70*/  LDL.LU R180, [R1+0x220] ;  /* 0x0002200001b47983 */ /* 0x000f280000300800 */
[----:B---3--:R-:W-:Y:S01]  /*53d80*/  STSM.16.M88.4 [R0], R176 ;  /* 0x000000b000007844 */ /* 0x008fe20000000200 */
[----:B------:R-:W-:Y:S06]  /*53d90*/  BAR.SYNC.DEFER_BLOCKING 0x0 ;  /* 0x0000000000007b1d */ /* 0x000fec0000010000 */
[----:B------:R-:W1:Y:S02]  /*53da0*/  LDS.128 R4, [R152] ;  /* 0x0000000098047984 */ /* 0x000e640000000c00 */
[----:B------:R-:W-:Y:S06]  /*53db0*/  BAR.SYNC.DEFER_BLOCKING 0x0 ;  /* 0x0000000000007b1d */ /* 0x000fec0000010000 */
[----:B--2---:R-:W-:Y:S04]  /*53dc0*/  STSM.16.M88.4 [R0], R172 ;  /* 0x000000ac00007844 */ /* 0x004fe80000000200 */
[----:B-1----:R-:W-:Y:S04]  /*53dd0*/  STL.64 [R1+0x1a10], R4 ;  /* 0x001a100401007387 */ /* 0x002fe80000100a00 */
[----:B------:R-:W-:Y:S01]  /*53de0*/  STL.64 [R1+0x1a18], R6 ;  /* 0x001a180601007387 */ /* 0x000fe20000100a00 */
[----:B------:R-:W-:Y:S06]  /*53df0*/  BAR.SYNC.DEFER_BLOCKING 0x0 ;  /* 0x0000000000007b1d */ /* 0x000fec0000010000 */
[----:B------:R-:W4:Y:S04]  /*53e00*/  LDL.LU R181, [R1+0x228] ;  /* 0x0002280001b57983 */ /* 0x000f280000300800 */
[----:B------:R-:W2:Y:S04]  /*53e10*/  LDL.LU R176, [R1+0x1a24] ;  /* 0x001a240001b07983 */ /* 0x000ea80000300800 */
[----:B------:R-:W1:Y:S01]  /*53e20*/  LDS.128 R4, [R152] ;  /* 0x0000000098047984 */ /* 0x000e620000000c00 */
[----:B------:R-:W-:Y:S06]  /*53e30*/  BAR.SYNC.DEFER_BLOCKING 0x0 ;  /* 0x0000000000007b1d */ /* 0x000fec0000010000 */
[----:B-1----:R-:W-:Y:S04]  /*53e40*/  STL.64 [R1+0x1610], R4 ;  /* 0x0016100401007387 */ /* 0x002fe80000100a00 */
[----:B------:R-:W-:Y:S04]  /*53e50*/  STL.64 [R1+0x1618], R6 ;  /* 0x0016180601007387 */ /* 0x000fe80000100a00 */
[----:B------:R-:W2:Y:S04]  /*53e60*/  LDL.LU R177, [R1+0x1a2c] ;  /* 0x001a2c0001b17983 */ /* 0x000ea80000300800 */
[----:B------:R-:W2:Y:S04]  /*53e70*/  LDL.LU R178, [R1+0x1624] ;  /* 0x0016240001b27983 */ /* 0x000ea80000300800 */
[----:B------:R-:W2:Y:S04]  /*53e80*/  LDL.LU R179, [R1+0x162c] ;  /* 0x00162c0001b37983 */ /* 0x000ea80000300800 */
[----:B------:R-:W3:Y:S04]  /*53e90*/  LDL.LU R172, [R1+0x1224] ;  /* 0x0012240001ac7983 */ /* 0x000ee80000300800 */
[----:B----4-:R-:W-:Y:S01]  /*53ea0*/  STSM.16.M88.4 [R0], R180 ;  /* 0x000000b400007844 */ /* 0x010fe20000000200 */
[----:B------:R-:W-:Y:S06]  /*53eb0*/  BAR.SYNC.DEFER_BLOCKING 0x0 ;  /* 0x0000000000007b1d */ /* 0x000fec0000010000 */
[----:B------:R-:W1:Y:S02]  /*53ec0*/  LDS.128 R4, [R152] ;  /* 0x0000000098047984 */ /* 0x000e640000000c00 */
        /* <DEDUP_REMOVED lines=21> */
[----:B--2---:R-:W-:Y:S04]  /*54020*/  STSM.16.M88.4 [R0], R176 ;  /* 0x000000b000007844 */ /* 0x004fe80000000200 */
[----:B-1----:R-:W-:Y:S04]  /*54030*/  STL.64 [R1+0xa20], R4 ;  /* 0x000a200401007387 */ /* 0x002fe80000100a00 */
[----:B------:R-:W-:Y:S01]  /*54040*/  STL.64 [R1+0xa28], R6 ;  /* 0x000a280601007387 */ /* 0x000fe20000100a00 */
[----:B------:R-:W-:Y:S06]  /*54050*/  BAR.SYNC.DEFER_BLOCKING 0x0 ;  /* 0x0000000000007b1d */ /* 0x000fec0000010000 */
[----:B------:R-:W3:Y:S01]  /*54060*/  LDL.LU R173, [R1+0x22c] ;  /* 0x00022c0001ad7983 */ /* 0x000ee20000300800 */
[----:B------:R-:W-:-:S03]  /*54070*/  IMAD.MOV.U32 R174, RZ, RZ, R33 ;  /* 0x000000ffffae7224 */ /* 0x000fc600078e0021 */
[----:B------:R-:W2:Y:S04]  /*54080*/  LDL.LU R32, [R1+0x1a30] ;  /* 0x001a300001207983 */ /* 0x000ea80000300800 */
[----:B------:R-:W1:Y:S01]  /*54090*/  LDS.128 R4, [R152] ;  /* 0x0000000098047984 */ /* 0x000e620000000c00 */
[----:B------:R-:W-:Y:S01]  /*540a0*/  IMAD.MOV.U32 R175, RZ, RZ, R35 ;  /* 0x000000ffffaf7224 */ /* 0x000fe200078e0023 */
        /* <DEDUP_REMOVED lines=85> */
[----:B------:R-:W-:-:S03]  /*54600*/  IMAD.MOV.U32 R175, RZ, RZ, R39 ;  /* 0x000000ffffaf7224 */ /* 0x000fc600078e0027 */
[----:B------:R-:W4:Y:S04]  /*54610*/  LDL.LU R36, [R1+0x1240] ;  /* 0x0012400001247983 */ /* 0x000f280000300800 */
[----:B---3--:R-:W-:Y:S01]  /*54620*/  STSM.16.M88.4 [R0], R172 ;  /* 0x000000ac00007844 */ /* 0x008fe20000000200 */
[----:B------:R-:W-:Y:S06]  /*54630*/  BAR.SYNC.DEFER_BLOCKING 0x0 ;  /* 0x0000000000007b1d */ /* 0x000fec0000010000 */
[----:B------:R-:W1:Y:S02]  /*54640*/  LDS.128 R4, [R152] ;  /* 0x0000000098047984 */ /* 0x000e640000000c00 */
[----:B------:R-:W-:Y:S06]  /*54650*/  BAR.SYNC.DEFER_BLOCKING 0x0 ;  /* 0x0000000000007b1d */ /* 0x000fec0000010000 */
[----:B--2---:R2:W-:Y:S04]  /*54660*/  STSM.16.M88.4 [R0], R32 ;  /* 0x0000002000007844 */ /* 0x0045e80000000200 */
[----:B-1----:R-:W-:Y:S04]  /*54670*/  STL.64 [R1+0x630], R4 ;  /* 0x0006300401007387 */ /* 0x002fe80000100a00 */
[----:B------:R-:W-:Y:S01]  /*54680*/  STL.64 [R1+0x638], R6 ;  /* 0x0006380601007387 */ /* 0x000fe20000100a00 */
[----:B------:R-:W-:Y:S06]  /*54690*/  BAR.SYNC.DEFER_BLOCKING 0x0 ;  /* 0x0000000000007b1d */ /* 0x000fec0000010000 */
[----:B------:R-:W4:Y:S04]  /*546a0*/  LDL.LU R37, [R1+0x1248] ;  /* 0x0012480001257983 */ /* 0x000f280000300800 */
[----:B------:R-:W4:Y:S04]  /*546b0*/  LDL.LU R38, [R1+0xe40] ;  /* 0x000e400001267983 */ /* 0x000f280000300800 */
[----:B------:R-:W4:Y:S04]  /*546c0*/  LDL.LU R39, [R1+0xe48] ;  /* 0x000e480001277983 */ /* 0x000f280000300800 */
        /* <DEDUP_REMOVED lines=587> */
[----:B------:R-:W-:Y:S01]  /*56b80*/  IMAD.MOV.U32 R43, RZ, RZ, R70 ;  /* 0x000000ffff2b7224 */ /* 0x000fe200078e0046 */
[----:B------:R-:W-:Y:S02]  /*56b90*/  ISETP.LT.AND P1, PT, R12, UR8, !P0 ;  /* 0x000000080c007c0c */ /* 0x000fe4000c721270 */
[----:B------:R-:W-:Y:S01]  /*56ba0*/  ISETP.LT.AND P0, PT, R11, UR9, !P0 ;  /* 0x000000090b007c0c */ /* 0x000fe2000c701270 */
[----:B------:R-:W-:Y:S01]  /*56bb0*/  ULDC.64 UR8, c[0x0][0x228] ;  /* 0x00008a0000087ab9 */ /* 0x000fe20000000a00 */
[----:B------:R-:W3:Y:S09]  /*56bc0*/  LDL.LU R32, [R1+0x12b4] ;  /* 0x0012b40001207983 */ /* 0x000ef20000300800 */
[----:B------:R-:W-:-:S04]  /*56bd0*/  @P1 LOP3.LUT R155, R155, 0x20000, RZ, 0xfc, !PT ;  /* 0x000200009b9b1812 */ /* 0x000fc800078efcff */
[----:B------:R-:W-:-:S04]  /*56be0*/  LOP3.LUT R155, R155, 0xfffeffff, RZ, 0xc0, !PT ;  /* 0xfffeffff9b9b7812 */ /* 0x000fc800078ec0ff */
[----:B------:R-:W-:Y:S02]  /*56bf0*/  @P0 LOP3.LUT R155, R155, 0x10000, RZ, 0xfc, !PT ;  /* 0x000100009b9b0812 */ /* 0x000fe400078efcff */
[----:B------:R-:W-:-:S04]  /*56c00*/  ISETP.GE.AND P0, PT, R88, UR9, PT ;  /* 0x0000000958007c0c */ /* 0x000fc8000bf06270 */
[----:B------:R-:W-:Y:S01]  /*56c10*/  ISETP.LT.AND P3, PT, R14, UR8, !P0 ;  /* 0x000000080e007c0c */ /* 0x000fe2000c761270 */
[C---:B------:R-:W-:Y:S01]  /*56c20*/  VIADD R87, R10.reuse, 0xf8 ;  /* 0x000000f80a577836 */ /* 0x040fe20000000000 */
[----:B------:R-:W-:Y:S01]  /*56c30*/  ISETP.LT.AND P2, PT, R13, UR12, !P0 ;  /* 0x0000000c0d007c0c */ /* 0x000fe2000c741270 */
[----:B------:R-:W-:Y:S01]  /*56c40*/  VIADD R86, R10, 0xf7 ;  /* 0x000000f70a567836 */ /* 0x000fe20000000000 */
[----:B------:R-:W-:Y:S01]  /*56c50*/  LOP3.LUT R155, R155, 0xffff7fff, RZ, 0xc0, !PT ;  /* 0xffff7fff9b9b7812 */ /* 0x000fe200078ec0ff */
[----:B------:R-:W-:Y:S01]  /*56c60*/  ULDC.64 UR8, c[0x0][0x228] ;  /* 0x00008a0000087ab9 */ /* 0x000fe20000000a00 */
[----:B------:R-:W-:Y:S01]  /*56c70*/  ISETP.LT.AND P1, PT, R12, UR11, !P0 ;  /* 0x0000000b0c007c0c */ /* 0x000fe2000c721270 */
[C---:B------:R-:W-:Y:S02]  /*56c80*/  VIADD R85, R10.reuse, 0xf6 ;  /* 0x000000f60a557836 */ /* 0x040fe40000000000 */
[C---:B------:R-:W-:Y:S01]  /*56c90*/  VIADD R84, R10.reuse, 0xf5 ;  /* 0x000000f50a547836 */ /* 0x040fe20000000000 */
[----:B------:R-:W-:Y:S01]  /*56ca0*/  LOP3.LUT R31, R31, 0x7fffffff, RZ, 0xc0, !PT ;  /* 0x7fffffff1f1f7812 */ /* 0x000fe200078ec0ff */
[----:B------:R-:W-:-:S02]  /*56cb0*/  VIADD R83, R10, 0xf4 ;  /* 0x000000f40a537836 */ /* 0x000fc40000000000 */
[C---:B------:R-:W-:Y:S01]  /*56cc0*/  VIADD R82, R10.reuse, 0xf3 ;  /* 0x000000f30a527836 */ /* 0x040fe20000000000 */
[----:B------:R-:W-:Y:S01]  /*56cd0*/  @P3 LOP3.LUT R155, R155, 0x8000, RZ, 0xfc, !PT ;  /* 0x000080009b9b3812 */ /* 0x000fe200078efcff */
[C---:B------:R-:W-:Y:S02]  /*56ce0*/  VIADD R81, R10.reuse, 0xf2 ;  /* 0x000000f20a517836 */ /* 0x040fe40000000000 */
[C---:B------:R-:W-:Y:S01]  /*56cf0*/  VIADD R80, R10.reuse, 0xf1 ;  /* 0x000000f10a507836 */ /* 0x040fe20000000000 */
[----:B------:R-:W-:Y:S01]  /*56d00*/  LOP3.LUT R155, R155, 0xffffbfff, RZ, 0xc0, !PT ;  /* 0xffffbfff9b9b7812 */ /* 0x000fe200078ec0ff */
[C---:B------:R-:W-:Y:S02]  /*56d10*/  VIADD R79, R10.reuse, 0xf0 ;  /* 0x000000f00a4f7836 */ /* 0x040fe40000000000 */
[C---:B------:R-:W-:Y:S01]  /*56d20*/  VIADD R78, R10.reuse, 0xef ;  /* 0x000000ef0a4e7836 */ /* 0x040fe20000000000 */
[----:B------:R-:W-:Y:S01]  /*56d30*/  @P2 LOP3.LUT R155, R155, 0x4000, RZ, 0xfc, !PT ;  /* 0x000040009b9b2812 */ /* 0x000fe200078efcff */
[C---:B------:R-:W-:Y:S01]  /*56d40*/  VIADD R77, R10.reuse, 0xee ;  /* 0x000000ee0a4d7836 */ /* 0x040fe20000000000 */
[----:B------:R-:W-:Y:S01]  /*56d50*/  ISETP.LT.AND P0, PT, R11, UR13, !P0 ;  /* 0x0000000d0b007c0c */ /* 0x000fe2000c701270 */
[C---:B------:R-:W-:Y:S01]  /*56d60*/  VIADD R76, R10.reuse, 0xed ;  /* 0x000000ed0a4c7836 */ /* 0x040fe20000000000 */
[----:B------:R-:W-:Y:S01]  /*56d70*/  LOP3.LUT R155, R155, 0xffffdfff, RZ, 0xc0, !PT ;  /* 0xffffdfff9b9b7812 */ /* 0x000fe200078ec0ff */
[----:B------:R-:W-:Y:S01]  /*56d80*/  VIADD R75, R10, 0xec ;  /* 0x000000ec0a4b7836 */ /* 0x000fe20000000000 */
[----:B------:R-:W-:Y:S01]  /*56d90*/  LOP3.LUT R30, R30, 0x7fffffff, RZ, 0xc0, !PT ;  /* 0x7fffffff1e1e7812 */ /* 0x000fe200078ec0ff */
[----:B------:R-:W-:Y:S01]  /*56da0*/  VIADD R74, R10, 0xeb ;  /* 0x000000eb0a4a7836 */ /* 0x000fe20000000000 */
[----:B------:R-:W-:Y:S01]  /*56db0*/  @P1 LOP3.LUT R155, R155, 0x2000, RZ, 0xfc, !PT ;  /* 0x000020009b9b1812 */ /* 0x000fe200078efcff */
[----:B------:R-:W-:Y:S01]  /*56dc0*/  ULDC UR11, c[0x0][0x228] ;  /* 0x00008a00000b7ab9 */ /* 0x000fe20000000800 */
[----:B------:R-:W-:Y:S01]  /*56dd0*/  ULDC UR12, c[0x0][0x228] ;  /* 0x00008a00000c7ab9 */ /* 0x000fe20000000800 */
[----:B------:R-:W-:Y:S01]  /*56de0*/  ULDC UR13, c[0x0][0x228] ;  /* 0x00008a00000d7ab9 */ /* 0x000fe20000000800 */
[----:B------:R-:W-:-:S04]  /*56df0*/  LOP3.LUT R155, R155, 0xffffefff, RZ, 0xc0, !PT ;  /* 0xffffefff9b9b7812 */ /* 0x000fc800078ec0ff */
[----:B------:R-:W-:Y:S02]  /*56e00*/  @P0 LOP3.LUT R155, R155, 0x1000, RZ, 0xfc, !PT ;  /* 0x000010009b9b0812 */ /* 0x000fe400078efcff */
[----:B------:R-:W-:Y:S01]  /*56e10*/  ISETP.GE.AND P0, PT, R87, UR10, PT ;  /* 0x0000000a57007c0c */ /* 0x000fe2000bf06270 */
[----:B------:R-:W-:Y:S01]  /*56e20*/  VIADD R73, R10, 0xea ;  /* 0x000000ea0a497836 */ /* 0x000fe20000000000 */
[----:B------:R-:W-:Y:S01]  /*56e30*/  LOP3.LUT R155, R155, 0xfffff7ff, RZ, 0xc0, !PT ;  /* 0xfffff7ff9b9b7812 */ /* 0x000fe200078ec0ff */
[----:B------:R-:W-:Y:S01]  /*56e40*/  ULDC UR10, c[0x0][0x228] ;  /* 0x00008a00000a7ab9 */ /* 0x000fe20000000800 */
[----:B------:R-:W-:Y:S01]  /*56e50*/  ISETP.LT.AND P3, PT, R14, UR58, !P0 ;  /* 0x0000003a0e007c0c */ /* 0x000fe2000c761270 */
[C---:B------:R-:W-:Y:S01]  /*56e60*/  VIADD R72, R10.reuse, 0xe9 ;  /* 0x000000e90a487836 */ /* 0x040fe20000000000 */
[----:B------:R-:W-:Y:S01]  /*56e70*/  ISETP.LT.AND P2, PT, R13, UR59, !P0 ;  /* 0x0000003b0d007c0c */ /* 0x000fe2000c741270 */
[----:B------:R-:W-:Y:S01]  /*56e80*/  VIADD R9, R10, 0xe8 ;  /* 0x000000e80a097836 */ /* 0x000fe20000000000 */
[----:B------:R-:W-:Y:S01]  /*56e90*/  ISETP.LT.AND P1, PT, R12, UR60, !P0 ;  /* 0x0000003c0c007c0c */ /* 0x000fe2000c721270 */
[----:B------:R-:W-:Y:S01]  /*56ea0*/  VIADD R8, R10, 0xe7 ;  /* 0x000000e70a087836 */ /* 0x000fe20000000000 */
[----:B------:R-:W-:Y:S01]  /*56eb0*/  LOP3.LUT R29, R29, 0x7fffffff, RZ, 0xc0, !PT ;  /* 0x7fffffff1d1d7812 */ /* 0x000fe200078ec0ff */
[----:B------:R-:W-:Y:S01]  /*56ec0*/  ULDC UR60, c[0x0][0x228] ;  /* 0x00008a00003c7ab9 */ /* 0x000fe20000000800 */
[----:B------:R-:W-:-:S05]  /*56ed0*/  ULDC UR58, c[0x0][0x228] ;  /* 0x00008a00003a7ab9 */ /* 0x000fca0000000800 */
[----:B------:R-:W-:Y:S01]  /*56ee0*/  @P3 LOP3.LUT R155, R155, 0x800, RZ, 0xfc, !PT ;  /* 0x000008009b9b3812 */ /* 0x000fe200078efcff */
[----:B------:R-:W-:Y:S01]  /*56ef0*/  ULDC UR59, c[0x0][0x228] ;  /* 0x00008a00003b7ab9 */ /* 0x000fe20000000800 */
        /* <DEDUP_REMOVED lines=13> */
[----:B------:R-:W-:-:S02]  /*56fd0*/  LOP3.LUT R155, R155, 0xfffffbff, RZ, 0xc0, !PT ;  /* 0xfffffbff9b9b7812 */ /* 0x000fc400078ec0ff */
[----:B------:R-:W-:Y:S01]  /*56fe0*/  ISETP.LT.AND P0, PT, R11, UR61, !P0 ;  /* 0x0000003d0b007c0c */ /* 0x000fe2000c701270 */
[----:B------:R-:W-:Y:S01]  /*56ff0*/  BAR.SYNC.DEFER_BLOCKING 0x0 ;  /* 0x0000000000007b1d */ /* 0x000fe20000010000 */
[----:B------:R-:W-:-:S04]  /*57000*/  @P2 LOP3.LUT R155, R155, 0x400, RZ, 0xfc, !PT ;  /* 0x000004009b9b2812 */ /* 0x000fc800078efcff */
[----:B------:R-:W-:Y:S01]  /*57010*/  LOP3.LUT R155, R155, 0xfffffdff, RZ, 0xc0, !PT ;  /* 0xfffffdff9b9b7812 */ /* 0x000fe200078ec0ff */
[----:B------:R-:W-:Y:S01]  /*57020*/  ULDC UR61, c[0x0][0x228] ;  /* 0x00008a00003d7ab9 */ /* 0x000fe20000000800 */
[----:B-1----:R-:W-:Y:S04]  /*57030*/  STL.64 [R1+0x12a0], R4 ;  /* 0x0012a00401007387 */ /* 0x002fe80000100a00 */
[----:B------:R-:W-:Y:S04]  /*57040*/  STL.64 [R1+0x12a8], R6 ;  /* 0x0012a80601007387 */ /* 0x000fe80000100a00 */
[----:B------:R-:W2:Y:S04]  /*57050*/  LDL.LU R37, [R1+0xabc] ;  /* 0x000abc0001257983 */ /* 0x000ea80000300800 */
[----:B------:R-:W2:Y:S04]  /*57060*/  LDL.LU R38, [R1+0x6b4] ;  /* 0x0006b40001267983 */ /* 0x000ea80000300800 */
[----:B------:R-:W2:Y:S01]  /*57070*/  LDL.LU R39, [R1+0x6bc] ;  /* 0x0006bc0001277983 */ /* 0x000ea20000300800 */
        /* <DEDUP_REMOVED lines=8> */
[----:B------:R-:W-:Y:S01]  /*57100*/  VIADD R3, R10, 0xe2 ;  /* 0x000000e20a037836 */ /* 0x000fe20000000000 */
        /* <DEDUP_REMOVED lines=9> */
[----:B------:R-:W-:Y:S02]  /*571a0*/  LOP3.LUT R155, R155, 0xffffffdf, RZ, 0xc0, !PT ;  /* 0xffffffdf9b9b7812 */ /* 0x000fe400078ec0ff */
[----:B------:R-:W-:Y:S01]  /*571b0*/  ISETP.GE.AND P0, PT, R85, UR50, PT ;  /* 0x0000003255007c0c */ /* 0x000fe2000bf06270 */
[----:B------:R-:W-:Y:S01]  /*571c0*/  ULDC UR50, c[0x0][0x228] ;  /* 0x00008a0000327ab9 */ /* 0x000fe20000000800 */
[----:B------:R-:W-:Y:S02]  /*571d0*/  @P2 LOP3.LUT R155, R155, 0x20, RZ, 0xfc, !PT ;  /* 0x000000209b9b2812 */ /* 0x000fe400078efcff */
[----:B------:R-:W-:Y:S01]  /*571e0*/  ISETP.LT.AND P3, PT, R14, UR51, !P0 ;  /* 0x000000330e007c0c */ /* 0x000fe2000c761270 */
[----:B------:R-:W-:Y:S01]  /*571f0*/  ULDC UR51, c[0x0][0x22c] ;  /* 0x00008b0000337ab9 */ /* 0x000fe20000000800 */
[----:B------:R-:W-:-:S04]  /*57200*/  LOP3.LUT R155, R155, 0xffffffef, RZ, 0xc0, !PT ;  /* 0xffffffef9b9b7812 */ /* 0x000fc800078ec0ff */
        /* <DEDUP_REMOVED lines=20> */
[----:B------:R-:W-:Y:S01]  /*57350*/  ISETP.LT.AND P1, PT, R12, UR48, !P0 ;  /* 0x000000300c007c0c */ /* 0x000fe2000c721270 */
[----:B------:R-:W-:-:S08]  /*57360*/  ULDC UR48, c[0x0][0x228] ;  /* 0x00008a0000307ab9 */ /* 0x000fd00000000800 */
        /* <DEDUP_REMOVED lines=27> */
[C---:B------:R-:W-:Y:S01]  /*57520*/  VIADD R2, R10.reuse, 0xe1 ;  /* 0x000000e10a027836 */ /* 0x040fe20000000000 */
[----:B------:R-:W-:Y:S01]  /*57530*/  LOP3.LUT R31, R31, 0xff7fffff, RZ, 0xc0, !PT ;  /* 0xff7fffff1f1f7812 */ /* 0x000fe200078ec0ff */
[----:B------:R-:W-:Y:S01]  /*57540*/  VIADD R251, R10, 0xe0 ;  /* 0x000000e00afb7836 */ /* 0x000fe20000000000 */
[----:B------:R-:W-:Y:S01]  /*57550*/  ISETP.LT.AND P3, PT, R14, UR41, !P0 ;  /* 0x000000290e007c0c */ /* 0x000fe2000c761270 */
[----:B------:R-:W-:Y:S01]  /*57560*/  ULDC UR41, c[0x0][0x228] ;  /* 0x00008a0000297ab9 */ /* 0x000fe20000000800 */
        /* <DEDUP_REMOVED lines=18> */
[----:B------:R-:W-:Y:S01]  /*57690*/  VIADD R250, R10, 0xdf ;  /* 0x000000df0afa7836 */ /* 0x000fe20000000000 */
[----:B------:R-:W-:Y:S01]  /*576a0*/  LOP3.LUT R31, R31, 0xfff7ffff, RZ, 0xc0, !PT ;  /* 0xfff7ffff1f1f7812 */ /* 0x000fe200078ec0ff */
[----:B------:R-:W-:Y:S01]  /*576b0*/  ULDC UR37, c[0x0][0x228] ;  /* 0x00008a0000257ab9 */ /* 0x000fe20000000800 */
[----:B------:R-:W-:Y:S01]  /*576c0*/  ISETP.LT.AND P1, PT, R12, UR38, !P0 ;  /* 0x000000260c007c0c */ /* 0x000fe2000c721270 */
[----:B------:R-:W-:-:S06]  /*576d0*/  ULDC UR38, c[0x0][0x228] ;  /* 0x00008a0000267ab9 */ /* 0x000fcc0000000800 */
[----:B------:R-:W-:Y:S01]  /*576e0*/  @P3 LOP3.LUT R31, R31, 0x80000, RZ, 0xfc, !PT ;  /* 0x000800001f1f3812 */ /* 0x000fe200078efcff */
[----:B---3--:R1:W-:Y:S01]  /*576f0*/  STSM.16.M88.4 [R0], R32 ;  /* 0x0000002000007844 */ /* 0x0083e20000000200 */
[----:B------:R-:W-:Y:S02]  /*57700*/  BAR.SYNC.DEFER_BLOCKING 0x0 ;  /* 0x0000000000007b1d */ /* 0x000fe40000010000 */
[----:B------:R-:W-:-:S04]  /*57710*/  LOP3.LUT R31, R31, 0xfffbffff, RZ, 0xc0, !PT ;  /* 0xfffbffff1f1f7812 */ /* 0x000fc800078ec0ff */
[----:B------:R-:W-:Y:S02]  /*57720*/  @P2 LOP3.LUT R31, R31, 0x40000, RZ, 0xfc, !PT ;  /* 0x000400001f1f2812 */ /* 0x000fe400078efcff */
[----:B------:R-:W-:Y:S01]  /*57730*/  ISETP.LT.AND P0, PT, R11, UR39, !P0 ;  /* 0x000000270b007c0c */ /* 0x000fe2000c701270 */
[----:B------:R-:W-:Y:S01]  /*57740*/  ULDC UR39, c[0x0][0x228] ;  /* 0x00008a0000277ab9 */ /* 0x000fe20000000800 */
[----:B------:R-:W-:Y:S01]  /*57750*/  LOP3.LUT R31, R31, 0xfffdffff, RZ, 0xc0, !PT ;  /* 0xfffdffff1f1f7812 */ /* 0x000fe200078ec0ff */
[----:B-1----:R-:W3:Y:S03]  /*57760*/  LDL.LU R32, [R1+0x2b4] ;  /* 0x0002b40001207983 */ /* 0x002ee60000300800 */
[----:B------:R-:W-:-:S04]  /*57770*/  @P1 LOP3.LUT R31, R31, 0x20000, RZ, 0xfc, !PT ;  /* 0x000200001f1f1812 */ /* 0x000fc800078efcff */
[----:B------:R-:W-:-:S04]  /*57780*/  LOP3.LUT R31, R31, 0xfffeffff, RZ, 0xc0, !PT ;  /* 0xfffeffff1f1f7812 */ /* 0x000fc800078ec0ff */
[----:B------:R-:W-:Y:S01]  /*57790*/  @P0 LOP3.LUT R31, R31, 0x10000, RZ, 0xfc, !PT ;  /* 0x000100001f1f0812 */ /* 0x000fe200078efcff */
[----:B------:R-:W1:Y:S01]  /*577a0*/  LDS.128 R4, [R152] ;  /* 0x0000000098047984 */ /* 0x000e620000000c00 */
[----:B------:R-:W-:Y:S01]  /*577b0*/  ISETP.GE.AND P0, PT, R80, UR21, PT ;  /* 0x0000001550007c0c */ /* 0x000fe2000bf06270 */
[----:B------:R-:W-:Y:S03]  /*577c0*/  BAR.SYNC.DEFER_BLOCKING 0x0 ;  /* 0x0000000000007b1d */ /* 0x000fe60000010000 */
[----:B------:R-:W-:Y:S02]  /*577d0*/  ISETP.LT.AND P3, PT, R14, UR20, !P0 ;  /* 0x000000140e007c0c */ /* 0x000fe4000c761270 */
[----:B------:R-:W-:Y:S02]  /*577e0*/  ISETP.LT.AND P2, PT, R13, UR29, !P0 ;  /* 0x0000001d0d007c0c */ /* 0x000fe4000c741270 */
[----:B------:R-:W-:Y:S01]  /*577f0*/  LOP3.LUT R31, R31, 0xffff7fff, RZ, 0xc0, !PT ;  /* 0xffff7fff1f1f7812 */ /* 0x000fe200078ec0ff */
[----:B------:R-:W-:Y:S01]  /*57800*/  ULDC.64 UR20, c[0x0][0x228] ;  /* 0x00008a0000147ab9 */ /* 0x000fe20000000a00 */
[----:B------:R-:W-:Y:S01]  /*57810*/  ISETP.LT.AND P1, PT, R12, UR35, !P0 ;  /* 0x000000230c007c0c */ /* 0x000fe2000c721270 */
[----:B------:R-:W-:Y:S01]  /*57820*/  IMAD.MOV.U32 R34, RZ, RZ, R69 ;  /* 0x000000ffff227224 */ /* 0x000fe200078e0045 */
[----:B------:R-:W-:-:S05]  /*57830*/  ULDC UR29, c[0x0][0x228] ;  /* 0x00008a00001d7ab9 */ /* 0x000fca0000000800 */
[----:B------:R-:W-:Y:S01]  /*57840*/  @P3 LOP3.LUT R31, R31, 0x8000, RZ, 0xfc, !PT ;  /* 0x000080001f1f3812 */ /* 0x000fe200078efcff */
[----:B------:R-:W-:Y:S01]  /*57850*/  IMAD.MOV.U32 R35, RZ, RZ, R71 ;  /* 0x000000ffff237224 */ /* 0x000fe200078e0047 */
[----:B------:R-:W-:Y:S02]  /*57860*/  ULDC UR35, c[0x0][0x228] ;  /* 0x00008a0000237ab9 */ /* 0x000fe40000000800 */
[----:B------:R-:W-:-:S04]  /*57870*/  LOP3.LUT R31, R31, 0xffffbfff, RZ, 0xc0, !PT ;  /* 0xffffbfff1f1f7812 */ /* 0x000fc800078ec0ff */
[----:B------:R-:W-:Y:S02]  /*57880*/  @P2 LOP3.LUT R31, R31, 0x4000, RZ, 0xfc, !PT ;  /* 0x000040001f1f2812 */ /* 0x000fe400078efcff */
[----:B------:R-:W-:Y:S01]  /*57890*/  ISETP.LT.AND P0, PT, R11, UR36, !P0 ;  /* 0x000000240b007c0c */ /* 0x000fe2000c701270 */
[----:B------:R-:W-:Y:S01]  /*578a0*/  VIADD R249, R10, 0xde ;  /* 0x000000de0af97836 */ /* 0x000fe20000000000 */
[----:B--2---:R2:W-:Y:S01]  /*578b0*/  STSM.16.M88.4 [R0], R36 ;  /* 0x0000002400007844 */ /* 0x0045e20000000200 */
[----:B------:R-:W-:Y:S01]  /*578c0*/  LOP3.LUT R31, R31, 0xffffdfff, RZ, 0xc0, !PT ;  /* 0xffffdfff1f1f7812 */ /* 0x000fe200078ec0ff */
[----:B------:R-:W-:-:S03]  /*578d0*/  ULDC UR36, c[0x0][0x228] ;  /* 0x00008a0000247ab9 */ /* 0x000fc60000000800 */
[----:B------:R-:W-:Y:S01]  /*578e0*/  @P1 LOP3.LUT R31, R31, 0x2000, RZ, 0xfc, !PT ;  /* 0x000020001f1f1812 */ /* 0x000fe200078efcff */
[----:B-1----:R-:W-:Y:S03]  /*578f0*/  STL.64 [R1+0xeb0], R4 ;  /* 0x000eb00401007387 */ /* 0x002fe60000100a00 */
[----:B------:R-:W-:Y:S01]  /*57900*/  LOP3.LUT R31, R31, 0xffffefff, RZ, 0xc0, !PT ;  /* 0xffffefff1f1f7812 */ /* 0x000fe200078ec0ff */
[----:B------:R-:W-:Y:S01]  /*57910*/  STL.64 [R1+0xeb8], R6 ;  /* 0x000eb80601007387 */ /* 0x000fe20000100a00 */
[----:B------:R-:W-:Y:S02]  /*57920*/  BAR.SYNC.DEFER_BLOCKING 0x0 ;  /* 0x0000000000007b1d */ /* 0x000fe40000010000 */
[----:B------:R-:W-:Y:S02]  /*57930*/  @P0 LOP3.LUT R31, R31, 0x1000, RZ, 0xfc, !PT ;  /* 0x000010001f1f0812 */ /* 0x000fe400078efcff */
[----:B------:R-:W-:-:S02]  /*57940*/  ISETP.GE.AND P0, PT, R79, UR28, PT ;  /* 0x0000001c4f007c0c */ /* 0x000fc4000bf06270 */
[----:B------:R-:W3:Y:S02]  /*57950*/  LDL.LU R33, [R1+0x2bc] ;  /* 0x0002bc0001217983 */ /* 0x000ee40000300800 */
[----:B------:R-:W-:Y:S01]  /*57960*/  ISETP.LT.AND P3, PT, R14, UR31, !P0 ;  /* 0x0000001f0e007c0c */ /* 0x000fe2000c761270 */
[----:B------:R-:W-:Y:S01]  /*57970*/  ULDC UR28, c[0x0][0x228] ;  /* 0x00008a00001c7ab9 */ /* 0x000fe20000000800 */
[----:B------:R-:W-:Y:S01]  /*57980*/  ISETP.LT.AND P2, PT, R13, UR32, !P0 ;  /* 0x000000200d007c0c */ /* 0x000fe2000c741270 */
[----:B--2---:R-:W2:Y:S01]  /*57990*/  LDL.LU R36, [R1+0x1ac0] ;  /* 0x001ac00001247983 */ /* 0x004ea20000300800 */
[----:B------:R-:W-:Y:S01]  /*579a0*/  LOP3.LUT R31, R31, 0xfffff7ff, RZ, 0xc0, !PT ;  /* 0xfffff7ff1f1f7812 */ /* 0x000fe200078ec0ff */
[----:B------:R-:W-:Y:S02]  /*579b0*/  ULDC UR32, c[0x0][0x228] ;  /* 0x00008a0000207ab9 */ /* 0x000fe40000000800 */
[----:B------:R-:W1:Y:S06]  /*579c0*/  LDS.128 R4, [R152] ;  /* 0x0000000098047984 */ /* 0x000e6c0000000c00 */
[----:B------:R-:W-:Y:S01]  /*579d0*/  @P3 LOP3.LUT R31, R31, 0x800, RZ, 0xfc, !PT ;  /* 0x000008001f1f3812 */ /* 0x000fe200078efcff */
[----:B------:R-:W-:Y:S01]  /*579e0*/  ULDC UR31, c[0x0][0x228] ;  /* 0x00008a00001f7ab9 */ /* 0x000fe20000000800 */
[----:B------:R-:W-:Y:S01]  /*579f0*/  ISETP.LT.AND P1, PT, R12, UR33, !P0 ;  /* 0x000000210c007c0c */ /* 0x000fe2000c721270 */
[----:B------:R-:W-:Y:S01]  /*57a00*/  ULDC UR33, c[0x0][0x228] ;  /* 0x00008a0000217ab9 */ /* 0x000fe20000000800 */
[----:B------:R-:W-:Y:S01]  /*57a10*/  LOP3.LUT R31, R31, 0xfffffbff, RZ, 0xc0, !PT ;  /* 0xfffffbff1f1f7812 */ /* 0x000fe200078ec0ff */
[----:B------:R-:W-:Y:S03]  /*57a20*/  BAR.SYNC.DEFER_BLOCKING 0x0 ;  /* 0x0000000000007b1d */ /* 0x000fe60000010000 */
[----:B------:R-:W-:-:S02]  /*57a30*/  @P2 LOP3.LUT R31, R31, 0x400, RZ, 0xfc, !PT ;  /* 0x000004001f1f2812 */ /* 0x000fc400078efcff */
        /* <DEDUP_REMOVED lines=10> */
[----:B------:R-:W-:Y:S01]  /*57ae0*/  ULDC UR20, c[0x0][0x22c] ;  /* 0x00008b0000147ab9 */ /* 0x000fe20000000800 */
[----:B-1----:R-:W-:Y:S04]  /*57af0*/  STL.64 [R1+0xab0], R4 ;  /* 0x000ab00401007387 */ /* 0x002fe80000100a00 */
[----:B------:R-:W-:Y:S04]  /*57b00*/  STL.64 [R1+0xab8], R6 ;  /* 0x000ab80601007387 */ /* 0x000fe80000100a00 */
[----:B------:R-:W2:Y:S04]  /*57b10*/  LDL.LU R37, [R1+0x1ac8] ;  /* 0x001ac80001257983 */ /* 0x000ea80000300800 */
[----:B------:R-:W2:Y:S04]  /*57b20*/  LDL.LU R38, [R1+0x16c0] ;  /* 0x0016c00001267983 */ /* 0x000ea80000300800 */
[----:B------:R-:W2:Y:S01]  /*57b30*/  LDL.LU R39, [R1+0x16c8] ;  /* 0x0016c80001277983 */ /* 0x000ea20000300800 */
[----:B------:R-:W-:Y:S01]  /*57b40*/  ISETP.LT.AND P2, PT, R13, UR26, !P0 ;  /* 0x0000001a0d007c0c */ /* 0x000fe2000c741270 */
[----:B------:R-:W-:Y:S01]  /*57b50*/  VIADD R239, R10, 0xdc ;  /* 0x000000dc0aef7836 */ /* 0x000fe20000000000 */
[----:B------:R-:W-:Y:S01]  /*57b60*/  LOP3.LUT R31, R31, 0xffffff7f, RZ, 0xc0, !PT ;  /* 0xffffff7f1f1f7812 */ /* 0x000fe200078ec0ff */
[----:B------:R-:W-:-:S03]  /*57b70*/  ULDC UR26, c[0x0][0x228] ;  /* 0x00008a00001a7ab9 */ /* 0x000fc60000000800 */
        /* <DEDUP_REMOVED lines=34> */
[----:B------:R-:W-:Y:S01]  /*57da0*/  ISETP.LT.AND P1, PT, R12, UR16, !P0 ;  /* 0x000000100c007c0c */ /* 0x000fe2000c721270 */
[----:B------:R-:W-:-:S08]  /*57db0*/  ULDC UR16, c[0x0][0x228] ;  /* 0x00008a0000107ab9 */ /* 0x000fd00000000800 */
        /* <DEDUP_REMOVED lines=60> */
[----:B---3--:R1:W-:Y:S01]  /*58180*/  STSM.16.M88.4 [R0], R32 ;  /* 0x0000002000007844 */ /* 0x0083e20000000200 */
[----:B------:R-:W-:Y:S01]  /*58190*/  LOP3.LUT R30, R30, 0xfffdffff, RZ, 0xc0, !PT ;  /* 0xfffdffff1e1e7812 */ /* 0x000fe200078ec0ff */
[----:B------:R-:W-:Y:S01]  /*581a0*/  ULDC UR10, c[0x0][0x22c] ;  /* 0x00008b00000a7ab9 */ /* 0x000fe20000000800 */
[----:B------:R-:W-:Y:S02]  /*581b0*/  BAR.SYNC.DEFER_BLOCKING 0x0 ;  /* 0x0000000000007b1d */ /* 0x000fe40000010000 */
[----:B------:R-:W-:-:S04]  /*581c0*/  @P1 LOP3.LUT R30, R30, 0x20000, RZ, 0xfc, !PT ;  /* 0x000200001e1e1812 */ /* 0x000fc800078efcff */
[----:B------:R-:W-:-:S04]  /*581d0*/  LOP3.LUT R30, R30, 0xfffeffff, RZ, 0xc0, !PT ;  /* 0xfffeffff1e1e7812 */ /* 0x000fc800078ec0ff */
[----:B------:R-:W-:Y:S02]  /*581e0*/  @P0 LOP3.LUT R30, R30, 0x10000, RZ, 0xfc, !PT ;  /* 0x000100001e1e0812 */ /* 0x000fe400078efcff */
[----:B------:R-:W-:Y:S01]  /*581f0*/  ISETP.GE.AND P0, PT, R72, UR5, PT ;  /* 0x0000000548007c0c */ /* 0x000fe2000bf06270 */
[----:B-1----:R-:W3:Y:S01]  /*58200*/  LDL.LU R32, [R1+0x12c0] ;  /* 0x0012c00001207983 */ /* 0x002ee20000300800 */
[----:B------:R-:W-:Y:S01]  /*58210*/  LOP3.LUT R30, R30, 0xffff7fff, RZ, 0xc0, !PT ;  /* 0xffff7fff1e1e7812 */ /* 0x000fe200078ec0ff */
[----:B------:R-:W-:Y:S01]  /*58220*/  ULDC UR5, c[0x0][0x228] ;  /* 0x00008a0000057ab9 */ /* 0x000fe20000000800 */
[----:B------:R-:W-:Y:S01]  /*58230*/  ISETP.LT.AND P3, PT, R14, UR4, !P0 ;  /* 0x000000040e007c0c */ /* 0x000fe2000c761270 */
[----:B------:R-:W-:Y:S01]  /*58240*/  ULDC UR4, c[0x0][0x22c] ;  /* 0x00008b0000047ab9 */ /* 0x000fe20000000800 */
[----:B------:R-:W-:Y:S01]  /*58250*/  ISETP.LT.AND P2, PT, R13, UR19, !P0 ;  /* 0x000000130d007c0c */ /* 0x000fe2000c741270 */
[----:B------:R-:W-:Y:S01]  /*58260*/  ULDC UR19, c[0x0][0x228] ;  /* 0x00008a0000137ab9 */ /* 0x000fe20000000800 */
[----:B------:R-:W-:Y:S01]  /*58270*/  ISETP.LT.AND P1, PT, R12, UR20, !P0 ;  /* 0x000000140c007c0c */ /* 0x000fe2000c721270 */
[----:B------:R-:W-:Y:S01]  /*58280*/  ULDC UR20, c[0x0][0x228] ;  /* 0x00008a0000147ab9 */ /* 0x000fe20000000800 */
[----:B------:R-:W1:Y:S07]  /*58290*/  LDS.128 R4, [R152] ;  /* 0x0000000098047984 */ /* 0x000e6e0000000c00 */
[----:B------:R-:W-:Y:S01]  /*582a0*/  @P3 LOP3.LUT R30, R30, 0x8000, RZ, 0xfc, !PT ;  /* 0x000080001e1e3812 */ /* 0x000fe200078efcff */
[----:B------:R-:W-:Y:S03]  /*582b0*/  BAR.SYNC.DEFER_BLOCKING 0x0 ;  /* 0x0000000000007b1d */ /* 0x000fe60000010000 */
        /* <DEDUP_REMOVED lines=13> */
[----:B------:R-:W-:Y:S01]  /*58390*/  LOP3.LUT R30, R30, 0xfffff7ff, RZ, 0xc0, !PT ;  /* 0xfffff7ff1e1e7812 */ /* 0x000fe200078ec0ff */
[----:B--2---:R-:W-:Y:S01]  /*583a0*/  STSM.16.M88.4 [R0], R36 ;  /* 0x0000002400007844 */ /* 0x004fe20000000200 */
[----:B------:R-:W-:Y:S01]  /*583b0*/  ISETP.LT.AND P1, PT, R12, UR22, !P0 ;  /* 0x000000160c007c0c */ /* 0x000fe2000c721270 */
[----:B------:R-:W-:-:S06]  /*583c0*/  ULDC.64 UR22, c[0x0][0x228] ;  /* 0x00008a0000167ab9 */ /* 0x000fcc0000000a00 */
[----:B------:R-:W-:-:S04]  /*583d0*/  @P3 LOP3.LUT R30, R30, 0x800, RZ, 0xfc, !PT ;  /* 0x000008001e1e3812 */ /* 0x000fc800078efcff */
[----:B------:R-:W-:-:S04]  /*583e0*/  LOP3.LUT R30, R30, 0xfffffbff, RZ, 0xc0, !PT ;  /* 0xfffffbff1e1e7812 */ /* 0x000fc800078ec0ff */
[----:B------:R-:W-:Y:S02]  /*583f0*/  @P2 LOP3.LUT R30, R30, 0x400, RZ, 0xfc, !PT ;  /* 0x000004001e1e2812 */ /* 0x000fe400078efcff */
[----:B------:R-:W-:Y:S01]  /*58400*/  ISETP.LT.AND P0, PT, R11, UR8, !P0 ;  /* 0x000000080b007c0c */ /* 0x000fe2000c701270 */
[----:B-1----:R-:W-:Y:S01]  /*58410*/  STL.64 [R1+0x6b0], R4 ;  /* 0x0006b00401007387 */ /* 0x002fe20000100a00 */
[----:B------:R-:W-:Y:S01]  /*58420*/  LOP3.LUT R30, R30, 0xfffffdff, RZ, 0xc0, !PT ;  /* 0xfffffdff1e1e7812 */ /* 0x000fe200078ec0ff */
[----:B------:R-:W-:-:S03]  /*58430*/  ULDC UR8, c[0x0][0x228] ;  /* 0x00008a0000087ab9 */ /* 0x000fc60000000800 */
[----:B------:R-:W-:Y:S01]  /*58440*/  @P1 LOP3.LUT R30, R30, 0x200, RZ, 0xfc, !PT ;  /* 0x000002001e1e1812 */ /* 0x000fe200078efcff */
[----:B------:R-:W-:Y:S01]  /*58450*/  STL.64 [R1+0x6b8], R6 ;  /* 0x0006b80601007387 */ /* 0x000fe20000100a00 */
[----:B------:R-:W-:Y:S02]  /*58460*/  BAR.SYNC.DEFER_BLOCKING 0x0 ;  /* 0x0000000000007b1d */ /* 0x000fe40000010000 */
[----:B------:R-:W-:-:S04]  /*58470*/  LOP3.LUT R30, R30, 0xfffffeff, RZ, 0xc0, !PT ;  /* 0xfffffeff1e1e7812 */ /* 0x000fc800078ec0ff */
[----:B------:R-:W-:Y:S02]  /*58480*/  @P0 LOP3.LUT R30, R30, 0x100, RZ, 0xfc, !PT ;  /* 0x000001001e1e0812 */ /* 0x000fe400078efcff */
[----:B------:R-:W-:Y:S01]  /*58490*/  ISETP.GE.AND P0, PT, R8, UR23, PT ;  /* 0x0000001708007c0c */ /* 0x000fe2000bf06270 */
[----:B------:R-:W3:Y:S04]  /*584a0*/  LDL.LU R33, [R1+0x12c8] ;  /* 0x0012c80001217983 */ /* 0x000ee80000300800 */
[----:B------:R-:W1:Y:S01]  /*584b0*/  LDS.128 R4, [R152] ;  /* 0x0000000098047984 */ /* 0x000e620000000c00 */
[----:B------:R-:W-:Y:S01]  /*584c0*/  ISETP.LT.AND P3, PT, R14, UR22, !P0 ;  /* 0x000000160e007c0c */ /* 0x000fe2000c761270 */
[----:B------:R-:W-:Y:S01]  /*584d0*/  ULDC UR22, c[0x0][0x22c] ;  /* 0x00008b0000167ab9 */ /* 0x000fe20000000800 */
[----:B------:R-:W-:Y:S01]  /*584e0*/  ISETP.LT.AND P2, PT, R13, UR14, !P0 ;  /* 0x0000000e0d007c0c */ /* 0x000fe2000c741270 */
[----:B------:R-:W3:Y:S01]  /*584f0*/  LDL.LU R34, [R1+0xec0] ;  /* 0x000ec00001227983 */ /* 0x000ee20000300800 */
[----:B------:R-:W-:Y:S01]  /*58500*/  LOP3.LUT R30, R30, 0xffffff7f, RZ, 0xc0, !PT ;  /* 0xffffff7f1e1e7812 */ /* 0x000fe200078ec0ff */
[----:B------:R-:W-:Y:S01]  /*58510*/  ULDC UR23, c[0x0][0x228] ;  /* 0x00008a0000177ab9 */ /* 0x000fe20000000800 */
[----:B------:R-:W-:Y:S01]  /*58520*/  ISETP.LT.AND P1, PT, R12, UR16, !P0 ;  /* 0x000000100c007c0c */ /* 0x000fe2000c721270 */
[----:B------:R-:W3:Y:S01]  /*58530*/  LDL.LU R35, [R1+0xec8] ;  /* 0x000ec80001237983 */ /* 0x000ee20000300800 */
[C---:B------:R-:W-:Y:S01]  /*58540*/  VIADD R235, R10.reuse, 0xd8 ;  /* 0x000000d80aeb7836 */ /* 0x040fe20000000000 */
[----:B------:R-:W-:Y:S01]  /*58550*/  ULDC UR14, c[0x0][0x228] ;  /* 0x00008a00000e7ab9 */ /* 0x000fe20000000800 */
[----:B------:R-:W-:-:S02]  /*58560*/  VIADD R234, R10, 0xd7 ;  /* 0x000000d70aea7836 */ /* 0x000fc40000000000 */
[----:B------:R-:W-:Y:S01]  /*58570*/  VIADD R233, R10, 0xd6 ;  /* 0x000000d60ae97836 */ /* 0x000fe20000000000 */
[----:B------:R-:W-:Y:S01]  /*58580*/  @P3 LOP3.LUT R30, R30, 0x80, RZ, 0xfc, !PT ;  /* 0x000000801e1e3812 */ /* 0x000fe200078efcff */
[----:B------:R-:W-:Y:S01]  /*58590*/  ULDC UR16, c[0x0][0x228] ;  /* 0x00008a0000107ab9 */ /* 0x000fe20000000800 */
[C---:B------:R-:W-:Y:S01]  /*585a0*/  VIADD R232, R10.reuse, 0xd5 ;  /* 0x000000d50ae87836 */ /* 0x040fe20000000000 */
[----:B------:R-:W-:Y:S01]  /*585b0*/  LOP3.LUT R27, R27, 0x7fffffff, RZ, 0xc0, !PT ;  /* 0x7fffffff1b1b7812 */ /* 0x000fe200078ec0ff */
        /* <DEDUP_REMOVED lines=9> */
[----:B------:R-:W-:-:S02]  /*58650*/  VIADD R227, R10, 0xd0 ;  /* 0x000000d00ae37836 */ /* 0x000fc40000000000 */
[----:B------:R-:W-:Y:S01]  /*58660*/  VIADD R226, R10, 0xcf ;  /* 0x000000cf0ae27836 */ /* 0x000fe20000000000 */
[----:B------:R-:W-:Y:S01]  /*58670*/  @P1 LOP3.LUT R30, R30, 0x20, RZ, 0xfc, !PT ;  /* 0x000000201e1e1812 */ /* 0x000fe200078efcff */
[C---:B------:R-:W-:Y:S02]  /*58680*/  VIADD R225, R10.reuse, 0xce ;  /* 0x000000ce0ae17836 */ /* 0x040fe40000000000 */
[----:B------:R-:W-:Y:S01]  /*58690*/  VIADD R224, R10, 0xcd ;  /* 0x000000cd0ae07836 */ /* 0x000fe20000000000 */
[----:B------:R-:W-:Y:S02]  /*586a0*/  LOP3.LUT R30, R30, 0xffffffef, RZ, 0xc0, !PT ;  /* 0xffffffef1e1e7812 */ /* 0x000fe400078ec0ff */
[----:B------:R-:W-:Y:S01]  /*586b0*/  LOP3.LUT R26, R26, 0x7fffffff, RZ, 0xc0, !PT ;  /* 0x7fffffff1a1a7812 */ /* 0x000fe200078ec0ff */
[C---:B------:R-:W-:Y:S02]  /*586c0*/  VIADD R223, R10.reuse, 0xcc ;  /* 0x000000cc0adf7836 */ /* 0x040fe40000000000 */
[----:B------:R-:W-:Y:S01]  /*586d0*/  VIADD R222, R10, 0xcb ;  /* 0x000000cb0ade7836 */ /* 0x000fe20000000000 */
[----:B-1----:R-:W-:Y:S04]  /*586e0*/  STL.64 [R1+0x1ab0], R4 ;  /* 0x001ab00401007387 */ /* 0x002fe80000100a00 */
[----:B------:R1:W-:Y:S01]  /*586f0*/  STL.64 [R1+0x1ab8], R6 ;  /* 0x001ab80601007387 */ /* 0x0003e20000100a00 */
[----:B------:R-:W-:Y:S01]  /*58700*/  @P0 LOP3.LUT R30, R30, 0x10, RZ, 0xfc, !PT ;  /* 0x000000101e1e0812 */ /* 0x000fe200078efcff */
[----:B------:R-:W-:-:S02]  /*58710*/  VIADD R221, R10, 0xca ;  /* 0x000000ca0add7836 */ /* 0x000fc40000000000 */
[C---:B------:R-:W-:Y:S02]  /*58720*/  VIADD R220, R10.reuse, 0xc9 ;  /* 0x000000c90adc7836 */ /* 0x040fe40000000000 */
[C---:B------:R-:W-:Y:S02]  /*58730*/  VIADD R219, R10.reuse, 0xc8 ;  /* 0x000000c80adb7836 */ /* 0x040fe40000000000 */
[C---:B------:R-:W-:Y:S02]  /*58740*/  VIADD R218, R10.reuse, 0xc7 ;  /* 0x000000c70ada7836 */ /* 0x040fe40000000000 */
[C---:B------:R-:W-:Y:S02]  /*58750*/  VIADD R217, R10.reuse, 0xc6 ;  /* 0x000000c60ad97836 */ /* 0x040fe40000000000 */
[C---:B------:R-:W-:Y:S01]  /*58760*/  VIADD R216, R10.reuse, 0xc5 ;  /* 0x000000c50ad87836 */ /* 0x040fe20000000000 */
[----:B------:R-:W-:Y:S01]  /*58770*/  LOP3.LUT R25, R25, 0x7fffffff, RZ, 0xc0, !PT ;  /* 0x7fffffff19197812 */ /* 0x000fe200078ec0ff */
[----:B-1----:R-:W-:-:S02]  /*58780*/  VIADD R7, R10, 0xe6 ;  /* 0x000000e60a077836 */ /* 0x002fc40000000000 */
[C---:B------:R-:W-:Y:S02]  /*58790*/  VIADD R215, R10.reuse, 0xc4 ;  /* 0x000000c40ad77836 */ /* 0x040fe40000000000 */
[C---:B------:R-:W-:Y:S01]  /*587a0*/  VIADD R214, R10.reuse, 0xc3 ;  /* 0x000000c30ad67836 */ /* 0x040fe20000000000 */
[----:B------:R-:W-:Y:S01]  /*587b0*/  ISETP.GE.AND P0, PT, R7, UR22, PT ;  /* 0x0000001607007c0c */ /* 0x000fe2000bf06270 */
[C---:B------:R-:W-:Y:S02]  /*587c0*/  VIADD R6, R10.reuse, 0xe5 ;  /* 0x000000e50a067836 */ /* 0x040fe40000000000 */
[----:B------:R-:W-:Y:S01]  /*587d0*/  VIADD R213, R10, 0xc2 ;  /* 0x000000c20ad57836 */ /* 0x000fe20000000000 */
[----:B------:R-:W-:Y:S01]  /*587e0*/  ISETP.LT.AND P3, PT, R14, UR23, !P0 ;  /* 0x000000170e007c0c */ /* 0x000fe2000c761270 */
[----:B------:R-:W-:Y:S01]  /*587f0*/  ULDC.64 UR22, c[0x0][0x228] ;  /* 0x00008a0000167ab9 */ /* 0x000fe20000000a00 */
[----:B------:R-:W-:Y:S01]  /*58800*/  ISETP.LT.AND P2, PT, R13, UR61, !P0 ;  /* 0x0000003d0d007c0c */ /* 0x000fe2000c741270 */
[----:B------:R-:W-:Y:S01]  /*58810*/  VIADD R5, R10, 0xe4 ;  /* 0x000000e40a057836 */ /* 0x000fe20000000000 */
[----:B------:R-:W-:Y:S01]  /*58820*/  LOP3.LUT R30, R30, 0xfffffff7, RZ, 0xc0, !PT ;  /* 0xfffffff71e1e7812 */ /* 0x000fe200078ec0ff */
[----:B------:R-:W-:Y:S01]  /*58830*/  ULDC UR61, c[0x0][0x22c] ;  /* 0x00008b00003d7ab9 */ /* 0x000fe20000000800 */
[----:B------:R-:W-:Y:S01]  /*58840*/  ISETP.LT.AND P1, PT, R12, UR60, !P0 ;  /* 0x0000003c0c007c0c */ /* 0x000fe2000c721270 */
[----:B------:R-:W-:-:S02]  /*58850*/  VIADD R4, R10, 0xe3 ;  /* 0x000000e30a047836 */ /* 0x000fc40000000000 */
[C---:B------:R-:W-:Y:S02]  /*58860*/  VIADD R212, R10.reuse, 0xc1 ;  /* 0x000000c10ad47836 */ /* 0x040fe40000000000 */
[C---:B------:R-:W-:Y:S02]  /*58870*/  VIADD R211, R10.reuse, 0xc0 ;  /* 0x000000c00ad37836 */ /* 0x040fe40000000000 */
[----:B------:R-:W-:Y:S01]  /*58880*/  VIADD R210, R10, 0xbf ;  /* 0x000000bf0ad27836 */ /* 0x000fe20000000000 */
[----:B------:R-:W-:Y:S01]  /*58890*/  @P3 LOP3.LUT R30, R30, 0x8, RZ, 0xfc, !PT ;  /* 0x000000081e1e3812 */ /* 0x000fe200078efcff */
[----:B------:R-:W-:Y:S01]  /*588a0*/  ULDC UR60, c[0x0][0x228] ;  /* 0x00008a00003c7ab9 */ /* 0x000fe20000000800 */
[C---:B------:R-:W-:Y:S02]  /*588b0*/  VIADD R209, R10.reuse, 0xbe ;  /* 0x000000be0ad17836 */ /* 0x040fe40000000000 */
[----:B------:R-:W-:Y:S01]  /*588c0*/  VIADD R208, R10, 0xbd ;  /* 0x000000bd0ad07836 */ /* 0x000fe20000000000 */
[----:B------:R-:W-:-:S02]  /*588d0*/  LOP3.LUT R30, R30, 0xfffffffb, RZ, 0xc0, !PT ;  /* 0xfffffffb1e1e7812 */ /* 0x000fc400078ec0ff */
[----:B------:R-:W-:Y:S01]  /*588e0*/  LOP3.LUT R24, R24, 0x7fffffff, RZ, 0xc0, !PT ;  /* 0x7fffffff18187812 */ /* 0x000fe200078ec0ff */
[----:B------:R-:W-:Y:S01]  /*588f0*/  VIADD R207, R10, 0xbc ;  /* 0x000000bc0acf7836 */ /* 0x000fe20000000000 */
[----:B------:R-:W-:Y:S01]  /*58900*/  @P2 LOP3.LUT R30, R30, 0x4, RZ, 0xfc, !PT ;  /* 0x000000041e1e2812 */ /* 0x000fe200078efcff */
[----:B------:R-:W-:Y:S01]  /*58910*/  VIADD R206, R10, 0xbb ;  /* 0x000000bb0ace7836 */ /* 0x000fe20000000000 */
[----:B------:R-:W-:Y:S01]  /*58920*/  ISETP.LT.AND P0, PT, R11, UR18, !P0 ;  /* 0x000000120b007c0c */ /* 0x000fe2000c701270 */
[----:B------:R-:W-:Y:S01]  /*58930*/  ULDC UR18, c[0x0][0x228] ;  /* 0x00008a0000127ab9 */ /* 0x000fe20000000800 */
[----:B------:R-:W-:Y:S01]  /*58940*/  LOP3.LUT R30, R30, 0xfffffffd, RZ, 0xc0, !PT ;  /* 0xfffffffd1e1e7812 */ /* 0x000fe200078ec0ff */
        /* <DEDUP_REMOVED lines=8> */
[----:B------:R-:W-:Y:S02]  /*589d0*/  @P0 LOP3.LUT R30, R30, 0x1, RZ, 0xfc, !PT ;  /* 0x000000011e1e0812 */ /* 0x000fe400078efcff */
[----:B------:R-:W-:Y:S01]  /*589e0*/  LOP3.LUT R23, R23, 0x7fffffff, RZ, 0xc0, !PT ;  /* 0x7fffffff17177812 */ /* 0x000fe200078ec0ff */
[----:B------:R-:W-:Y:S01]  /*589f0*/  VIADD R199, R10, 0xb4 ;  /* 0x000000b40ac77836 */ /* 0x000fe20000000000 */
[----:B------:R-:W-:Y:S01]  /*58a00*/  ISETP.GE.AND P0, PT, R6, UR23, PT ;  /* 0x0000001706007c0c */ /* 0x000fe2000bf06270 */
[----:B------:R-:W-:-:S02]  /*58a10*/  VIADD R198, R10, 0xb3 ;  /* 0x000000b30ac67836 */ /* 0x000fc40000000000 */
[----:B------:R-:W-:Y:S01]  /*58a20*/  VIADD R197, R10, 0xb2 ;  /* 0x000000b20ac57836 */ /* 0x000fe20000000000 */
[----:B------:R-:W-:Y:S01]  /*58a30*/  ISETP.LT.AND P3, PT, R14, UR22, !P0 ;  /* 0x000000160e007c0c */ /* 0x000fe2000c761270 */
[----:B------:R-:W-:Y:S01]  /*58a40*/  ULDC.64 UR22, c[0x0][0x228] ;  /* 0x00008a0000167ab9 */ /* 0x000fe20000000a00 */
[----:B------:R-:W-:Y:S01]  /*58a50*/  ISETP.LT.AND P2, PT, R13, UR59, !P0 ;  /* 0x0000003b0d007c0c */ /* 0x000fe2000c741270 */
[----:B------:R-:W-:Y:S01]  /*58a60*/  ULDC UR59, c[0x0][0x228] ;  /* 0x00008a00003b7ab9 */ /* 0x000fe20000000800 */
[----:B------:R-:W-:Y:S01]  /*58a70*/  ISETP.LT.AND P1, PT, R12, UR58, !P0 ;  /* 0x0000003a0c007c0c */ /* 0x000fe2000c721270 */
[----:B------:R-:W-:Y:S01]  /*58a80*/  ULDC UR58, c[0x0][0x228] ;  /* 0x00008a00003a7ab9 */ /* 0x000fe20000000800 */
[C---:B------:R-:W-:Y:S02]  /*58a90*/  VIADD R196, R10.reuse, 0xb1 ;  /* 0x000000b10ac47836 */ /* 0x040fe40000000000 */
[C---:B------:R-:W-:Y:S02]  /*58aa0*/  VIADD R195, R10.reuse, 0xb0 ;  /* 0x000000b00ac37836 */ /* 0x040fe40000000000 */
[----:B------:R-:W-:-:S02]  /*58ab0*/  VIADD R194, R10, 0xaf ;  /* 0x000000af0ac27836 */ /* 0x000fc40000000000 */
[C---:B------:R-:W-:Y:S01]  /*58ac0*/  VIADD R193, R10.reuse, 0xae ;  /* 0x000000ae0ac17836 */ /* 0x040fe20000000000 */
[----:B------:R-:W-:Y:S01]  /*58ad0*/  @P3 LOP3.LUT R29, R29, 0x80000000, RZ, 0xfc, !PT ;  /* 0x800000001d1d3812 */ /* 0x000fe200078efcff */
[----:B------:R-:W-:Y:S01]  /*58ae0*/  VIADD R192, R10, 0xad ;  /* 0x000000ad0ac07836 */ /* 0x000fe20000000000 */
[----:B------:R-:W-:Y:S01]  /*58af0*/  LOP3.LUT R22, R22, 0x7fffffff, RZ, 0xc0, !PT ;  /* 0x7fffffff16167812 */ /* 0x000fe200078ec0ff */
[C---:B------:R-:W-:Y:S01]  /*58b00*/  VIADD R191, R10.reuse, 0xac ;  /* 0x000000ac0abf7836 */ /* 0x040fe20000000000 */
[----:B------:R-:W-:Y:S01]  /*58b10*/  LOP3.LUT R29, R29, 0xbfffffff, RZ, 0xc0, !PT ;  /* 0xbfffffff1d1d7812 */ /* 0x000fe200078ec0ff */
[C---:B------:R-:W-:Y:S02]  /*58b20*/  VIADD R190, R10.reuse, 0xab ;  /* 0x000000ab0abe7836 */ /* 0x040fe40000000000 */
[C---:B------:R-:W-:Y:S01]  /*58b30*/  VIADD R189, R10.reuse, 0xaa ;  /* 0x000000aa0abd7836 */ /* 0x040fe20000000000 */
[----:B------:R-:W-:Y:S01]  /*58b40*/  @P2 LOP3.LUT R29, R29, 0x40000000, RZ, 0xfc, !PT ;  /* 0x400000001d1d2812 */ /* 0x000fe200078efcff */
[C---:B------:R-:W-:Y:S01]  /*58b50*/  VIADD R188, R10.reuse, 0xa9 ;  /* 0x000000a90abc7836 */ /* 0x040fe20000000000 */
[----:B------:R-:W-:Y:S01]  /*58b60*/  ISETP.LT.AND P0, PT, R11, UR57, !P0 ;  /* 0x000000390b007c0c */ /* 0x000fe2000c701270 */
[----:B------:R-:W-:Y:S01]  /*58b70*/  ULDC UR57, c[0x0][0x228] ;  /* 0x00008a0000397ab9 */ /* 0x000fe20000000800 */
[----:B------:R-:W-:Y:S01]  /*58b80*/  LOP3.LUT R29, R29, 0xdfffffff, RZ, 0xc0, !PT ;  /* 0xdfffffff1d1d7812 */ /* 0x000fe200078ec0ff */
[----:B------:R-:W-:-:S02]  /*58b90*/  VIADD R187, R10, 0xa8 ;  /* 0x000000a80abb7836 */ /* 0x000fc40000000000 */
[C---:B------:R-:W-:Y:S01]  /*58ba0*/  VIADD R186, R10.reuse, 0xa7 ;  /* 0x000000a70aba7836 */ /* 0x040fe20000000000 */
[----:B------:R-:W-:Y:S01]  /*58bb0*/  @P1 LOP3.LUT R29, R29, 0x20000000, RZ, 0xfc, !PT ;  /* 0x200000001d1d1812 */ /* 0x000fe200078efcff */
[C---:B------:R-:W-:Y:S02]  /*58bc0*/  VIADD R185, R10.reuse, 0xa6 ;  /* 0x000000a60ab97836 */ /* 0x040fe40000000000 */
[C---:B------:R-:W-:Y:S01]  /*58bd0*/  VIADD R184, R10.reuse, 0xa5 ;  /* 0x000000a50ab87836 */ /* 0x040fe20000000000 */
[----:B------:R-:W-:Y:S02]  /*58be0*/  LOP3.LUT R29, R29, 0xefffffff, RZ, 0xc0, !PT ;  /* 0xefffffff1d1d7812 */ /* 0x000fe400078ec0ff */
[----:B------:R-:W-:Y:S01]  /*58bf0*/  LOP3.LUT R21, R21, 0x7fffffff, RZ, 0xc0, !PT ;  /* 0x7fffffff15157812 */ /* 0x000fe200078ec0ff */
[C---:B------:R-:W-:Y:S01]  /*58c00*/  VIADD R183, R10.reuse, 0xa4 ;  /* 0x000000a40ab77836 */ /* 0x040fe20000000000 */
[----:B------:R-:W-:Y:S01]  /*58c10*/  @P0 LOP3.LUT R29, R29, 0x10000000, RZ, 0xfc, !PT ;  /* 0x100000001d1d0812 */ /* 0x000fe200078efcff */
[C---:B------:R-:W-:Y:S01]  /*58c20*/  VIADD R182, R10.reuse, 0xa3 ;  /* 0x000000a30ab67836 */ /* 0x040fe20000000000 */
[----:B------:R-:W-:Y:S01]  /*58c30*/  ISETP.GE.AND P0, PT, R5, UR61, PT ;  /* 0x0000003d05007c0c */ /* 0x000fe2000bf06270 */
[----:B------:R-:W-:Y:S01]  /*58c40*/  ULDC UR61, c[0x0][0x228] ;  /* 0x00008a00003d7ab9 */ /* 0x000fe20000000800 */
[----:B------:R-:W-:Y:S01]  /*58c50*/  VIADD R181, R10, 0xa2 ;  /* 0x000000a20ab57836 */ /* 0x000fe20000000000 */
[----:B------:R-:W-:Y:S01]  /*58c60*/  LOP3.LUT R20, R20, 0x7fffffff, RZ, 0xc0, !PT ;  /* 0x7fffffff14147812 */ /* 0x000fe200078ec0ff */
[----:B------:R-:W-:Y:S01]  /*58c70*/  VIADD R180, R10, 0xa1 ;  /* 0x000000a10ab47836 */ /* 0x000fe20000000000 */
[----:B------:R-:W-:Y:S01]  /*58c80*/  ISETP.LT.AND P1, PT, R14, UR46, !P0 ;  /* 0x0000002e0e007c0c */ /* 0x000fe2000c721270 */
[----:B------:R-:W-:Y:S01]  /*58c90*/  ULDC UR46, c[0x0][0x228] ;  /* 0x00008a00002e7ab9 */ /* 0x000fe20000000800 */
[----:B------:R-:W-:Y:S01]  /*58ca0*/  ISETP.LT.AND P3, PT, R13, UR44, !P0 ;  /* 0x0000002c0d007c0c */ /* 0x000fe2000c761270 */
[----:B------:R-:W-:Y:S01]  /*58cb0*/  ULDC UR44, c[0x0][0x228] ;  /* 0x00008a00002c7ab9 */ /* 0x000fe20000000800 */
[----:B------:R-:W-:Y:S01]  /*58cc0*/  LOP3.LUT R29, R29, 0xf7ffffff, RZ, 0xc0, !PT ;  /* 0xf7ffffff1d1d7812 */ /* 0x000fe200078ec0ff */
[----:B------:R-:W-:Y:S01]  /*58cd0*/  VIADD R179, R10, 0xa0 ;  /* 0x000000a00ab37836 */ /* 0x000fe20000000000 */
[----:B------:R-:W-:Y:S01]  /*58ce0*/  ISETP.LT.AND P2, PT, R12, UR48, !P0 ;  /* 0x000000300c007c0c */ /* 0x000fe2000c741270 */
[----:B------:R-:W-:Y:S01]  /*58cf0*/  ULDC UR48, c[0x0][0x22c] ;  /* 0x00008b0000307ab9 */ /* 0x000fe20000000800 */
[C---:B------:R-:W-:Y:S01]  /*58d00*/  VIADD R178, R10.reuse, 0x9f ;  /* 0x0000009f0ab27836 */ /* 0x040fe20000000000 */
[----:B------:R-:W-:Y:S01]  /*58d10*/  LOP3.LUT R19, R19, 0x7fffffff, RZ, 0xc0, !PT ;  /* 0x7fffffff13137812 */ /* 0x000fe200078ec0ff */
[----:B------:R-:W-:Y:S01]  /*58d20*/  VIADD R177, R10, 0x9e ;  /* 0x0000009e0ab17836 */ /* 0x000fe20000000000 */
[----:B------:R-:W-:Y:S01]  /*58d30*/  LOP3.LUT R18, R18, 0x7fffffff, RZ, 0xc0, !PT ;  /* 0x7fffffff12127812 */ /* 0x000fe200078ec0ff */
[C---:B------:R-:W-:Y:S01]  /*58d40*/  VIADD R176, R10.reuse, 0x9d ;  /* 0x0000009d0ab07836 */ /* 0x040fe20000000000 */
[----:B------:R-:W-:Y:S01]  /*58d50*/  @P1 LOP3.LUT R29, R29, 0x8000000, RZ, 0xfc, !PT ;  /* 0x080000001d1d1812 */ /* 0x000fe200078efcff */
[C---:B------:R-:W-:Y:S01]  /*58d60*/  VIADD R175, R10.reuse, 0x9c ;  /* 0x0000009c0aaf7836 */ /* 0x040fe20000000000 */
[----:B------:R-:W-:Y:S01]  /*58d70*/  LOP3.LUT R17, R17, 0x7fffffff, RZ, 0xc0, !PT ;  /* 0x7fffffff11117812 */ /* 0x000fe200078ec0ff */
[C---:B------:R-:W-:Y:S01]  /*58d80*/  VIADD R174, R10.reuse, 0x9b ;  /* 0x0000009b0aae7836 */ /* 0x040fe20000000000 */
[----:B------:R-:W-:Y:S01]  /*58d90*/  LOP3.LUT R29, R29, 0xfbffffff, RZ, 0xc0, !PT ;  /* 0xfbffffff1d1d7812 */ /* 0x000fe200078ec0ff */
[----:B------:R-:W-:Y:S01]  /*58da0*/  VIADD R173, R10, 0x9a ;  /* 0x0000009a0aad7836 */ /* 0x000fe20000000000 */
[----:B------:R-:W-:Y:S02]  /*58db0*/  BAR.SYNC.DEFER_BLOCKING 0x0 ;  /* 0x0000000000007b1d */ /* 0x000fe40000010000 */
[----:B------:R-:W-:-:S02]  /*58dc0*/  @P3 LOP3.LUT R29, R29, 0x4000000, RZ, 0xfc, !PT ;  /* 0x040000001d1d3812 */ /* 0x000fc400078efcff */
[----:B------:R-:W-:Y:S02]  /*58dd0*/  ISETP.LT.AND P1, PT, R11, UR52, !P0 ;  /* 0x000000340b007c0c */ /* 0x000fe4000c721270 */
[----:B------:R-:W-:Y:S01]  /*58de0*/  LOP3.LUT R29, R29, 0xfdffffff, RZ, 0xc0, !PT ;  /* 0xfdffffff1d1d7812 */ /* 0x000fe200078ec0ff */
[----:B------:R-:W-:Y:S01]  /*58df0*/  ULDC UR52, c[0x0][0x228] ;  /* 0x00008a0000347ab9 */ /* 0x000fe20000000800 */
[----:B------:R-:W-:Y:S01]  /*58e00*/  ISETP.GE.AND P0, PT, R4, UR51, PT ;  /* 0x0000003304007c0c */ /* 0x000fe2000bf06270 */
[----:B------:R-:W-:Y:S01]  /*58e10*/  ULDC UR51, c[0x0][0x228] ;  /* 0x00008a0000337ab9 */ /* 0x000fe20000000800 */
[----:B------:R-:W-:Y:S01]  /*58e20*/  @P2 LOP3.LUT R29, R29, 0x2000000, RZ, 0xfc, !PT ;  /* 0x020000001d1d2812 */ /* 0x000fe200078efcff */
[----:B------:R-:W-:Y:S01]  /*58e30*/  VIADD R172, R10, 0x99 ;  /* 0x000000990aac7836 */ /* 0x000fe20000000000 */
[----:B------:R-:W-:Y:S01]  /*58e40*/  ISETP.LT.AND P3, PT, R14, UR47, !P0 ;  /* 0x0000002f0e007c0c */ /* 0x000fe2000c761270 */
[----:B------:R-:W-:Y:S01]  /*58e50*/  ULDC UR47, c[0x0][0x228] ;  /* 0x00008a00002f7ab9 */ /* 0x000fe20000000800 */
[----:B------:R-:W-:Y:S01]  /*58e60*/  LOP3.LUT R29, R29, 0xfeffffff, RZ, 0xc0, !PT ;  /* 0xfeffffff1d1d7812 */ /* 0x000fe200078ec0ff */
[----:B------:R-:W-:Y:S01]  /*58e70*/  VIADD R71, R10, 0x98 ;  /* 0x000000980a477836 */ /* 0x000fe20000000000 */
[----:B------:R-:W-:Y:S01]  /*58e80*/  LOP3.LUT R16, R16, 0x7fffffff, RZ, 0xc0, !PT ;  /* 0x7fffffff10107812 */ /* 0x000fe200078ec0ff */
[C---:B------:R-:W-:Y:S01]  /*58e90*/  VIADD R70, R10.reuse, 0x97 ;  /* 0x000000970a467836 */ /* 0x040fe20000000000 */
[----:B------:R-:W-:Y:S01]  /*58ea0*/  @P1 LOP3.LUT R29, R29, 0x1000000, RZ, 0xfc, !PT ;  /* 0x010000001d1d1812 */ /* 0x000fe200078efcff */
[C---:B------:R-:W-:Y:S01]  /*58eb0*/  VIADD R69, R10.reuse, 0x96 ;  /* 0x000000960a457836 */ /* 0x040fe20000000000 */
[----:B------:R-:W-:Y:S01]  /*58ec0*/  ISETP.LT.AND P2, PT, R13, UR29, !P0 ;  /* 0x0000001d0d007c0c */ /* 0x000fe2000c741270 */
[----:B------:R-:W-:Y:S01]  /*58ed0*/  ULDC UR29, c[0x0][0x228] ;  /* 0x00008a00001d7ab9 */ /* 0x000fe20000000800 */
[----:B------:R-:W-:Y:S01]  /*58ee0*/  LOP3.LUT R29, R29, 0xff7fffff, RZ, 0xc0, !PT ;  /* 0xff7fffff1d1d7812 */ /* 0x000fe200078ec0ff */
[C---:B------:R-:W-:Y:S01]  /*58ef0*/  VIADD R68, R10.reuse, 0x95 ;  /* 0x000000950a447836 */ /* 0x040fe20000000000 */
[----:B------:R-:W-:Y:S01]  /*58f00*/  LOP3.LUT R15, R15, 0x7fffffff, RZ, 0xc0, !PT ;  /* 0x7fffffff0f0f7812 */ /* 0x000fe200078ec0ff */
[C---:B------:R-:W-:Y:S01]  /*58f10*/  VIADD R67, R10.reuse, 0x94 ;  /* 0x000000940a437836 */ /* 0x040fe20000000000 */
[----:B------:R-:W-:Y:S01]  /*58f20*/  @P3 LOP3.LUT R29, R29, 0x800000, RZ, 0xfc, !PT ;  /* 0x008000001d1d3812 */ /* 0x000fe200078efcff */
[----:B------:R-:W-:Y:S01]  /*58f30*/  VIADD R66, R10, 0x93 ;  /* 0x000000930a427836 */ /* 0x000fe20000000000 */
[----:B------:R-:W-:Y:S01]  /*58f40*/  ISETP.LT.AND P1, PT, R12, UR50, !P0 ;  /* 0x000000320c007c0c */ /* 0x000fe2000c721270 */
[----:B------:R-:W-:Y:S01]  /*58f50*/  ULDC UR50, c[0x0][0x228] ;  /* 0x00008a0000327ab9 */ /* 0x000fe20000000800 */
[----:B------:R-:W-:Y:S01]  /*58f60*/  LOP3.LUT R29, R29, 0xffbfffff, RZ, 0xc0, !PT ;  /* 0xffbfffff1d1d7812 */ /* 0x000fe200078ec0ff */
[C---:B------:R-:W-:Y:S01]  /*58f70*/  VIADD R65, R10.reuse, 0x92 ;  /* 0x000000920a417836 */ /* 0x040fe20000000000 */
        /* <DEDUP_REMOVED lines=8> */
[----:B------:R-:W2:Y:S02]  /*59000*/  LDL.LU R88, [R1+0x28e4] ;  /* 0x0028e40001587983 */ /* 0x000ea40000300800 */
[----:B------:R-:W-:Y:S01]  /*59010*/  @P1 LOP3.LUT R29, R29, 0x200000, RZ, 0xfc, !PT ;  /* 0x002000001d1d1812 */ /* 0x000fe200078efcff */
[C---:B------:R-:W-:Y:S01]  /*59020*/  VIADD R61, R10.reuse, 0x8e ;  /* 0x0000008e0a3d7836 */ /* 0x040fe20000000000 */
[----:B------:R-:W4:Y:S02]  /*59030*/  LDL.LU R87, [R1+0x28e0] ;  /* 0x0028e00001577983 */ /* 0x000f240000300800 */
[----:B------:R-:W-:Y:S01]  /*59040*/  LOP3.LUT R29, R29, 0xffefffff, RZ, 0xc0, !PT ;  /* 0xffefffff1d1d7812 */ /* 0x000fe200078ec0ff */
[----:B------:R-:W-:Y:S01]  /*59050*/  VIADD R60, R10, 0x8d ;  /* 0x0000008d0a3c7836 */ /* 0x000fe20000000000 */
[----:B------:R-:W2:Y:S02]  /*59060*/  LDL.LU R86, [R1+0x28dc] ;  /* 0x0028dc0001567983 */ /* 0x000ea40000300800 */
[----:B------:R-:W-:-:S02]  /*59070*/  @P0 LOP3.LUT R29, R29, 0x100000, RZ, 0xfc, !PT ;  /* 0x001000001d1d0812 */ /* 0x000fc400078efcff */
[----:B------:R-:W-:Y:S01]  /*59080*/  ISETP.GE.AND P0, PT, R3, UR53, PT ;  /* 0x0000003503007c0c */ /* 0x000fe2000bf06270 */
[----:B------:R-:W-:Y:S01]  /*59090*/  ULDC UR53, c[0x0][0x22c] ;  /* 0x00008b0000357ab9 */ /* 0x000fe20000000800 */
[----:B------:R-:W-:Y:S01]  /*590a0*/  VIADD R59, R10, 0x8c ;  /* 0x0000008c0a3b7836 */ /* 0x000fe20000000000 */
[----:B------:R-:W4:Y:S01]  /*590b0*/  LDL.LU R85, [R1+0x28d8] ;  /* 0x0028d80001557983 */ /* 0x000f220000300800 */
        /* <DEDUP_REMOVED lines=9> */
[----:B------:R-:W2:Y:S04]  /*59150*/  LDL.LU R84, [R1+0x28d4] ;  /* 0x0028d40001547983 */ /* 0x000ea80000300800 */
[----:B------:R-:W-:Y:S01]  /*59160*/  @P3 LOP3.LUT R29, R29, 0x80000, RZ, 0xfc, !PT ;  /* 0x000800001d1d3812 */ /* 0x000fe200078efcff */
[C---:B------:R-:W-:Y:S01]  /*59170*/  VIADD R56, R10.reuse, 0x89 ;  /* 0x000000890a387836 */ /* 0x040fe20000000000 */
[----:B------:R-:W-:Y:S01]  /*59180*/  ISETP.LT.AND P0, PT, R11, UR28, !P0 ;  /* 0x0000001c0b007c0c */ /* 0x000fe2000c701270 */
[----:B------:R-:W-:Y:S01]  /*59190*/  ULDC UR28, c[0x0][0x228] ;  /* 0x00008a00001c7ab9 */ /* 0x000fe20000000800 */
[----:B------:R-:W-:Y:S01]  /*591a0*/  LOP3.LUT R29, R29, 0xfffbffff, RZ, 0xc0, !PT ;  /* 0xfffbffff1d1d7812 */ /* 0x000fe200078ec0ff */
[C---:B------:R-:W-:Y:S01]  /*591b0*/  VIADD R55, R10.reuse, 0x88 ;  /* 0x000000880a377836 */ /* 0x040fe20000000000 */
[----:B------:R-:W4:Y:S02]  /*591c0*/  LDL.LU R83, [R1+0x28d0] ;  /* 0x0028d00001537983 */ /* 0x000f240000300800 */
[----:B------:R-:W-:Y:S01]  /*591d0*/  @P2 LOP3.LUT R29, R29, 0x40000, RZ, 0xfc, !PT ;  /* 0x000400001d1d2812 */ /* 0x000fe200078efcff */
[C---:B------:R-:W-:Y:S01]  /*591e0*/  VIADD R54, R10.reuse, 0x87 ;  /* 0x000000870a367836 */ /* 0x040fe20000000000 */
[----:B------:R-:W2:Y:S02]  /*591f0*/  LDL.LU R82, [R1+0x28cc] ;  /* 0x0028cc0001527983 */ /* 0x000ea40000300800 */
[----:B------:R-:W-:Y:S01]  /*59200*/  LOP3.LUT R29, R29, 0xfffdffff, RZ, 0xc0, !PT ;  /* 0xfffdffff1d1d7812 */ /* 0x000fe200078ec0ff */
[C---:B------:R-:W-:Y:S01]  /*59210*/  VIADD R53, R10.reuse, 0x86 ;  /* 0x000000860a357836 */ /* 0x040fe20000000000 */
[----:B------:R-:W4:Y:S02]  /*59220*/  LDL.LU R81, [R1+0x28c8] ;  /* 0x0028c80001517983 */ /* 0x000f240000300800 */
[----:B------:R-:W-:Y:S01]  /*59230*/  @P1 LOP3.LUT R29, R29, 0x20000, RZ, 0xfc, !PT ;  /* 0x000200001d1d1812 */ /* 0x000fe200078efcff */
[C---:B------:R-:W-:Y:S01]  /*59240*/  VIADD R52, R10.reuse, 0x85 ;  /* 0x000000850a347836 */ /* 0x040fe20000000000 */
[----:B------:R-:W2:Y:S02]  /*59250*/  LDL.LU R80, [R1+0x28c4] ;  /* 0x0028c40001507983 */ /* 0x000ea40000300800 */
[----:B------:R-:W-:Y:S01]  /*59260*/  LOP3.LUT R29, R29, 0xfffeffff, RZ, 0xc0, !PT ;  /* 0xfffeffff1d1d7812 */ /* 0x000fe200078ec0ff */
[----:B------:R-:W-:Y:S01]  /*59270*/  VIADD R51, R10, 0x84 ;  /* 0x000000840a337836 */ /* 0x000fe20000000000 */
[----:B------:R-:W4:Y:S02]  /*59280*/  LDL.LU R79, [R1+0x28c0] ;  /* 0x0028c000014f7983 */ /* 0x000f240000300800 */
[----:B------:R-:W-:-:S02]  /*59290*/  @P0 LOP3.LUT R29, R29, 0x10000, RZ, 0xfc, !PT ;  /* 0x000100001d1d0812 */ /* 0x000fc400078efcff */
[----:B------:R-:W-:Y:S01]  /*592a0*/  ISETP.GE.AND P0, PT, R2, UR23, PT ;  /* 0x0000001702007c0c */ /* 0x000fe2000bf06270 */
[----:B------:R-:W-:Y:S01]  /*592b0*/  VIADD R50, R10, 0x83 ;  /* 0x000000830a327836 */ /* 0x000fe20000000000 */
[----:B------:R-:W2:Y:S02]  /*592c0*/  LDL.LU R78, [R1+0x28bc] ;  /* 0x0028bc00014e7983 */ /* 0x000ea40000300800 */
[----:B------:R-:W-:Y:S01]  /*592d0*/  ISETP.LT.AND P3, PT, R14, UR22, !P0 ;  /* 0x000000160e007c0c */ /* 0x000fe2000c761270 */
[----:B------:R-:W-:Y:S01]  /*592e0*/  ULDC.64 UR22, c[0x0][0x228] ;  /* 0x00008a0000167ab9 */ /* 0x000fe20000000a00 */
[----:B------:R-:W-:Y:S01]  /*592f0*/  ISETP.LT.AND P2, PT, R13, UR41, !P0 ;  /* 0x000000290d007c0c */ /* 0x000fe2000c741270 */
[----:B------:R-:W-:Y:S01]  /*59300*/  ULDC UR41, c[0x0][0x228] ;  /* 0x00008a0000297ab9 */ /* 0x000fe20000000800 */
[----:B------:R-:W-:Y:S01]  /*59310*/  LOP3.LUT R29, R29, 0xffff7fff, RZ, 0xc0, !PT ;  /* 0xffff7fff1d1d7812 */ /* 0x000fe200078ec0ff */
[----:B------:R-:W-:Y:S01]  /*59320*/  VIADD R49, R10, 0x82 ;  /* 0x000000820a317836 */ /* 0x000fe20000000000 */
[----:B------:R-:W-:Y:S01]  /*59330*/  ISETP.LT.AND P1, PT, R12, UR42, !P0 ;  /* 0x0000002a0c007c0c */ /* 0x000fe2000c721270 */
[----:B------:R-:W-:Y:S01]  /*59340*/  ULDC UR42, c[0x0][0x228] ;  /* 0x00008a00002a7ab9 */ /* 0x000fe20000000800 */
[C---:B------:R-:W-:Y:S01]  /*59350*/  VIADD R48, R10.reuse, 0x81 ;  /* 0x000000810a307836 */ /* 0x040fe20000000000 */
[----:B------:R-:W4:Y:S04]  /*59360*/  LDL.LU R77, [R1+0x28b8] ;  /* 0x0028b800014d7983 */ /* 0x000f280000300800 */
        /* <DEDUP_REMOVED lines=14> */
[----:B---3--:R1:W-:Y:S02]  /*59450*/  STSM.16.M88.4 [R0], R32 ;  /* 0x0000002000007844 */ /* 0x0083e40000000200 */
[----:B------:R-:W-:Y:S01]  /*59460*/  LOP3.LUT R29, R29, 0xffffefff, RZ, 0xc0, !PT ;  /* 0xffffefff1d1d7812 */ /* 0x000fe200078ec0ff */
[C---:B------:R-:W-:Y:S01]  /*59470*/  VIADD R43, R10.reuse, 0x7b ;  /* 0x0000007b0a2b7836 */ /* 0x040fe20000000000 */
[----:B------:R-:W3:Y:S02]  /*59480*/  LDL.LU R73, [R1+0x28a8] ;  /* 0x0028a80001497983 */ /* 0x000ee40000300800 */
[----:B------:R-:W-:Y:S02]  /*59490*/  @P0 LOP3.LUT R29, R29, 0x1000, RZ, 0xfc, !PT ;  /* 0x000010001d1d0812 */ /* 0x000fe400078efcff */
[----:B------:R-:W-:Y:S01]  /*594a0*/  ISETP.GE.AND P0, PT, R251, UR23, PT ;  /* 0x00000017fb007c0c */ /* 0x000fe2000bf06270 */
[----:B------:R-:W-:Y:S01]  /*594b0*/  VIADD R42, R10, 0x7a ;  /* 0x0000007a0a2a7836 */ /* 0x000fe20000000000 */
[----:B------:R-:W4:Y:S02]  /*594c0*/  LDL.LU R72, [R1+0x28a4] ;  /* 0x0028a40001487983 */ /* 0x000f240000300800 */
[----:B------:R-:W-:Y:S01]  /*594d0*/  ISETP.LT.AND P3, PT, R14, UR22, !P0 ;  /* 0x000000160e007c0c */ /* 0x000fe2000c761270 */
[----:B------:R-:W-:Y:S01]  /*594e0*/  ULDC.64 UR22, c[0x0][0x228] ;  /* 0x00008a0000167ab9 */ /* 0x000fe20000000a00 */
[----:B------:R-:W-:Y:S01]  /*594f0*/  ISETP.LT.AND P2, PT, R13, UR38, !P0 ;  /* 0x000000260d007c0c */ /* 0x000fe2000c741270 */
[----:B------:R-:W-:Y:S01]  /*59500*/  ULDC UR38, c[0x0][0x228] ;  /* 0x00008a0000267ab9 */ /* 0x000fe20000000800 */
[----:B------:R-:W-:Y:S01]  /*59510*/  LOP3.LUT R29, R29, 0xfffff7ff, RZ, 0xc0, !PT ;  /* 0xfffff7ff1d1d7812 */ /* 0x000fe200078ec0ff */
[----:B-1----:R-:W-:Y:S01]  /*59520*/  VIADD R32, R10, 0x7f ;  /* 0x0000007f0a207836 */ /* 0x002fe20000000000 */
[----:B------:R-:W-:Y:S01]  /*59530*/  ISETP.LT.AND P1, PT, R12, UR39, !P0 ;  /* 0x000000270c007c0c */ /* 0x000fe2000c721270 */
[----:B------:R-:W-:Y:S01]  /*59540*/  ULDC UR39, c[0x0][0x228] ;  /* 0x00008a0000277ab9 */ /* 0x000fe20000000800 */
[C---:B------:R-:W-:Y:S01]  /*59550*/  VIADD R41, R10.reuse, 0x79 ;  /* 0x000000790a297836 */ /* 0x040fe20000000000 */
[----:B------:R-:W3:Y:S04]  /*59560*/  LDL.LU R9, [R1+0x28a0] ;  /* 0x0028a00001097983 */ /* 0x000ee80000300800 */
[----:B------:R-:W-:Y:S01]  /*59570*/  @P3 LOP3.LUT R29, R29, 0x800, RZ, 0xfc, !PT ;  /* 0x000008001d1d3812 */ /* 0x000fe200078efcff */
[C---:B------:R-:W-:Y:S01]  /*59580*/  VIADD R40, R10.reuse, 0x78 ;  /* 0x000000780a287836 */ /* 0x040fe20000000000 */
[----:B------:R-:W-:Y:S01]  /*59590*/  ISETP.LT.AND P0, PT, R11, UR40, !P0 ;  /* 0x000000280b007c0c */ /* 0x000fe2000c701270 */
[----:B------:R-:W-:Y:S01]  /*595a0*/  ULDC UR40, c[0x0][0x228] ;  /* 0x00008a0000287ab9 */ /* 0x000fe20000000800 */
[----:B------:R-:W-:Y:S01]  /*595b0*/  LOP3.LUT R29, R29, 0xfffffbff, RZ, 0xc0, !PT ;  /* 0xfffffbff1d1d7812 */ /* 0x000fe200078ec0ff */
[C---:B------:R-:W-:Y:S01]  /*595c0*/  VIADD R39, R10.reuse, 0x77 ;  /* 0x000000770a277836 */ /* 0x040fe20000000000 */
[----:B------:R-:W3:Y:S02]  /*595d0*/  LDL.LU R8, [R1+0x289c] ;  /* 0x00289c0001087983 */ /* 0x000ee40000300800 */
[----:B------:R-:W-:Y:S01]  /*595e0*/  @P2 LOP3.LUT R29, R29, 0x400, RZ, 0xfc, !PT ;  /* 0x000004001d1d2812 */ /* 0x000fe200078efcff */
[C---:B------:R-:W-:Y:S01]  /*595f0*/  VIADD R38, R10.reuse, 0x76 ;  /* 0x000000760a267836 */ /* 0x040fe20000000000 */
[----:B------:R-:W3:Y:S02]  /*59600*/  LDL.LU R7, [R1+0x2898] ;  /* 0x0028980001077983 */ /* 0x000ee40000300800 */
[----:B------:R-:W-:Y:S01]  /*59610*/  LOP3.LUT R29, R29, 0xfffffdff, RZ, 0xc0, !PT ;  /* 0xfffffdff1d1d7812 */ /* 0x000fe200078ec0ff */
[C---:B------:R-:W-:Y:S01]  /*59620*/  VIADD R37, R10.reuse, 0x75 ;  /* 0x000000750a257836 */ /* 0x040fe20000000000 */
[----:B------:R-:W3:Y:S02]  /*59630*/  LDL.LU R6, [R1+0x2894] ;  /* 0x0028940001067983 */ /* 0x000ee40000300800 */
[----:B------:R-:W-:Y:S01]  /*59640*/  @P1 LOP3.LUT R29, R29, 0x200, RZ, 0xfc, !PT ;  /* 0x000002001d1d1812 */ /* 0x000fe200078efcff */
[C---:B------:R-:W-:Y:S01]  /*59650*/  VIADD R36, R10.reuse, 0x74 ;  /* 0x000000740a247836 */ /* 0x040fe20000000000 */
[----:B------:R-:W3:Y:S02]  /*59660*/  LDL.LU R5, [R1+0x2890] ;  /* 0x0028900001057983 */ /* 0x000ee40000300800 */
[----:B------:R-:W-:Y:S01]  /*59670*/  LOP3.LUT R29, R29, 0xfffffeff, RZ, 0xc0, !PT ;  /* 0xfffffeff1d1d7812 */ /* 0x000fe200078ec0ff */
[----:B------:R-:W-:Y:S01]  /*59680*/  VIADD R35, R10, 0x73 ;  /* 0x000000730a237836 */ /* 0x000fe20000000000 */
[----:B------:R-:W3:Y:S02]  /*59690*/  LDL.LU R4, [R1+0x288c] ;  /* 0x00288c0001047983 */ /* 0x000ee40000300800 */
[----:B------:R-:W-:Y:S01]  /*596a0*/  @P0 LOP3.LUT R29, R29, 0x100, RZ, 0xfc, !PT ;  /* 0x000001001d1d0812 */ /* 0x000fe200078efcff */
[----:B------:R-:W-:Y:S01]  /*596b0*/  BAR.SYNC.DEFER_BLOCKING 0x0 ;  /* 0x0000000000007b1d */ /* 0x000fe20000010000 */
[----:B------:R-:W-:-:S04]  /*596c0*/  ISETP.GE.AND P0, PT, R250, UR23, PT ;  /* 0x00000017fa007c0c */ /* 0x000fc8000bf06270 */
        /* <DEDUP_REMOVED lines=9> */
[----:B------:R-:W3:Y:S04]  /*59760*/  LDL.LU R3, [R1+0x2888] ;  /* 0x0028880001037983 */ /* 0x000ee80000300800 */
[----:B------:R-:W-:Y:S01]  /*59770*/  @P3 LOP3.LUT R29, R29, 0x80, RZ, 0xfc, !PT ;  /* 0x000000801d1d3812 */ /* 0x000fe200078efcff */
[----:B------:R-:W-:Y:S01]  /*59780*/  VIADD R251, R10, 0x70 ;  /* 0x000000700afb7836 */ /* 0x000fe20000000000 */
[----:B------:R-:W-:Y:S01]  /*59790*/  ISETP.LT.AND P0, PT, R11, UR37, !P0 ;  /* 0x000000250b007c0c */ /* 0x000fe2000c701270 */
[----:B------:R-:W-:Y:S01]  /*597a0*/  ULDC UR37, c[0x0][0x228] ;  /* 0x00008a0000257ab9 */ /* 0x000fe20000000800 */
[----:B------:R-:W-:Y:S01]  /*597b0*/  LOP3.LUT R29, R29, 0xffffffbf, RZ, 0xc0, !PT ;  /* 0xffffffbf1d1d7812 */ /* 0x000fe200078ec0ff */
[----:B------:R-:W3:Y:S03]  /*597c0*/  LDL.LU R2, [R1+0x2884] ;  /* 0x0028840001027983 */ /* 0x000ee60000300800 */
        /* <DEDUP_REMOVED lines=85> */
[----:B------:R-:W-:Y:S01]  /*59d20*/  ULDC.64 UR12, c[0x0][0x228] ;  /* 0x00008a00000c7ab9 */ /* 0x000fe20000000a00 */
        /* <DEDUP_REMOVED lines=386> */
[----:B------:R-:W-:Y:S02]  /*5b550*/  @P2 LOP3.LUT R25, R25, 0x2000000, RZ, 0xfc, !PT ;  /* 0x0200000019192812 */ /* 0x000fe400078efcff */
[----:B------:R-:W-:Y:S01]  /*5b560*/  ISETP.GE.AND P0, PT, R214, UR55, PT ;  /* 0x00000037d6007c0c */ /* 0x000fe2000bf06270 */
[----:B------:R-:W-:Y:S01]  /*5b570*/  ULDC UR55, c[0x0][0x228] ;  /* 0x00008a0000377ab9 */ /* 0x000fe20000000800 */
[----:B------:R-:W-:-:S04]  /*5b580*/  LOP3.LUT R25, R25, 0xfeffffff, RZ, 0xc0, !PT ;  /* 0xfeffffff19197812 */ /* 0x000fc800078ec0ff */
[----:B------:R-:W-:Y:S02]  /*5b590*/  @P1 LOP3.LUT R25, R25, 0x1000000, RZ, 0xfc, !PT ;  /* 0x0100000019191812 */ /* 0x000fe400078efcff */
        /* <DEDUP_REMOVED lines=11> */
[----:B------:R-:W-:Y:S02]  /*5b650*/  LOP3.LUT R25, R25, 0xffdfffff, RZ, 0xc0, !PT ;  /* 0xffdfffff19197812 */ /* 0x000fe400078ec0ff */
[----:B------:R-:W-:Y:S01]  /*5b660*/  ISETP.GE.AND P0, PT, R213, UR31, PT ;  /* 0x0000001fd5007c0c */ /* 0x000fe2000bf06270 */
[----:B------:R-:W-:Y:S01]  /*5b670*/  ULDC.64 UR30, c[0x0][0x228] ;  /* 0x00008a00001e7ab9 */ /* 0x000fe20000000a00 */
        /* <DEDUP_REMOVED lines=284> */
[----:B------:R-:W-:Y:S02]  /*5c840*/  ISETP.LT.AND P3, PT, R13, UR34, !P0 ;  /* 0x000000220d007c0c */ /* 0x000fe4000c761270 */
[----:B------:R-:W-:-:S04]  /*5c850*/  LOP3.LUT R23, R23, 0xfff7ffff, RZ, 0xc0, !PT ;  /* 0xfff7ffff17177812 */ /* 0x000fc800078ec0ff */
[----:B------:R-:W-:Y:S02]  /*5c860*/  @P1 LOP3.LUT R23, R23, 0x80000, RZ, 0xfc, !PT ;  /* 0x0008000017171812 */ /* 0x000fe400078efcff */
[----:B------:R-:W-:Y:S01]  /*5c870*/  ISETP.LT.AND P2, PT, R12, UR35, !P0 ;  /* 0x000000230c007c0c */ /* 0x000fe2000c741270 */
[----:B------:R-:W-:Y:S01]  /*5c880*/  ULDC.64 UR34, c[0x0][0x228] ;  /* 0x00008a0000227ab9 */ /* 0x000fe20000000a00 */
[----:B------:R-:W-:-:S04]  /*5c890*/  LOP3.LUT R23, R23, 0xfffbffff, RZ, 0xc0, !PT ;  /* 0xfffbffff17177812 */ /* 0x000fc800078ec0ff */
[----:B------:R-:W-:Y:S02]  /*5c8a0*/  @P3 LOP3.LUT R23, R23, 0x40000, RZ, 0xfc, !PT ;  /* 0x0004000017173812 */ /* 0x000fe400078efcff */
[----:B------:R-:W-:Y:S01]  /*5c8b0*/  ISETP.LT.AND P1, PT, R11, UR53, !P0 ;  /* 0x000000350b007c0c */ /* 0x000fe2000c721270 */
[----:B------:R-:W-:Y:S01]  /*5c8c0*/  ULDC UR53, c[0x0][0x228] ;  /* 0x00008a0000357ab9 */ /* 0x000fe20000000800 */
[----:B------:R-:W-:-:S04]  /*5c8d0*/  LOP3.LUT R23, R23, 0xfffdffff, RZ, 0xc0, !PT ;  /* 0xfffdffff17177812 */ /* 0x000fc800078ec0ff */
[----:B------:R-:W-:Y:S02]  /*5c8e0*/  @P2 LOP3.LUT R23, R23, 0x20000, RZ, 0xfc, !PT ;  /* 0x0002000017172812 */ /* 0x000fe400078efcff */
[----:B------:R-:W-:Y:S02]  /*5c8f0*/  ISETP.GE.AND P0, PT, R196, UR35, PT ;  /* 0x00000023c4007c0c */ /* 0x000fe4000bf06270 */
[----:B------:R-:W-:-:S04]  /*5c900*/  LOP3.LUT R23, R23, 0xfffeffff, RZ, 0xc0, !PT ;  /* 0xfffeffff17177812 */ /* 0x000fc800078ec0ff */
[----:B------:R-:W-:Y:S02]  /*5c910*/  @P1 LOP3.LUT R23, R23, 0x10000, RZ, 0xfc, !PT ;  /* 0x0001000017171812 */ /* 0x000fe400078efcff */
        /* <DEDUP_REMOVED lines=13> */
[----:B------:R-:W-:Y:S02]  /*5c9f0*/  ISETP.GE.AND P0, PT, R195, UR35, PT ;  /* 0x00000023c3007c0c */ /* 0x000fe4000bf06270 */
        /* <DEDUP_REMOVED lines=59> */
[----:B------:R-:W-:-:S09]  /*5cdb0*/  ISETP.LT.AND P1, PT, R12, UR4, !P0 ;  /* 0x000000040c007c0c */ /* 0x000fd2000c721270 */
        /* <DEDUP_REMOVED lines=363> */
[----:B------:R-:W-:Y:S02]  /*5e470*/  ISETP.LT.AND P2, PT, R12, UR14, !P0 ;  /* 0x0000000e0c007c0c */ /* 0x000fe4000c741270 */
        /* <DEDUP_REMOVED lines=38> */
[----:B------:R-:W-:Y:S02]  /*5e6e0*/  ISETP.GE.AND P0, PT, R68, UR26, PT ;  /* 0x0000001a44007c0c */ /* 0x000fe4000bf06270 */
[----:B------:R-:W-:-:S02]  /*5e6f0*/  @P3 LOP3.LUT R20, R20, 0x4, RZ, 0xfc, !PT ;  /* 0x0000000414143812 */ /* 0x000fc400078efcff */
[----:B------:R-:W-:Y:S01]  /*5e700*/  ISETP.LT.AND P3, PT, R14, UR27, !P0 ;  /* 0x0000001b0e007c0c */ /* 0x000fe2000c761270 */
[----:B------:R-:W-:Y:S01]  /*5e710*/  ULDC.64 UR26, c[0x0][0x228] ;  /* 0x00008a00001a7ab9 */ /* 0x000fe20000000a00 */
[----:B------:R-:W-:-:S04]  /*5e720*/  LOP3.LUT R20, R20, 0xfffffffd, RZ, 0xc0, !PT ;  /* 0xfffffffd14147812 */ /* 0x000fc800078ec0ff */
[----:B------:R-:W-:Y:S02]  /*5e730*/  @P2 LOP3.LUT R20, R20, 0x2, RZ, 0xfc, !PT ;  /* 0x0000000214142812 */ /* 0x000fe400078efcff */
[----:B------:R-:W-:Y:S01]  /*5e740*/  ISETP.LT.AND P2, PT, R13, UR28, !P0 ;  /* 0x0000001c0d007c0c */ /* 0x000fe2000c741270 */
[----:B------:R-:W-:Y:S01]  /*5e750*/  ULDC UR28, c[0x0][0x228] ;  /* 0x00008a00001c7ab9 */ /* 0x000fe20000000800 */
[----:B------:R-:W-:-:S03]  /*5e760*/  LOP3.LUT R20, R20, 0xfffffffe, RZ, 0xc0, !PT ;  /* 0xfffffffe14147812 */ /* 0x000fc600078ec0ff */
[----:B------:R-:W-:Y:S02]  /*5e770*/  @P3 LOP3.LUT R19, R19, 0x80000000, RZ, 0xfc, !PT ;  /* 0x8000000013133812 */ /* 0x000fe400078efcff */
        /* <DEDUP_REMOVED lines=374> */
[----:B------:R-:W-:Y:S02]  /*5fee0*/  ISETP.GE.AND P0, PT, R32, UR5, PT ;  /* 0x0000000520007c0c */ /* 0x000fe4000bf06270 */
[----:B------:R-:W-:Y:S01]  /*5fef0*/  LOP3.LUT R17, R17, 0xfffffeff, RZ, 0xc0, !PT ;  /* 0xfffffeff11117812 */ /* 0x000fe200078ec0ff */
[----:B------:R-:W2:Y:S03]  /*5ff00*/  LDL.LU R32, [R1+0xac0] ;  /* 0x000ac00001207983 */ /* 0x000ea60000300800 */
[----:B------:R-:W-:Y:S02]  /*5ff10*/  @P1 LOP3.LUT R17, R17, 0x100, RZ, 0xfc, !PT ;  /* 0x0000010011111812 */ /* 0x000fe400078efcff */
[----:B------:R-:W-:Y:S01]  /*5ff20*/  ISETP.LT.AND P1, PT, R14, UR4, !P0 ;  /* 0x000000040e007c0c */ /* 0x000fe2000c721270 */
[----:B------:R-:W-:Y:S01]  /*5ff30*/  ULDC.64 UR4, c[0x0][0x228] ;  /* 0x00008a0000047ab9 */ /* 0x000fe20000000a00 */
[----:B------:R-:W-:Y:S01]  /*5ff40*/  ISETP.LT.AND P3, PT, R13, UR21, !P0 ;  /* 0x000000150d007c0c */ /* 0x000fe2000c761270 */
[----:B------:R-:W-:Y:S01]  /*5ff50*/  ULDC UR21, c[0x0][0x228] ;  /* 0x00008a0000157ab9 */ /* 0x000fe20000000800 */
[----:B------:R-:W-:-:S02]  /*5ff60*/  LOP3.LUT R17, R17, 0xffffff7f, RZ, 0xc0, !PT ;  /* 0xffffff7f11117812 */ /* 0x000fc400078ec0ff */
        /* <DEDUP_REMOVED lines=33> */
[----:B------:R-:W-:Y:S01]  /*60180*/  ULDC.64 UR28, c[0x0][0x228] ;  /* 0x00008a00001c7ab9 */ /* 0x000fe20000000a00 */
[----:B------:R-:W-:Y:S01]  /*60190*/  ISETP.LT.AND P2, PT, R12, UR27, !P0 ;  /* 0x0000001b0c007c0c */ /* 0x000fe2000c741270 */
[----:B------:R-:W-:-:S08]  /*601a0*/  ULDC UR27, c[0x0][0x228] ;  /* 0x00008a00001b7ab9 */ /* 0x000fd00000000800 */
        /* <DEDUP_REMOVED lines=148> */
[----:B------:R-:W1:Y:S01]  /*60af0*/  LDS.128 R36, [R152] ;  /* 0x0000000098247984 */ /* 0x000e620000000c00 */
[----:B------:R-:W-:Y:S01]  /*60b00*/  BAR.SYNC.DEFER_BLOCKING 0x0 ;  /* 0x0000000000007b1d */ /* 0x000fe20000010000 */
[----:B------:R-:W-:Y:S02]  /*60b10*/  ISETP.LT.AND P3, PT, R14, UR28, !P0 ;  /* 0x0000001c0e007c0c */ /* 0x000fe4000c761270 */
[----:B------:R-:W-:Y:S02]  /*60b20*/  ISETP.LT.AND P2, PT, R13, UR5, !P0 ;  /* 0x000000050d007c0c */ /* 0x000fe4000c741270 */
[----:B------:R-:W-:Y:S01]  /*60b30*/  ISETP.LT.AND P1, PT, R12, UR30, !P0 ;  /* 0x0000001e0c007c0c */ /* 0x000fe2000c721270 */
[----:B------:R-:W-:Y:S01]  /*60b40*/  ULDC UR5, c[0x0][0x228] ;  /* 0x00008a0000057ab9 */ /* 0x000fe20000000800 */
[----:B------:R-:W-:-:S07]  /*60b50*/  ULDC.64 UR28, c[0x0][0x228] ;  /* 0x00008a00001c7ab9 */ /* 0x000fce0000000a00 */
        /* <DEDUP_REMOVED lines=46> */
[----:B------:R-:W-:Y:S02]  /*60e40*/  ISETP.GE.AND P0, PT, R33, UR35, PT ;  /* 0x0000002321007c0c */ /* 0x000fe4000bf06270 */
[----:B------:R-:W-:Y:S01]  /*60e50*/  LOP3.LUT R15, R15, 0xffff7fff, RZ, 0xc0, !PT ;  /* 0xffff7fff0f0f7812 */ /* 0x000fe200078ec0ff */
[----:B------:R-:W2:Y:S01]  /*60e60*/  LDL.LU R33, [R1+0xac8] ;  /* 0x000ac80001217983 */ /* 0x000ea20000300800 */
[----:B------:R-:W-:Y:S01]  /*60e70*/  ISETP.LT.AND P3, PT, R14, UR34, !P0 ;  /* 0x000000220e007c0c */ /* 0x000fe2000c761270 */
[----:B------:R-:W-:Y:S01]  /*60e80*/  ULDC.64 UR34, c[0x0][0x228] ;  /* 0x00008a0000227ab9 */ /* 0x000fe20000000a00 */
[----:B------:R-:W-:Y:S01]  /*60e90*/  ISETP.LT.AND P2, PT, R13, UR36, !P0 ;  /* 0x000000240d007c0c */ /* 0x000fe2000c741270 */
[----:B------:R-:W-:Y:S01]  /*60ea0*/  ULDC.64 UR36, c[0x0][0x228] ;  /* 0x00008a0000247ab9 */ /* 0x000fe20000000a00 */
[----:B------:R-:W-:Y:S01]  /*60eb0*/  ISETP.LT.AND P1, PT, R12, UR4, !P0 ;  /* 0x000000040c007c0c */ /* 0x000fe2000c721270 */
[----:B------:R-:W-:Y:S01]  /*60ec0*/  ULDC UR4, c[0x0][0x228] ;  /* 0x00008a0000047ab9 */ /* 0x000fe20000000800 */
[----:B------:R-:W2:Y:S07]  /*60ed0*/  LDL.LU R34, [R1+0x6c0] ;  /* 0x0006c00001227983 */ /* 0x000eae0000300800 */
[----:B------:R-:W-:Y:S01]  /*60ee0*/  @P3 LOP3.LUT R15, R15, 0x8000, RZ, 0xfc, !PT ;  /* 0x000080000f0f3812 */ /* 0x000fe200078efcff */
[----:B------:R-:W2:Y:S03]  /*60ef0*/  LDL.LU R35, [R1+0x6c8] ;  /* 0x0006c80001237983 */ /* 0x000ea60000300800 */
        /* <DEDUP_REMOVED lines=11> */
[----:B------:R-:W-:Y:S01]  /*60fb0*/  LOP3.LUT R15, R15, 0xfffff7ff, RZ, 0xc0, !PT ;  /* 0xfffff7ff0f0f7812 */ /* 0x000fe200078ec0ff */
[----:B------:R-:W-:Y:S01]  /*60fc0*/  VIADD R251, R10, 0x6f ;  /* 0x0000006f0afb7836 */ /* 0x000fe20000000000 */
[----:B------:R-:W-:Y:S01]  /*60fd0*/  ISETP.LT.AND P1, PT, R13, UR5, !P0 ;  /* 0x000000050d007c0c */ /* 0x000fe2000c721270 */
[----:B------:R-:W-:Y:S01]  /*60fe0*/  ULDC UR5, c[0x0][0x228] ;  /* 0x00008a0000057ab9 */ /* 0x000fe20000000800 */
[----:B------:R-:W-:-:S07]  /*60ff0*/  ULDC UR4, c[0x0][0x228] ;  /* 0x00008a0000047ab9 */ /* 0x000fce0000000800 */
[----:B------:R-:W-:Y:S02]  /*61000*/  @P2 LOP3.LUT R15, R15, 0x800, RZ, 0xfc, !PT ;  /* 0x000008000f0f2812 */ /* 0x000fe400078efcff */
[----:B------:R-:W-:Y:S01]  /*61010*/  ISETP.LT.AND P2, PT, R12, UR60, !P0 ;  /* 0x0000003c0c007c0c */ /* 0x000fe2000c741270 */
[----:B------:R-:W-:Y:S01]  /*61020*/  ULDC UR60, c[0x0][0x22c] ;  /* 0x00008b00003c7ab9 */ /* 0x000fe20000000800 */
[----:B------:R-:W-:-:S04]  /*61030*/  LOP3.LUT R15, R15, 0xfffffbff, RZ, 0xc0, !PT ;  /* 0xfffffbff0f0f7812 */ /* 0x000fc800078ec0ff */
        /* <DEDUP_REMOVED lines=34> */
[----:B------:R-:W-:Y:S02]  /*61260*/  ISETP.LT.AND P3, PT, R13, UR15, !P0 ;  /* 0x0000000f0d007c0c */ /* 0x000fe4000c761270 */
[----:B------:R-:W-:-:S04]  /*61270*/  LOP3.LUT R15, R15, 0xfffffffe, RZ, 0xc0, !PT ;  /* 0xfffffffe0f0f7812 */ /* 0x000fc800078ec0ff */
[----:B------:R-:W-:Y:S02]  /*61280*/  @P1 LOP3.LUT R15, R15, 0x1, RZ, 0xfc, !PT ;  /* 0x000000010f0f1812 */ /* 0x000fe400078efcff */
[----:B------:R-:W-:-:S03]  /*61290*/  ISETP.LT.AND P1, PT, R12, UR14, !P0 ;  /* 0x0000000e0c007c0c */ /* 0x000fc6000c721270 */
        /* <DEDUP_REMOVED lines=95> */
[----:B------:R-:W-:Y:S01]  /*61890*/  ISETP.LT.AND P1, PT, R13, UR54, !P6 ;  /* 0x000000360d007c0c */ /* 0x000fe2000f721270 */
[----:B-1----:R-:W-:Y:S01]  /*618a0*/  STL.64 [R1+0x16b0], R36 ;  /* 0x0016b02401007387 */ /* 0x002fe20000100a00 */
[----:B------:R-:W-:-:S03]  /*618b0*/  LOP3.LUT R153, R153, 0xfffffff7, RZ, 0xc0, !PT ;  /* 0xfffffff799997812 */ /* 0x000fc600078ec0ff */
[----:B------:R4:W-:Y:S01]  /*618c0*/  STL.64 [R1+0x16b8], R38 ;  /* 0x0016b82601007387 */ /* 0x0009e20000100a00 */
[----:B------:R-:W-:Y:S02]  /*618d0*/  @P2 LOP3.LUT R153, R153, 0x8, RZ, 0xfc, !PT ;  /* 0x0000000899992812 */ /* 0x000fe400078efcff */
[----:B------:R-:W-:Y:S02]  /*618e0*/  ISETP.LT.AND P0, PT, R12, UR55, !P6 ;  /* 0x000000370c007c0c */ /* 0x000fe4000f701270 */
[----:B------:R-:W-:Y:S01]  /*618f0*/  LOP3.LUT R153, R153, 0xfffffffd, RZ, 0xc0, !PT ;  /* 0xfffffffd99997812 */ /* 0x000fe200078ec0ff */
[----:B------:R-:W-:-:S03]  /*61900*/  VIADD R251, R10, 0x65 ;  /* 0x000000650afb7836 */ /* 0x000fc60000000000 */
[----:B------:R-:W-:Y:S02]  /*61910*/  @P1 LOP3.LUT R153, R153, 0x2, RZ, 0xfc, !PT ;  /* 0x0000000299991812 */ /* 0x000fe400078efcff */
[----:B------:R-:W-:Y:S02]  /*61920*/  ISETP.GE.AND P3, PT, R251, UR39, PT ;  /* 0x00000027fb007c0c */ /* 0x000fe4000bf66270 */
[----:B------:R-:W-:Y:S02]  /*61930*/  LOP3.LUT R153, R153, 0xfffffffe, RZ, 0xc0, !PT ;  /* 0xfffffffe99997812 */ /* 0x000fe400078ec0ff */
[----:B------:R-:W-:Y:S02]  /*61940*/  ISETP.LT.AND P1, PT, R13, UR57, !P3 ;  /* 0x000000390d007c0c */ /* 0x000fe4000df21270 */
[----:B------:R-:W-:Y:S02]  /*61950*/  @P0 LOP3.LUT R153, R153, 0x1, RZ, 0xfc, !PT ;  /* 0x0000000199990812 */ /* 0x000fe400078efcff */
[----:B------:R-:W-:-:S02]  /*61960*/  ISETP.LT.AND P0, PT, R14, UR38, !P3 ;  /* 0x000000260e007c0c */ /* 0x000fc4000df01270 */
[----:B------:R-:W-:Y:S02]  /*61970*/  ISETP.LT.AND P2, PT, R12, UR58, !P3 ;  /* 0x0000003a0c007c0c */ /* 0x000fe4000df41270 */
[C---:B------:R-:W-:Y:S02]  /*61980*/  ISETP.LT.AND P6, PT, R11.reuse, UR56, !P6 ;  /* 0x000000380b007c0c */ /* 0x040fe4000f7c1270 */
[----:B------:R-:W-:Y:S01]  /*61990*/  ISETP.LT.AND P3, PT, R11, UR59, !P3 ;  /* 0x0000003b0b007c0c */ /* 0x000fe2000df61270 */
[----:B------:R-:W-:Y:S04]  /*619a0*/  STL [R1+0x28a0], R169 ;  /* 0x0028a0a901007387 */ /* 0x000fe80000100800 */
[----:B--2---:R1:W-:Y:S01]  /*619b0*/  STSM.16.M88.4 [R0], R32 ;  /* 0x0000002000007844 */ /* 0x0043e20000000200 */
[----:B----4-:R-:W-:Y:S01]  /*619c0*/  IMAD.MOV.U32 R38, RZ, RZ, R72 ;  /* 0x000000ffff267224 */ /* 0x010fe200078e0048 */
[----:B------:R-:W-:Y:S01]  /*619d0*/  ULDC.64 UR4, c[0x0][0x228] ;  /* 0x00008a0000047ab9 */ /* 0x000fe20000000a00 */
[----:B------:R-:W-:Y:S01]  /*619e0*/  IMAD.MOV.U32 R39, RZ, RZ, R74 ;  /* 0x000000ffff277224 */ /* 0x000fe200078e004a */
[----:B------:R-:W-:Y:S01]  /*619f0*/  STL [R1+0x2898], R170 ;  /* 0x002898aa01007387 */ /* 0x000fe20000100800 */
[----:B------:R-:W-:Y:S01]  /*61a00*/  IMAD.MOV.U32 R54, RZ, RZ, R145 ;  /* 0x000000ffff367224 */ /* 0x000fe200078e0091 */
[----:B------:R-:W-:Y:S01]  /*61a10*/  ULDC.64 UR10, c[0x0][0x228] ;  /* 0x00008a00000a7ab9 */ /* 0x000fe20000000a00 */
[----:B------:R-:W-:Y:S01]  /*61a20*/  IMAD.MOV.U32 R55, RZ, RZ, R147 ;  /* 0x000000ffff377224 */ /* 0x000fe200078e0093 */
[----:B------:R-:W-:Y:S01]  /*61a30*/  STL [R1+0x288c], R171 ;  /* 0x00288cab01007387 */ /* 0x000fe20000100800 */
[----:B------:R-:W-:-:S03]  /*61a40*/  ULDC UR8, c[0x0][0x228] ;  /* 0x00008a0000087ab9 */ /* 0x000fc60000000800 */
[----:B------:R-:W-:Y:S04]  /*61a50*/  STL [R1+0x2888], R154 ;  /* 0x0028889a01007387 */ /* 0x000fe80000100800 */
[----:B------:R-:W2:Y:S04]  /*61a60*/  LDL.LU R36, [R1+0x2c0] ;  /* 0x0002c00001247983 */ /* 0x000ea80000300800 */
[----:B------:R-:W2:Y:S01]  /*61a70*/  LDL.LU R37, [R1+0x2c8] ;  /* 0x0002c80001257983 */ /* 0x000ea20000300800 */
[----:B------:R-:W-:Y:S06]  /*61a80*/  BAR.SYNC.DEFER_BLOCKING 0x0 ;  /* 0x0000000000007b1d */ /* 0x000fec0000010000 */
[----:B-1----:R-:W4:Y:S04]  /*61a90*/  LDL.LU R32, [R1+0x1ac4] ;  /* 0x001ac40001207983 */ /* 0x002f280000300800 */
[----:B------:R-:W1:Y:S01]  /*61aa0*/  LDS.128 R40, [R152] ;  /* 0x0000000098287984 */ /* 0x000e620000000c00 */
[----:B------:R-:W-:Y:S06]  /*61ab0*/  BAR.SYNC.DEFER_BLOCKING 0x0 ;  /* 0x0000000000007b1d */ /* 0x000fec0000010000 */
[----:B-1----:R-:W-:Y:S04]  /*61ac0*/  STL.64 [R1+0x1fa0], R40 ;  /* 0x001fa02801007387 */ /* 0x002fe80000100a00 */
[----:B------:R-:W-:Y:S04]  /*61ad0*/  STL.64 [R1+0x1fa8], R42 ;  /* 0x001fa82a01007387 */ /* 0x000fe80000100a00 */
[----:B------:R-:W4:Y:S04]  /*61ae0*/  LDL.LU R33, [R1+0x1acc] ;  /* 0x001acc0001217983 */ /* 0x000f280000300800 */
[----:B------:R-:W4:Y:S04]  /*61af0*/  LDL.LU R34, [R1+0x16c4] ;  /* 0x0016c40001227983 */ /* 0x000f280000300800 */
[----:B------:R-:W4:Y:S04]  /*61b00*/  LDL.LU R35, [R1+0x16cc] ;  /* 0x0016cc0001237983 */ /* 0x000f280000300800 */
[----:B--2---:R1:W-:Y:S01]  /*61b10*/  STSM.16.M88.4 [R0], R36 ;  /* 0x0000002400007844 */ /* 0x0043e20000000200 */
[----:B------:R-:W-:Y:S06]  /*61b20*/  BAR.SYNC.DEFER_BLOCKING 0x0 ;  /* 0x0000000000007b1d */ /* 0x000fec0000010000 */
[----:B-1----:R-:W2:Y:S04]  /*61b30*/  LDL.LU R36, [R1+0x12c4] ;  /* 0x0012c40001247983 */ /* 0x002ea80000300800 */
        /* <DEDUP_REMOVED lines=25> */
[----:B----4-:R1:W-:Y:S01]  /*61cd0*/  STSM.16.M88.4 [R0], R32 ;  /* 0x0000002000007844 */ /* 0x0103e20000000200 */
[----:B------:R-:W-:Y:S06]  /*61ce0*/  BAR.SYNC.DEFER_BLOCKING 0x0 ;  /* 0x0000000000007b1d */ /* 0x000fec0000010000 */
[----:B-1----:R-:W4:Y:S04]  /*61cf0*/  LDL.LU R32, [R1+0x1ad0] ;  /* 0x001ad00001207983 */ /* 0x002f280000300800 */
[----:B------:R-:W1:Y:S04]  /*61d00*/  LDS.128 R40, [R152] ;  /* 0x0000000098287984 */ /* 0x000e680000000c00 */
[----:B-1----:R-:W-:Y:S04]  /*61d10*/  STL [R1+0x6c4], R41 ;  /* 0x0006c42901007387 */ /* 0x002fe80000100800 */
[----:B------:R-:W-:Y:S04]  /*61d20*/  STL.64 [R1+0x6c8], R42 ;  /* 0x0006c82a01007387 */ /* 0x000fe80000100a00 */
[----:B------:R-:W4:Y:S04]  /*61d30*/  LDL.LU R33, [R1+0x1ad8] ;  /* 0x001ad80001217983 */ /* 0x000f280000300800 */
[----:B------:R-:W4:Y:S04]  /*61d40*/  LDL.LU R34, [R1+0x16d0] ;  /* 0x0016d00001227983 */ /* 0x000f280000300800 */
[----:B------:R-:W4:Y:S01]  /*61d50*/  LDL.LU R35, [R1+0x16d8] ;  /* 0x0016d80001237983 */ /* 0x000f220000300800 */
[----:B------:R-:W-:Y:S01]  /*61d60*/  BAR.SYNC.DEFER_BLOCKING 0x0 ;  /* 0x0000000000007b1d */ /* 0x000fe20000010000 */
[----:B---3--:R-:W-:-:S02]  /*61d70*/  IMAD.MOV.U32 R38, RZ, RZ, R73 ;  /* 0x000000ffff267224 */ /* 0x008fc400078e0049 */
[----:B------:R-:W-:Y:S02]  /*61d80*/  IMAD.MOV.U32 R39, RZ, RZ, R75 ;  /* 0x000000ffff277224 */ /* 0x000fe400078e004b */
[----:B------:R-:W-:-:S03]  /*61d90*/  IMAD.MOV.U32 R169, RZ, RZ, R40 ;  /* 0x000000ffffa97224 */ /* 0x000fc600078e0028 */
        /* <DEDUP_REMOVED lines=15> */
[----:B-1----:R-:W-:Y:S04]  /*61e90*/  STL.64 [R1+0x1fb0], R40 ;  /* 0x001fb02801007387 */ /* 0x002fe80000100a00 */
[----:B------:R-:W-:Y:S04]  /*61ea0*/  STL.64 [R1+0x1fb8], R42 ;  /* 0x001fb82a01007387 */ /* 0x000fe80000100a00 */
[----:B------:R-:W3:Y:S04]  /*61eb0*/  LDL.LU R33, [R1+0xad8] ;  /* 0x000ad80001217983 */ /* 0x000ee80000300800 */
[----:B------:R-:W3:Y:S04]  /*61ec0*/  LDL.LU R34, [R1+0x6d0] ;  /* 0x0006d00001227983 */ /* 0x000ee80000300800 */
[----:B------:R-:W3:Y:S04]  /*61ed0*/  LDL.LU R35, [R1+0x6d8] ;  /* 0x0006d80001237983 */ /* 0x000ee80000300800 */
        /* <DEDUP_REMOVED lines=8> */
[----:B---3--:R1:W-:Y:S01]  /*61f60*/  STSM.16.M88.4 [R0], R32 ;  /* 0x0000002000007844 */ /* 0x0083e20000000200 */
[----:B------:R-:W-:Y:S06]  /*61f70*/  BAR.SYNC.DEFER_BLOCKING 0x0 ;  /* 0x0000000000007b1d */ /* 0x000fec0000010000 */
[----:B-1----:R-:W3:Y:S04]  /*61f80*/  LDL.LU R32, [R1+0x1ad4] ;  /* 0x001ad40001207983 */ /* 0x002ee80000300800 */
[----:B------:R-:W1:Y:S04]  /*61f90*/  LDS.128 R40, [R152] ;  /* 0x0000000098287984 */ /* 0x000e680000000c00 */
[----:B-1----:R-:W-:Y:S04]  /*61fa0*/  STL.64 [R1+0x16c0], R40 ;  /* 0x0016c02801007387 */ /* 0x002fe80000100a00 */
[----:B------:R-:W-:Y:S04]  /*61fb0*/  STL.64 [R1+0x16c8], R42 ;  /* 0x0016c82a01007387 */ /* 0x000fe80000100a00 */
[----:B------:R-:W3:Y:S04]  /*61fc0*/  LDL.LU R33, [R1+0x1adc] ;  /* 0x001adc0001217983 */ /* 0x000ee80000300800 */
[----:B------:R-:W3:Y:S04]  /*61fd0*/  LDL.LU R34, [R1+0x16d4] ;  /* 0x0016d40001227983 */ /* 0x000ee80000300800 */
[----:B------:R-:W3:Y:S01]  /*61fe0*/  LDL.LU R35, [R1+0x16dc] ;  /* 0x0016dc0001237983 */ /* 0x000ee20000300800 */
[----:B------:R-:W-:Y:S01]  /*61ff0*/  BAR.SYNC.DEFER_BLOCKING 0x0 ;  /* 0x0000000000007b1d */ /* 0x000fe20000010000 */
[----:B------:R-:W-:-:S02]  /*62000*/  IMAD.MOV.U32 R38, RZ, RZ, R76 ;  /* 0x000000ffff267224 */ /* 0x000fc400078e004c */
[----:B------:R-:W-:-:S05]  /*62010*/  IMAD.MOV.U32 R39, RZ, RZ, R78 ;  /* 0x000000ffff277224 */ /* 0x000fca00078e004e */
[----:B--2---:R1:W-:Y:S01]  /*62020*/  STSM.16.M88.4 [R0], R36 ;  /* 0x0000002400007844 */ /* 0x0043e20000000200 */
[----:B------:R-:W-:Y:S06]  /*62030*/  BAR.SYNC.DEFER_BLOCKING 0x0 ;  /* 0x0000000000007b1d */ /* 0x000fec0000010000 */
[----:B-1----:R-:W2:Y:S04]  /*62040*/  LDL.LU R36, [R1+0x12d4] ;  /* 0x0012d40001247983 */ /* 0x002ea80000300800 */
[----:B------:R-:W1:Y:S01]  /*62050*/  LDS.128 R40, [R152] ;  /* 0x0000000098287984 */ /* 0x000e620000000c00 */
[----:B------:R-:W-:Y:S01]  /*62060*/  BAR.SYNC.DEFER_BLOCKING 0x0 ;  /* 0x0000000000007b1d */ /* 0x000fe20000010000 */
[----:B-1----:R-:W-:-:S05]  /*62070*/  IMAD.MOV.U32 R170, RZ, RZ, R41 ;  /* 0x000000ffffaa7224 */ /* 0x002fca00078e0029 */
[----:B------:R-:W-:Y:S04]  /*62080*/  STL [R1+0x12c0], R40 ;  /* 0x0012c02801007387 */ /* 0x000fe80000100800 */
[----:B------:R-:W-:Y:S04]  /*62090*/  STL.64 [R1+0x12c8], R42 ;  /* 0x0012c82a01007387 */ /* 0x000fe80000100a00 */
[----:B------:R-:W-:Y:S04]  /*620a0*/  STL [R1+0x289c], R170 ;  /* 0x00289caa01007387 */ /* 0x000fe80000100800 */
        /* <DEDUP_REMOVED lines=25> */
[----:B-1----:R-:W-:Y:S04]  /*62240*/  STL [R1+0x6d4], R41 ;  /* 0x0006d42901007387 */ /* 0x002fe80000100800 */
[----:B------:R-:W-:Y:S04]  /*62250*/  STL.64 [R1+0x6d8], R42 ;  /* 0x0006d82a01007387 */ /* 0x000fe80000100a00 */
[----:B------:R-:W3:Y:S04]  /*62260*/  LDL.LU R33, [R1+0x1ae8] ;  /* 0x001ae80001217983 */ /* 0x000ee80000300800 */
[----:B------:R-:W3:Y:S04]  /*62270*/  LDL.LU R34, [R1+0x16e0] ;  /* 0x0016e00001227983 */ /* 0x000ee80000300800 */
[----:B------:R-:W3:Y:S01]  /*62280*/  LDL.LU R35, [R1+0x16e8] ;  /* 0x0016e80001237983 */ /* 0x000ee20000300800 */
[----:B------:R-:W-:Y:S01]  /*62290*/  BAR.SYNC.DEFER_BLOCKING 0x0 ;  /* 0x0000000000007b1d */ /* 0x000fe20000010000 */
[----:B------:R-:W-:-:S02]  /*622a0*/  IMAD.MOV.U32 R38, RZ, RZ, R77 ;  /* 0x000000ffff267224 */ /* 0x000fc400078e004d */
        /* <DEDUP_REMOVED lines=26> */
[----:B------:R-:W-:Y:S01]  /*62450*/  BAR.SYNC.DEFER_BLOCKING 0x0 ;  /* 0x0000000000007b1d */ /* 0x000fe20000010000 */
[----:B-1----:R-:W-:-:S05]  /*62460*/  IMAD.MOV.U32 R171, RZ, RZ, R42 ;  /* 0x000000ffffab7224 */ /* 0x002fca00078e002a */
[----:B------:R-:W-:Y:S04]  /*62470*/  STL.64 [R1+0x1ad0], R40 ;  /* 0x001ad02801007387 */ /* 0x000fe80000100a00 */
[----:B------:R-:W-:Y:S04]  /*62480*/  STL [R1+0x1adc], R43 ;  /* 0x001adc2b01007387 */ /* 0x000fe80000100800 */
[----:B------:R-:W-:Y:S04]  /*62490*/  STL [R1+0x2890], R171 ;  /* 0x002890ab01007387 */ /* 0x000fe80000100800 */
        /* <DEDUP_REMOVED lines=27> */
[----:B------:R-:W-:Y:S01]  /*62650*/  BAR.SYNC.DEFER_BLOCKING 0x0 ;  /* 0x0000000000007b1d */ /* 0x000fe20000010000 */
[----:B-1----:R-:W-:-:S05]  /*62660*/  IMAD.MOV.U32 R171, RZ, RZ, R41 ;  /* 0x000000ffffab7224 */ /* 0x002fca00078e0029 */
[----:B------:R-:W-:Y:S04]  /*62670*/  STL [R1+0xee0], R40 ;  /* 0x000ee02801007387 */ /* 0x000fe80000100800 */
[----:B------:R-:W-:Y:S04]  /*62680*/  STL.64 [R1+0xee8], R42 ;  /* 0x000ee82a01007387 */ /* 0x000fe80000100a00 */
[----:B------:R-:W-:Y:S04]  /*62690*/  STL [R1+0x2894], R171 ;  /* 0x002894ab01007387 */ /* 0x000fe80000100800 */
        /* <DEDUP_REMOVED lines=28> */
[----:B-1----:R-:W-:Y:S04]  /*62860*/  STL [R1+0x2e4], R41 ;  /* 0x0002e42901007387 */ /* 0x002fe80000100800 */
[----:B------:R-:W-:Y:S04]  /*62870*/  STL.64 [R1+0x2e8], R42 ;  /* 0x0002e82a01007387 */ /* 0x000fe80000100a00 */
[----:B------:R-:W2:Y:S04]  /*62880*/  LDL.LU R37, [R1+0x12f8] ;  /* 0x0012f80001257983 */ /* 0x000ea80000300800 */
[----:B------:R-:W2:Y:S04]  /*62890*/  LDL.LU R38, [R1+0xef0] ;  /* 0x000ef00001267983 */ /* 0x000ea80000300800 */
[----:B------:R-:W2:Y:S01]  /*628a0*/  LDL.LU R39, [R1+0xef8] ;  /* 0x000ef80001277983 */ /* 0x000ea20000300800 */
[----:B------:R-:W-:-:S03]  /*628b0*/  IMAD.MOV.U32 R171, RZ, RZ, R40 ;  /* 0x000000ffffab7224 */ /* 0x000fc600078e0028 */
        /* <DEDUP_REMOVED lines=45> */
[----:B-1----:R-:W-:Y:S04]  /*62b90*/  STL [R1+0xef4], R41 ;  /* 0x000ef42901007387 */ /* 0x002fe80000100800 */
[----:B------:R-:W-:Y:S04]  /*62ba0*/  STL.64 [R1+0xef8], R42 ;  /* 0x000ef82a01007387 */ /* 0x000fe80000100a00 */
[----:B------:R-:W3:Y:S04]  /*62bb0*/  LDL.LU R33, [R1+0xafc] ;  /* 0x000afc0001217983 */ /* 0x000ee80000300800 */
[----:B------:R-:W3:Y:S04]  /*62bc0*/  LDL.LU R34, [R1+0x6f4] ;  /* 0x0006f40001227983 */ /* 0x000ee80000300800 */
[----:B------:R-:W3:Y:S01]  /*62bd0*/  LDL.LU R35, [R1+0x6fc] ;  /* 0x0006fc0001237983 */ /* 0x000ee20000300800 */
        /* <DEDUP_REMOVED lines=52> */
[----:B------:R-:W1:Y:S02]  /*62f20*/  LDS.128 R40, [R152] ;  /* 0x0000000098287984 */ /* 0x000e640000000c00 */
[----:B-1----:R-:W-:-:S02]  /*62f30*/  IMAD.MOV.U32 R81, RZ, RZ, R41 ;  /* 0x000000ffff517224 */ /* 0x002fc400078e0029 */
[----:B------:R-:W-:Y:S04]  /*62f40*/  STL [R1+0x16f0], R40 ;  /* 0x0016f02801007387 */ /* 0x000fe80000100800 */
[----:B------:R-:W-:Y:S04]  /*62f50*/  STL.64 [R1+0x16f8], R42 ;  /* 0x0016f82a01007387 */ /* 0x000fe80000100a00 */
[----:B------:R-:W-:Y:S04]  /*62f60*/  STL [R1+0x2884], R81 ;  /* 0x0028845101007387 */ /* 0x000fe80000100800 */
        /* <DEDUP_REMOVED lines=37> */
[----:B------:R-:W1:Y:S01]  /*631c0*/  LDS.128 R40, [R152] ;  /* 0x0000000098287984 */ /* 0x000e620000000c00 */
[----:B------:R-:W-:-:S02]  /*631d0*/  IMAD.MOV.U32 R38, RZ, RZ, R89 ;  /* 0x000000ffff267224 */ /* 0x000fc400078e0059 */
[----:B------:R-:W-:Y:S01]  /*631e0*/  IMAD.MOV.U32 R39, RZ, RZ, R91 ;  /* 0x000000ffff277224 */ /* 0x000fe200078e005b */
        /* <DEDUP_REMOVED lines=114> */
[----:B------:R-:W2:Y:S01]  /*63910*/  LDL.LU R37, [R1+0x328] ;  /* 0x0003280001257983 */ /* 0x000ea20000300800 */
[----:B------:R-:W-:-:S02]  /*63920*/  IMAD.MOV.U32 R38, RZ, RZ, R96 ;  /* 0x000000ffff267224 */ /* 0x000fc400078e0060 */
[----:B------:R-:W-:Y:S01]  /*63930*/  IMAD.MOV.U32 R39, RZ, RZ, R98 ;  /* 0x000000ffff277224 */ /* 0x000fe200078e0062 */
        /* <DEDUP_REMOVED lines=608> */
[----:B--2---:R1:W-:Y:S04]  /*65f40*/  STSM.16.M88.4 [R0], R36 ;  /* 0x0000002400007844 */ /* 0x0043e80000000200 */
[----:B------:R-:W3:Y:S04]  /*65f50*/  LDL.LU R34, [R1+0x17a0] ;  /* 0x0017a00001227983 */ /* 0x000ee80000300800 */
[----:B------:R-:W3:Y:S01]  /*65f60*/  LDL.LU R35, [R1+0x17a8] ;  /* 0x0017a80001237983 */ /* 0x000ee20000300800 */
        /* <DEDUP_REMOVED lines=18> */
[----:B--2---:R1:W-:Y:S04]  /*66090*/  STSM.16.M88.4 [R0], R36 ;  /* 0x0000002400007844 */ /* 0x0043e80000000200 */
[----:B------:R-:W3:Y:S01]  /*660a0*/  LDL.LU R35, [R1+0x7a8] ;  /* 0x0007a80001237983 */ /* 0x000ee20000300800 */
        /* <DEDUP_REMOVED lines=16> */
[----:B--2---:R1:W-:Y:S04]  /*661b0*/  STSM.16.M88.4 [R0], R36 ;  /* 0x0000002400007844 */ /* 0x0043e80000000200 */
[----:B------:R-:W3:Y:S01]  /*661c0*/  LDL.LU R33, [R1+0x1bac] ;  /* 0x001bac0001217983 */ /* 0x000ee20000300800 */
[----:B------:R-:W-:Y:S06]  /*661d0*/  BAR.SYNC.DEFER_BLOCKING 0x0 ;  /* 0x0000000000007b1d */ /* 0x000fec0000010000 */
[----:B------:R-:W3:Y:S04]  /*661e0*/  LDL.LU R34, [R1+0x17a4] ;  /* 0x0017a40001227983 */ /* 0x000ee80000300800 */
[----:B------:R-:W3:Y:S04]  /*661f0*/  LDL.LU R35, [R1+0x17ac] ;  /* 0x0017ac0001237983 */ /* 0x000ee80000300800 */
        /* <DEDUP_REMOVED lines=11> */
[----:B------:R-:W3:Y:S04]  /*662b0*/  LDL.LU R33, [R1+0xbac] ;  /* 0x000bac0001217983 */ /* 0x000ee80000300800 */
[----:B------:R-:W3:Y:S04]  /*662c0*/  LDL.LU R34, [R1+0x7a4] ;  /* 0x0007a40001227983 */ /* 0x000ee80000300800 */
[----:B------:R-:W3:Y:S04]  /*662d0*/  LDL.LU R35, [R1+0x7ac] ;  /* 0x0007ac0001237983 */ /* 0x000ee80000300800 */
[----:B------:R-:W1:Y:S01]  /*662e0*/  LDS.128 R248, [R152] ;  /* 0x0000000098f87984 */ /* 0x000e620000000c00 */
[----:B------:R-:W-:Y:S06]  /*662f0*/  BAR.SYNC.DEFER_BLOCKING 0x0 ;  /* 0x0000000000007b1d */ /* 0x000fec0000010000 */
[----:B--2---:R2:W-:Y:S02]  /*66300*/  STSM.16.M88.4 [R0], R36 ;  /* 0x0000002400007844 */ /* 0x0045e40000000200 */
[----:B------:R-:W-:Y:S06]  /*66310*/  BAR.SYNC.DEFER_BLOCKING 0x0 ;  /* 0x0000000000007b1d */ /* 0x000fec0000010000 */
[----:B--2---:R-:W2:Y:S04]  /*66320*/  LDL.LU R36, [R1+0x3a4] ;  /* 0x0003a40001247983 */ /* 0x004ea80000300800 */
[----:B------:R-:W2:Y:S04]  /*66330*/  LDL.LU R37, [R1+0x3ac] ;  /* 0x0003ac0001257983 */ /* 0x000ea80000300800 */
[----:B------:R-:W4:Y:S01]  /*66340*/  LDS.128 R236, [R152] ;  /* 0x0000000098ec7984 */ /* 0x000f220000000c00 */
[----:B------:R-:W-:Y:S01]  /*66350*/  BAR.SYNC.DEFER_BLOCKING 0x0 ;  /* 0x0000000000007b1d */ /* 0x000fe20000010000 */
[----:B------:R-:W-:-:S02]  /*66360*/  IMAD.MOV.U32 R38, RZ, RZ, R129 ;  /* 0x000000ffff267224 */ /* 0x000fc400078e0081 */
[----:B------:R-:W-:-:S03]  /*66370*/  IMAD.MOV.U32 R39, RZ, RZ, R131 ;  /* 0x000000ffff277224 */ /* 0x000fc600078e0083 */
[----:B---3--:R3:W-:Y:S02]  /*66380*/  STSM.16.M88.4 [R0], R32 ;  /* 0x0000002000007844 */ /* 0x0087e40000000200 */
[----:B------:R-:W-:Y:S06]  /*66390*/  BAR.SYNC.DEFER_BLOCKING 0x0 ;  /* 0x0000000000007b1d */ /* 0x000fec0000010000 */
[----:B---3--:R-:W3:Y:S04]  /*663a0*/  LDL.LU R32, [R1+0x1bb0] ;  /* 0x001bb00001207983 */ /* 0x008ee80000300800 */
[----:B------:R-:W3:Y:S04]  /*663b0*/  LDL.LU R33, [R1+0x1bb8] ;  /* 0x001bb80001217983 */ /* 0x000ee80000300800 */
[----:B------:R-:W3:Y:S04]  /*663c0*/  LDL.LU R34, [R1+0x17b0] ;  /* 0x0017b00001227983 */ /* 0x000ee80000300800 */
[----:B------:R-:W3:Y:S04]  /*663d0*/  LDL.LU R35, [R1+0x17b8] ;  /* 0x0017b80001237983 */ /* 0x000ee80000300800 */
[----:B------:R-:W4:Y:S01]  /*663e0*/  LDS.128 R232, [R152] ;  /* 0x0000000098e87984 */ /* 0x000f220000000c00 */
[----:B------:R-:W-:Y:S06]  /*663f0*/  BAR.SYNC.DEFER_BLOCKING 0x0 ;  /* 0x0000000000007b1d */ /* 0x000fec0000010000 */
[----:B--2---:R2:W-:Y:S02]  /*66400*/  STSM.16.M88.4 [R0], R36 ;  /* 0x0000002400007844 */ /* 0x0045e40000000200 */
[----:B------:R-:W-:Y:S06]  /*66410*/  BAR.SYNC.DEFER_BLOCKING 0x0 ;  /* 0x0000000000007b1d */ /* 0x000fec0000010000 */
[----:B--2---:R-:W2:Y:S04]  /*66420*/  LDL.LU R36, [R1+0x13b0] ;  /* 0x0013b00001247983 */ /* 0x004ea80000300800 */
[----:B------:R-:W2:Y:S04]  /*66430*/  LDL.LU R37, [R1+0x13b8] ;  /* 0x0013b80001257983 */ /* 0x000ea80000300800 */
[----:B------:R-:W2:Y:S04]  /*66440*/  LDL.LU R38, [R1+0xfb0] ;  /* 0x000fb00001267983 */ /* 0x000ea80000300800 */
[----:B------:R-:W2:Y:S04]  /*66450*/  LDL.LU R39, [R1+0xfb8] ;  /* 0x000fb80001277983 */ /* 0x000ea80000300800 */
[----:B------:R-:W4:Y:S01]  /*66460*/  LDS.128 R228, [R152] ;  /* 0x0000000098e47984 */ /* 0x000f220000000c00 */
[----:B------:R-:W-:Y:S06]  /*66470*/  BAR.SYNC.DEFER_BLOCKING 0x0 ;  /* 0x0000000000007b1d */ /* 0x000fec0000010000 */
        /* <DEDUP_REMOVED lines=222> */
[----:B------:R-:W4:Y:S04]  /*67260*/  LDL.LU R40, [R1+0xbe4] ;  /* 0x000be40001287983 */ /* 0x000f280000300800 */
        /* <DEDUP_REMOVED lines=9> */
[----:B------:R-:W1:Y:S01]  /*67300*/  LDS.128 R72, [R152] ;  /* 0x0000000098487984 */ /* 0x000e620000000c00 */
[----:B------:R-:W-:Y:S06]  /*67310*/  BAR.SYNC.DEFER_BLOCKING 0x0 ;  /* 0x0000000000007b1d */ /* 0x000fec0000010000 */
[----:B---3--:R-:W-:Y:S02]  /*67320*/  STSM.16.M88.4 [R0], R32 ;  /* 0x0000002000007844 */ /* 0x008fe40000000200 */
[----:B------:R-:W-:Y:S06]  /*67330*/  BAR.SYNC.DEFER_BLOCKING 0x0 ;  /* 0x0000000000007b1d */ /* 0x000fec0000010000 */
[----:B------:R-:W3:Y:S02]  /*67340*/  LDS.128 R64, [R152] ;  /* 0x0000000098407984 */ /* 0x000ee40000000c00 */
[----:B------:R-:W-:Y:S06]  /*67350*/  BAR.SYNC.DEFER_BLOCKING 0x0 ;  /* 0x0000000000007b1d */ /* 0x000fec0000010000 */
[----:B--2---:R2:W-:Y:S02]  /*67360*/  STSM.16.M88.4 [R0], R36 ;  /* 0x0000002400007844 */ /* 0x0045e40000000200 */
[----:B------:R-:W-:Y:S06]  /*67370*/  BAR.SYNC.DEFER_BLOCKING 0x0 ;  /* 0x0000000000007b1d */ /* 0x000fec0000010000 */
[----:B--2---:R-:W2:Y:S04]  /*67380*/  LDL.LU R36, [R1+0x13f0] ;  /* 0x0013f00001247983 */ /* 0x004ea80000300800 */
[----:B------:R-:W2:Y:S04]  /*67390*/  LDL.LU R37, [R1+0x13f8] ;  /* 0x0013f80001257983 */ /* 0x000ea80000300800 */
[----:B------:R-:W2:Y:S04]  /*673a0*/  LDL.LU R38, [R1+0xff0] ;  /* 0x000ff00001267983 */ /* 0x000ea80000300800 */
[----:B------:R-:W2:Y:S04]  /*673b0*/  LDL.LU R39, [R1+0xff8] ;  /* 0x000ff80001277983 */ /* 0x000ea80000300800 */
[----:B------:R-:W3:Y:S01]  /*673c0*/  LDS.128 R32, [R152] ;  /* 0x0000000098207984 */ /* 0x000ee20000000c00 */
[----:B------:R-:W-:Y:S06]  /*673d0*/  BAR.SYNC.DEFER_BLOCKING 0x0 ;  /* 0x0000000000007b1d */ /* 0x000fec0000010000 */
[----:B------:R-:W3:Y:S04]  /*673e0*/  LDL.LU R56, [R1+0xbf0] ;  /* 0x000bf00001387983 */ /* 0x000ee80000300800 */
[----:B------:R-:W3:Y:S04]  /*673f0*/  LDL.LU R57, [R1+0xbf8] ;  /* 0x000bf80001397983 */ /* 0x000ee80000300800 */
[----:B------:R-:W3:Y:S04]  /*67400*/  LDL.LU R58, [R1+0x7f0] ;  /* 0x0007f000013a7983 */ /* 0x000ee80000300800 */
[----:B------:R-:W3:Y:S04]  /*67410*/  LDL.LU R59, [R1+0x7f8] ;  /* 0x0007f800013b7983 */ /* 0x000ee80000300800 */
[----:B----4-:R-:W-:Y:S01]  /*67420*/  STSM.16.M88.4 [R0], R40 ;  /* 0x0000002800007844 */ /* 0x010fe20000000200 */
[----:B------:R-:W-:Y:S06]  /*67430*/  BAR.SYNC.DEFER_BLOCKING 0x0 ;  /* 0x0000000000007b1d */ /* 0x000fec0000010000 */
[----:B------:R-:W4:Y:S02]  /*67440*/  LDS.128 R44, [R152] ;  /* 0x00000000982c7984 */ /* 0x000f240000000c00 */
[----:B------:R-:W-:Y:S06]  /*67450*/  BAR.SYNC.DEFER_BLOCKING 0x0 ;  /* 0x0000000000007b1d */ /* 0x000fec0000010000 */
[----:B------:R1:W-:Y:S02]  /*67460*/  STSM.16.M88.4 [R0], R52 ;  /* 0x0000003400007844 */ /* 0x0003e40000000200 */
[----:B------:R-:W-:Y:S06]  /*67470*/  BAR.SYNC.DEFER_BLOCKING 0x0 ;  /* 0x0000000000007b1d */ /* 0x000fec0000010000 */
[----:B-1----:R-:W4:Y:S04]  /*67480*/  LDL.LU R52, [R1+0x3f0] ;  /* 0x0003f00001347983 */ /* 0x002f280000300800 */
[----:B------:R-:W4:Y:S04]  /*67490*/  LDL.LU R53, [R1+0x3f8] ;  /* 0x0003f80001357983 */ /* 0x000f280000300800 */
[----:B------:R-:W1:Y:S01]  /*674a0*/  LDS.128 R48, [R152] ;  /* 0x0000000098307984 */ /* 0x000e620000000c00 */
[----:B------:R-:W-:Y:S06]  /*674b0*/  BAR.SYNC.DEFER_BLOCKING 0x0 ;  /* 0x0000000000007b1d */ /* 0x000fec0000010000 */
[----:B------:R1:W-:Y:S01]  /*674c0*/  STSM.16.M88.4 [R0], R60 ;  /* 0x0000003c00007844 */ /* 0x0003e20000000200 */
[----:B------:R-:W-:Y:S01]  /*674d0*/  IMAD.MOV.U32 R54, RZ, RZ, R148 ;  /* 0x000000ffff367224 */ /* 0x000fe200078e0094 */
[----:B------:R-:W-:Y:S06]  /*674e0*/  BAR.SYNC.DEFER_BLOCKING 0x0 ;  /* 0x0000000000007b1d */ /* 0x000fec0000010000 */
[----:B-1----:R-:W4:Y:S04]  /*674f0*/  LDL.LU R60, [R1+0x1bf4] ;  /* 0x001bf400013c7983 */ /* 0x002f280000300800 */
        /* <DEDUP_REMOVED lines=16> */
[----:B------:R-:W-:Y:S01]  /*67600*/  BAR.SYNC.DEFER_BLOCKING 0x0 ;  /* 0x0000000000007b1d */ /* 0x000fe20000010000 */
[----:B------:R-:W-:-:S05]  /*67610*/  IMAD.MOV.U32 R55, RZ, RZ, R150 ;  /* 0x000000ffff377224 */ /* 0x000fca00078e0096 */
[----:B------:R-:W4:Y:S04]  /*67620*/  LDL.LU R144, [R1+0x1800] ;  /* 0x0018000001907983 */ /* 0x000f280000300800 */
[----:B------:R-:W4:Y:S04]  /*67630*/  LDL.LU R142, [R1+0x287c] ;  /* 0x00287c00018e7983 */ /* 0x000f280000300800 */
[----:B--2---:R-:W-:Y:S01]  /*67640*/  STSM.16.M88.4 [R0], R36 ;  /* 0x0000002400007844 */ /* 0x004fe20000000200 */
[----:B------:R-:W-:Y:S06]  /*67650*/  BAR.SYNC.DEFER_BLOCKING 0x0 ;  /* 0x0000000000007b1d */ /* 0x000fec0000010000 */
[----:B------:R-:W2:Y:S02]  /*67660*/  LDS.128 R36, [R152] ;  /* 0x0000000098247984 */ /* 0x000ea40000000c00 */
[----:B------:R-:W-:Y:S06]  /*67670*/  BAR.SYNC.DEFER_BLOCKING 0x0 ;  /* 0x0000000000007b1d */ /* 0x000fec0000010000 */
[----:B---3--:R-:W-:Y:S02]  /*67680*/  STSM.16.M88.4 [R0], R56 ;  /* 0x0000003800007844 */ /* 0x008fe40000000200 */
[----:B------:R-:W-:Y:S06]  /*67690*/  BAR.SYNC.DEFER_BLOCKING 0x0 ;  /* 0x0000000000007b1d */ /* 0x000fec0000010000 */
[----:B------:R-:W3:Y:S02]  /*676a0*/  LDS.128 R56, [R152] ;  /* 0x0000000098387984 */ /* 0x000ee40000000c00 */
[----:B------:R-:W-:Y:S06]  /*676b0*/  BAR.SYNC.DEFER_BLOCKING 0x0 ;  /* 0x0000000000007b1d */ /* 0x000fec0000010000 */
[----:B----4-:R-:W-:Y:S02]  /*676c0*/  STSM.16.M88.4 [R0], R52 ;  /* 0x0000003400007844 */ /* 0x010fe40000000200 */
[----:B------:R-:W-:Y:S06]  /*676d0*/  BAR.SYNC.DEFER_BLOCKING 0x0 ;  /* 0x0000000000007b1d */ /* 0x000fec0000010000 */
[----:B------:R-:W4:Y:S02]  /*676e0*/  LDS.128 R52, [R152] ;  /* 0x0000000098347984 */ /* 0x000f240000000c00 */
[----:B------:R-:W-:Y:S06]  /*676f0*/  BAR.SYNC.DEFER_BLOCKING 0x0 ;  /* 0x0000000000007b1d */ /* 0x000fec0000010000 */
[----:B------:R-:W-:Y:S02]  /*67700*/  STSM.16.M88.4 [R0], R60 ;  /* 0x0000003c00007844 */ /* 0x000fe40000000200 */
[----:B------:R-:W-:Y:S06]  /*67710*/  BAR.SYNC.DEFER_BLOCKING 0x0 ;  /* 0x0000000000007b1d */ /* 0x000fec0000010000 */
[----:B------:R-:W4:Y:S02]  /*67720*/  LDS.128 R60, [R152] ;  /* 0x00000000983c7984 */ /* 0x000f240000000c00 */
[----:B------:R-:W-:Y:S06]  /*67730*/  BAR.SYNC.DEFER_BLOCKING 0x0 ;  /* 0x0000000000007b1d */ /* 0x000fec0000010000 */
[----:B------:R-:W-:Y:S02]  /*67740*/  STSM.16.M88.4 [R0], R68 ;  /* 0x0000004400007844 */ /* 0x000fe40000000200 */
[----:B------:R-:W-:Y:S06]  /*67750*/  BAR.SYNC.DEFER_BLOCKING 0x0 ;  /* 0x0000000000007b1d */ /* 0x000fec0000010000 */
[----:B------:R-:W4:Y:S02]  /*67760*/  LDS.128 R68, [R152] ;  /* 0x0000000098447984 */ /* 0x000f240000000c00 */
[----:B------:R-:W-:Y:S06]  /*67770*/  BAR.SYNC.DEFER_BLOCKING 0x0 ;  /* 0x0000000000007b1d */ /* 0x000fec0000010000 */
[----:B------:R1:W-:Y:S02]  /*67780*/  STSM.16.M88.4 [R0], R76 ;  /* 0x0000004c00007844 */ /* 0x0003e40000000200 */
[----:B------:R-:W-:Y:S06]  /*67790*/  BAR.SYNC.DEFER_BLOCKING 0x0 ;  /* 0x0000000000007b1d */ /* 0x000fec0000010000 */
[----:B-1----:R-:W2:Y:S04]  /*677a0*/  LDL.LU R76, [R1+0x3f4] ;  /* 0x0003f400014c7983 */ /* 0x002ea80000300800 */
[----:B------:R-:W2:Y:S04]  /*677b0*/  LDL.LU R77, [R1+0x3fc] ;  /* 0x0003fc00014d7983 */ /* 0x000ea80000300800 */
[----:B------:R-:W3:Y:S04]  /*677c0*/  LDL.LU R143, [R1+0x1000] ;  /* 0x00100000018f7983 */ /* 0x000ee80000300800 */
[----:B------:R-:W4:Y:S04]  /*677d0*/  LDL.LU R141, [R1+0x800] ;  /* 0x00080000018d7983 */ /* 0x000f280000300800 */
[----:B------:R-:W1:Y:S01]  /*677e0*/  LDS.128 R84, [R152] ;  /* 0x0000000098547984 */ /* 0x000e620000000c00 */
[----:B------:R-:W-:-:S02]  /*677f0*/  IMAD.MOV.U32 R78, RZ, RZ, R149 ;  /* 0x000000ffff4e7224 */ /* 0x000fc400078e0095 */
[----:B------:R-:W-:Y:S01]  /*67800*/  IMAD.MOV.U32 R79, RZ, RZ, R151 ;  /* 0x000000ffff4f7224 */ /* 0x000fe200078e0097 */
[----:B------:R-:W-:Y:S01]  /*67810*/  BAR.SYNC.DEFER_BLOCKING 0x0 ;  /* 0x0000000000007b1d */ /* 0x000fe20000010000 */
[----:B------:R-:W-:Y:S01]  /*67820*/  ISETP.LT.AND P4, PT, R10, UR5, !P4 ;  /* 0x000000050a007c0c */ /* 0x000fe2000e781270 */
[----:B------:R-:W-:-:S04]  /*67830*/  IMAD.WIDE R82, R140, 0x4, R2 ;  /* 0x000000048c527825 */ /* 0x000fc800078e0202 */
[----:B------:R-:W4:Y:S04]  /*67840*/  LDL.LU R146, [R1+0x2874] ;  /* 0x0028740001927983 */ /* 0x000f280000300800 */
[----:B--2---:R2:W-:Y:S01]  /*67850*/  STSM.16.M88.4 [R0], R76 ;  /* 0x0000004c00007844 */ /* 0x0045e20000000200 */
[----:B------:R-:W-:Y:S06]  /*67860*/  BAR.SYNC.DEFER_BLOCKING 0x0 ;  /* 0x0000000000007b1d */ /* 0x000fec0000010000 */
[----:B------:R1:W-:Y:S01]  /*67870*/  @P4 STG.E desc[UR6][R82.64], R148 ;  /* 0x0000009452004986 */ /* 0x0003e2000c101906 */
[----:B------:R-:W-:-:S04]  /*67880*/  ISETP.GE.AND P4, PT, R10, UR11, PT ;  /* 0x0000000b0a007c0c */ /* 0x000fc8000bf86270 */
[----:B------:R-:W-:Y:S01]  /*67890*/  ISETP.LT.AND P5, PT, R12, UR4, !P4 ;  /* 0x000000040c007c0c */ /* 0x000fe2000e7a1270 */
[C---:B--2---:R-:W-:Y:S01]  /*678a0*/  IMAD.WIDE R76, R140.reuse, 0x4, R4 ;  /* 0x000000048c4c7825 */ /* 0x044fe200078e0204 */
[----:B-1----:R-:W2:Y:S11]  /*678b0*/  LDL.LU R148, [R1+0x1e24] ;  /* 0x001e240001947983 */ /* 0x002eb60000300800 */
[----:B------:R1:W-:Y:S01]  /*678c0*/  @P5 STG.E desc[UR6][R76.64], R147 ;  /* 0x000000934c005986 */ /* 0x0003e2000c101906 */
[----:B------:R-:W-:Y:S01]  /*678d0*/  ISETP.LT.AND P5, PT, R13, UR8, !P4 ;  /* 0x000000080d007c0c */ /* 0x000fe2000e7a1270 */
[----:B------:R-:W-:Y:S01]  /*678e0*/  ULDC UR8, c[0x0][0x228] ;  /* 0x00008a0000087ab9 */ /* 0x000fe20000000800 */
[----:B-1----:R-:W-:-:S11]  /*678f0*/  IMAD.WIDE R76, R140, 0x4, R6 ;  /* 0x000000048c4c7825 */ /* 0x002fd600078e0206 */
[----:B------:R1:W-:Y:S01]  /*67900*/  @P5 STG.E desc[UR6][R76.64], R145 ;  /* 0x000000914c005986 */ /* 0x0003e2000c101906 */
[----:B------:R-:W-:Y:S01]  /*67910*/  ISETP.LT.AND P4, PT, R14, UR8, !P4 ;  /* 0x000000080e007c0c */ /* 0x000fe2000e781270 */
[----:B------:R-:W-:Y:S01]  /*67920*/  VIADD R78, R10, 0x1 ;  /* 0x000000010a4e7836 */ /* 0x000fe20000000000 */
[----:B------:R-:W-:Y:S01]  /*67930*/  ULDC.64 UR8, c[0x0][0x228] ;  /* 0x00008a0000087ab9 */ /* 0x000fe20000000a00 */
[----:B-1----:R-:W-:Y:S02]  /*67940*/  IMAD.WIDE R76, R140, 0x4, R8 ;  /* 0x000000048c4c7825 */ /* 0x002fe400078e0208 */
[----:B------:R-:W2:Y:S04]  /*67950*/  LDL.LU R140, [R1+0x2508] ;  /* 0x00250800018c7983 */ /* 0x000ea80000300800 */
[----:B------:R-:W2:Y:S04]  /*67960*/  LDL.LU R147, [R1+0x1e14] ;  /* 0x001e140001937983 */ /* 0x000ea80000300800 */
[----:B------:R-:W2:Y:S04]  /*67970*/  LDL.LU R145, [R1+0x1e04] ;  /* 0x001e040001917983 */ /* 0x000ea80000300800 */
[----:B------:R1:W-:Y:S01]  /*67980*/  @P4 STG.E desc[UR6][R76.64], R144 ;  /* 0x000000904c004986 */ /* 0x0003e2000c101906 */
[----:B------:R-:W-:Y:S01]  /*67990*/  ISETP.GE.AND P4, PT, R78, UR9, PT ;  /* 0x000000094e007c0c */ /* 0x000fe2000bf86270 */
[----:B------:R-:W-:-:S03]  /*679a0*/  ULDC UR9, c[0x0][0x228] ;  /* 0x00008a0000097ab9 */ /* 0x000fc60000000800 */
[----:B------:R-:W-:Y:S01]  /*679b0*/  ISETP.LT.AND P5, PT, R11, UR10, !P4 ;  /* 0x0000000a0b007c0c */ /* 0x000fe2000e7a1270 */
[----:B-1----:R-:W2:Y:S01]  /*679c0*/  LDL.LU R144, [R1+0x1804] ;  /* 0x0018040001907983 */ /* 0x002ea20000300800 */
[----:B------:R-:W-:Y:S01]  /*679d0*/  IMAD.WIDE R76, R142, 0x4, R2 ;  /* 0x000000048e4c7825 */ /* 0x000fe200078e0202 */
[----:B------:R-:W-:-:S10]  /*679e0*/  ULDC UR10, c[0x0][0x228] ;  /* 0x00008a00000a7ab9 */ /* 0x000fd40000000800 */
[----:B---3--:R1:W-:Y:S01]  /*679f0*/  @P5 STG.E desc[UR6][R76.64], R143 ;  /* 0x0000008f4c005986 */ /* 0x0083e2000c101906 */
[----:B------:R-:W-:Y:S01]  /*67a00*/  ISETP.LT.AND P5, PT, R12, UR9, !P4 ;  /* 0x000000090c007c0c */ /* 0x000fe2000e7a1270 */
[----:B------:R-:W-:Y:S02]  /*67a10*/  ULDC UR9, c[0x0][0x228] ;  /* 0x00008a0000097ab9 */ /* 0x000fe40000000800 */
[----:B-1----:R-:W3:Y:S01]  /*67a20*/  LDL.LU R143, [R1+0x1004] ;  /* 0x00100400018f7983 */ /* 0x002ee20000300800 */
[----:B------:R-:W-:-:S09]  /*67a30*/  IMAD.WIDE R76, R142, 0x4, R4 ;  /* 0x000000048e4c7825 */ /* 0x000fd200078e0204 */
[----:B----4-:R1:W-:Y:S04]  /*67a40*/  @P5 STG.E desc[UR6][R76.64], R141 ;  /* 0x0000008d4c005986 */ /* 0x0103e8000c101906 */
[----:B-1----:R-:W4:Y:S01]  /*67a50*/  LDL.LU R141, [R1+0x804] ;  /* 0x00080400018d7983 */ /* 0x002f220000300800 */
[----:B------:R-:W-:Y:S02]  /*67a60*/  ISETP.LT.AND P5, PT, R13, UR9, !P4 ;  /* 0x000000090d007c0c */ /* 0x000fe4000e7a1270 */
[----:B------:R-:W-:Y:S01]  /*67a70*/  ISETP.LT.AND P4, PT, R14, UR8, !P4 ;  /* 0x000000080e007c0c */ /* 0x000fe2000e781270 */
[----:B------:R-:W-:Y:S01]  /*67a80*/  IMAD.WIDE R76, R142, 0x4, R6 ;  /* 0x000000048e4c7825 */ /* 0x000fe200078e0206 */
[----:B------:R-:W-:-:S03]  /*67a90*/  ULDC.64 UR8, c[0x0][0x228] ;  /* 0x00008a0000087ab9 */ /* 0x000fc60000000a00 */
[----:B------:R-:W-:-:S06]  /*67aa0*/  VIADD R78, R10, 0x2 ;  /* 0x000000020a4e7836 */ /* 0x000fcc0000000000 */
[----:B------:R1:W-:Y:S02]  /*67ab0*/  @P5 STG.E desc[UR6][R76.64], R244 ;  /* 0x000000f44c005986 */ /* 0x0003e4000c101906 */
[----:B-1----:R-:W-:Y:S02]  /*67ac0*/  IMAD.WIDE R76, R142, 0x4, R8 ;  /* 0x000000048e4c7825 */ /* 0x002fe400078e0208 */
[----:B------:R-:W4:Y:S04]  /*67ad0*/  LDL.LU R142, [R1+0x2250] ;  /* 0x00225000018e7983 */ /* 0x000f280000300800 */
[----:B------:R1:W-:Y:S01]  /*67ae0*/  @P4 STG.E desc[UR6][R76.64], R240 ;  /* 0x000000f04c004986 */ /* 0x0003e2000c101906 */
[----:B------:R-:W-:Y:S01]  /*67af0*/  ISETP.GE.AND P4, PT, R78, UR9, PT ;  /* 0x000000094e007c0c */ /* 0x000fe2000bf86270 */
[----:B------:R-:W-:-:S03]  /*67b00*/  ULDC UR9, c[0x0][0x228] ;  /* 0x00008a0000097ab9 */ /* 0x000fc60000000800 */
[----:B------:R-:W-:Y:S01]  /*67b10*/  ISETP.LT.AND P5, PT, R11, UR10, !P4 ;  /* 0x0000000a0b007c0c */ /* 0x000fe2000e7a1270 */
[----:B-1----:R-:W-:Y:S01]  /*67b20*/  IMAD.WIDE R76, R146, 0x4, R2 ;  /* 0x00000004924c7825 */ /* 0x002fe200078e0202 */
[----:B------:R-:W-:-:S03]  /*67b30*/  ULDC UR10, c[0x0][0x228] ;  /* 0x00008a00000a7ab9 */ /* 0x000fc60000000800 */
[----:B------:R-:W-:-:S08]  /*67b40*/  VIADD R78, R10, 0x3 ;  /* 0x000000030a4e7836 */ /* 0x000fd00000000000 */
[----:B--2---:R1:W-:Y:S01]  /*67b50*/  @P5 STG.E desc[UR6][R76.64], R148 ;  /* 0x000000944c005986 */ /* 0x0043e2000c101906 */
[----:B------:R-:W-:Y:S01]  /*67b60*/  ISETP.LT.AND P5, PT, R12, UR9, !P4 ;  /* 0x000000090c007c0c */ /* 0x000fe2000e7a1270 */
[----:B------:R-:W-:Y:S01]  /*67b70*/  ULDC UR9, c[0x0][0x228] ;  /* 0x00008a0000097ab9 */ /* 0x000fe20000000800 */
[----:B-1----:R-:W-:-:S11]  /*67b80*/  IMAD.WIDE R76, R146, 0x4, R4 ;  /* 0x00000004924c7825 */ /* 0x002fd600078e0204 */
[----:B------:R1:W-:Y:S01]  /*67b90*/  @P5 STG.E desc[UR6][R76.64], R147 ;  /* 0x000000934c005986 */ /* 0x0003e2000c101906 */
[----:B------:R-:W-:Y:S02]  /*67ba0*/  ISETP.LT.AND P5, PT, R13, UR9, !P4 ;  /* 0x000000090d007c0c */ /* 0x000fe4000e7a1270 */
[----:B------:R-:W-:Y:S01]  /*67bb0*/  ISETP.LT.AND P4, PT, R14, UR8, !P4 ;  /* 0x000000080e007c0c */ /* 0x000fe2000e781270 */
[----:B------:R-:W-:Y:S01]  /*67bc0*/  ULDC.64 UR8, c[0x0][0x228] ;  /* 0x00008a0000087ab9 */ /* 0x000fe20000000a00 */
[----:B-1----:R-:W2:Y:S01]  /*67bd0*/  LDL.LU R147, [R1+0x1e28] ;  /* 0x001e280001937983 */ /* 0x002ea20000300800 */
[----:B------:R-:W-:-:S08]  /*67be0*/  IMAD.WIDE R76, R146, 0x4, R6 ;  /* 0x00000004924c7825 */ /* 0x000fd000078e0206 */
[----:B------:R1:W-:Y:S02]  /*67bf0*/  @P5 STG.E desc[UR6][R76.64], R145 ;  /* 0x000000914c005986 */ /* 0x0003e4000c101906 */
[----:B-1----:R-:W-:Y:S02]  /*67c00*/  IMAD.WIDE R76, R146, 0x4, R8 ;  /* 0x00000004924c7825 */ /* 0x002fe400078e0208 */
[----:B------:R-:W2:Y:S04]  /*67c10*/  LDL.LU R145, [R1+0x1e18] ;  /* 0x001e180001917983 */ /* 0x000ea80000300800 */
[----:B------:R1:W-:Y:S01]  /*67c20*/  @P4 STG.E desc[UR6][R76.64], R144 ;  /* 0x000000904c004986 */ /* 0x0003e2000c101906 */
[----:B------:R-:W-:Y:S01]  /*67c30*/  ISETP.GE.AND P4, PT, R78, UR9, PT ;  /* 0x000000094e007c0c */ /* 0x000fe2000bf86270 */
[----:B------:R-:W-:-:S03]  /*67c40*/  ULDC UR9, c[0x0][0x228] ;  /* 0x00008a0000097ab9 */ /* 0x000fc60000000800 */
[----:B------:R-:W-:Y:S01]  /*67c50*/  ISETP.LT.AND P5, PT, R11, UR10, !P4 ;  /* 0x0000000a0b007c0c */ /* 0x000fe2000e7a1270 */
[----:B-1----:R-:W-:Y:S01]  /*67c60*/  IMAD.WIDE R76, R140, 0x4, R2 ;  /* 0x000000048c4c7825 */ /* 0x002fe200078e0202 */
[----:B------:R-:W2:Y:S01]  /*67c70*/  LDL.LU R144, [R1+0x1e08] ;  /* 0x001e080001907983 */ /* 0x000ea20000300800 */
[----:B------:R-:W-:-:S10]  /*67c80*/  ULDC UR10, c[0x0][0x228] ;  /* 0x00008a00000a7ab9 */ /* 0x000fd40000000800 */
[----:B---3--:R1:W-:Y:S01]  /*67c90*/  @P5 STG.E desc[UR6][R76.64], R143 ;  /* 0x0000008f4c005986 */ /* 0x0083e2000c101906 */
[----:B------:R-:W-:Y:S01]  /*67ca0*/  ISETP.LT.AND P5, PT, R12, UR9, !P4 ;  /* 0x000000090c007c0c */ /* 0x000fe2000e7a1270 */
[----:B------:R-:W-:Y:S01]  /*67cb0*/  ULDC UR9, c[0x0][0x228] ;  /* 0x00008a0000097ab9 */ /* 0x000fe20000000800 */
[C---:B-1----:R-:W-:Y:S01]  /*67cc0*/  IMAD.WIDE R76, R140.reuse, 0x4, R4 ;  /* 0x000000048c4c7825 */ /* 0x042fe200078e0204 */
[----:B------:R-:W3:Y:S10]  /*67cd0*/  LDL.LU R143, [R1+0x1808] ;  /* 0x00180800018f7983 */ /* 0x000ef40000300800 */
[----:B----4-:R1:W-:Y:S01]  /*67ce0*/  @P5 STG.E desc[UR6][R76.64], R141 ;  /* 0x0000008d4c005986 */ /* 0x0103e2000c101906 */
[----:B------:R-:W-:Y:S01]  /*67cf0*/  ISETP.LT.AND P5, PT, R13, UR9, !P4 ;  /* 0x000000090d007c0c */ /* 0x000fe2000e7a1270 */
[----:B-1----:R-:W-:-:S12]  /*67d00*/  IMAD.WIDE R76, R140, 0x4, R6 ;  /* 0x000000048c4c7825 */ /* 0x002fd800078e0206 */
[----:B------:R1:W-:Y:S02]  /*67d10*/  @P5 STG.E desc[UR6][R76.64], R245 ;  /* 0x000000f54c005986 */ /* 0x0003e4000c101906 */
[----:B-1----:R-:W-:Y:S02]  /*67d20*/  IMAD.WIDE R76, R140, 0x4, R8 ;  /* 0x000000048c4c7825 */ /* 0x002fe400078e0208 */
[----:B------:R-:W4:Y:S01]  /*67d30*/  LDL.LU R140, [R1+0x1008] ;  /* 0x00100800018c7983 */ /* 0x000f220000300800 */
[----:B------:R-:W-:Y:S01]  /*67d40*/  ISETP.LT.AND P4, PT, R14, UR8, !P4 ;  /* 0x000000080e007c0c */ /* 0x000fe2000e781270 */
[----:B------:R-:W-:Y:S01]  /*67d50*/  VIADD R78, R10, 0x4 ;  /* 0x000000040a4e7836 */ /* 0x000fe20000000000 */
[----:B------:R-:W-:Y:S01]  /*67d60*/  ULDC.64 UR8, c[0x0][0x228] ;  /* 0x00008a0000087ab9 */ /* 0x000fe20000000a00 */
[----:B------:R-:W4:Y:S04]  /*67d70*/  LDL.LU R141, [R1+0x808] ;  /* 0x00080800018d7983 */ /* 0x000f280000300800 */
[----:B------:R-:W4:Y:S06]  /*67d80*/  LDL.LU R146, [R1+0x2080] ;  /* 0x0020800001927983 */ /* 0x000f2c0000300800 */
        /* <DEDUP_REMOVED lines=10> */
[----:B-1----:R-:W-:Y:S01]  /*67e30*/  IMAD.WIDE R76, R142, 0x4, R4 ;  /* 0x000000048e4c7825 */ /* 0x002fe200078e0204 */
[----:B------:R-:W2:Y:S10]  /*67e40*/  LDL.LU R147, [R1+0x1e2c] ;  /* 0x001e2c0001937983 */ /* 0x000eb40000300800 */
[----:B------:R1:W-:Y:S01]  /*67e50*/  @P5 STG.E desc[UR6][R76.64], R145 ;  /* 0x000000914c005986 */ /* 0x0003e2000c101906 */
[----:B------:R-:W-:-:S02]  /*67e60*/  ISETP.LT.AND P5, PT, R13, UR9, !P4 ;  /* 0x000000090d007c0c */ /* 0x000fc4000e7a1270 */
[----:B------:R-:W-:Y:S01]  /*67e70*/  ISETP.LT.AND P4, PT, R14, UR8, !P4 ;  /* 0x000000080e007c0c */ /* 0x000fe2000e781270 */
[----:B------:R-:W-:Y:S01]  /*67e80*/  ULDC.64 UR8, c[0x0][0x228] ;  /* 0x00008a0000087ab9 */ /* 0x000fe20000000a00 */
[----:B-1----:R-:W-:-:S09]  /*67e90*/  IMAD.WIDE R76, R142, 0x4, R6 ;  /* 0x000000048e4c7825 */ /* 0x002fd200078e0206 */
[----:B------:R1:W-:Y:S02]  /*67ea0*/  @P5 STG.E desc[UR6][R76.64], R144 ;  /* 0x000000904c005986 */ /* 0x0003e4000c101906 */
[----:B-1----:R-:W-:Y:S02]  /*67eb0*/  IMAD.WIDE R76, R142, 0x4, R8 ;  /* 0x000000048e4c7825 */ /* 0x002fe400078e0208 */
[----:B------:R-:W2:Y:S04]  /*67ec0*/  LDL.LU R142, [R1+0x2084] ;  /* 0x00208400018e7983 */ /* 0x000ea80000300800 */
[----:B------:R-:W2:Y:S04]  /*67ed0*/  LDL.LU R144, [R1+0x1e1c] ;  /* 0x001e1c0001907983 */ /* 0x000ea80000300800 */
[----:B---3--:R1:W-:Y:S01]  /*67ee0*/  @P4 STG.E desc[UR6][R76.64], R143 ;  /* 0x0000008f4c004986 */ /* 0x0083e2000c101906 */
[----:B------:R-:W-:Y:S01]  /*67ef0*/  ISETP.GE.AND P4, PT, R78, UR9, PT ;  /* 0x000000094e007c0c */ /* 0x000fe2000bf86270 */
[----:B------:R-:W-:-:S02]  /*67f00*/  ULDC UR9, c[0x0][0x228] ;  /* 0x00008a0000097ab9 */ /* 0x000fc40000000800 */
[----:B------:R-:W3:Y:S01]  /*67f10*/  LDL.LU R145, [R1+0x1e0c] ;  /* 0x001e0c0001917983 */ /* 0x000ee20000300800 */
[----:B------:R-:W-:Y:S01]  /*67f20*/  ISETP.LT.AND P5, PT, R11, UR10, !P4 ;  /* 0x0000000a0b007c0c */ /* 0x000fe2000e7a1270 */
[----:B-1----:R-:W-:Y:S01]  /*67f30*/  IMAD.WIDE R76, R252, 0x4, R2 ;  /* 0x00000004fc4c7825 */ /* 0x002fe200078e0202 */
[----:B------:R-:W-:-:S11]  /*67f40*/  ULDC UR10, c[0x0][0x228] ;  /* 0x00008a00000a7ab9 */ /* 0x000fd60000000800 */
[----:B----4-:R1:W-:Y:S04]  /*67f50*/  @P5 STG.E desc[UR6][R76.64], R140 ;  /* 0x0000008c4c005986 */ /* 0x0103e8000c101906 */
[----:B-1----:R-:W4:Y:S01]  /*67f60*/  LDL.LU R140, [R1+0x180c] ;  /* 0x00180c00018c7983 */ /* 0x002f220000300800 */
[----:B------:R-:W-:Y:S01]  /*67f70*/  ISETP.LT.AND P5, PT, R12, UR9, !P4 ;  /* 0x000000090c007c0c */ /* 0x000fe2000e7a1270 */
[----:B------:R-:W-:Y:S01]  /*67f80*/  IMAD.WIDE R76, R252, 0x4, R4 ;  /* 0x00000004fc4c7825 */ /* 0x000fe200078e0204 */
[----:B------:R-:W-:Y:S01]  /*67f90*/  ULDC UR9, c[0x0][0x228] ;  /* 0x00008a0000097ab9 */ /* 0x000fe20000000800 */
[----:B------:R-:W4:Y:S10]  /*67fa0*/  LDL.LU R143, [R1+0x100c] ;  /* 0x00100c00018f7983 */ /* 0x000f340000300800 */
[----:B------:R1:W-:Y:S01]  /*67fb0*/  @P5 STG.E desc[UR6][R76.64], R141 ;  /* 0x0000008d4c005986 */ /* 0x0003e2000c101906 */
[----:B------:R-:W-:-:S03]  /*67fc0*/  ISETP.LT.AND P5, PT, R13, UR9, !P4 ;  /* 0x000000090d007c0c */ /* 0x000fc6000e7a1270 */
[----:B-1----:R-:W4:Y:S01]  /*67fd0*/  LDL.LU R141, [R1+0x80c] ;  /* 0x00080c00018d7983 */ /* 0x002f220000300800 */
[----:B------:R-:W-:Y:S01]  /*67fe0*/  ISETP.LT.AND P4, PT, R14, UR8, !P4 ;  /* 0x000000080e007c0c */ /* 0x000fe2000e781270 */
[----:B------:R-:W-:Y:S01]  /*67ff0*/  IMAD.WIDE R76, R252, 0x4, R6 ;  /* 0x00000004fc4c7825 */ /* 0x000fe200078e0206 */
[----:B------:R-:W-:-:S07]  /*68000*/  ULDC.64 UR8, c[0x0][0x228] ;  /* 0x00008a0000087ab9 */ /* 0x000fce0000000a00 */
[----:B------:R1:W-:Y:S01]  /*68010*/  @P5 STG.E desc[UR6][R76.64], R246 ;  /* 0x000000f64c005986 */ /* 0x0003e2000c101906 */
[----:B------:R-:W-:Y:S02]  /*68020*/  VIADD R78, R10, 0x6 ;  /* 0x000000060a4e7836 */ /* 0x000fe40000000000 */
[----:B-1----:R-:W-:-:S05]  /*68030*/  IMAD.WIDE R76, R252, 0x4, R8 ;  /* 0x00000004fc4c7825 */ /* 0x002fca00078e0208 */
[----:B------:R1:W-:Y:S01]  /*68040*/  @P4 STG.E desc[UR6][R76.64], R242 ;  /* 0x000000f24c004986 */ /* 0x0003e2000c101906 */
[----:B------:R-:W-:Y:S01]  /*68050*/  ISETP.GE.AND P4, PT, R78, UR9, PT ;  /* 0x000000094e007c0c */ /* 0x000fe2000bf86270 */
[----:B------:R-:W-:-:S03]  /*68060*/  ULDC UR9, c[0x0][0x228] ;  /* 0x00008a0000097ab9 */ /* 0x000fc60000000800 */
[----:B------:R-:W-:Y:S01]  /*68070*/  ISETP.LT.AND P5, PT, R11, UR10, !P4 ;  /* 0x0000000a0b007c0c */ /* 0x000fe2000e7a1270 */
[----:B-1----:R-:W-:Y:S01]  /*68080*/  IMAD.WIDE R76, R146, 0x4, R2 ;  /* 0x00000004924c7825 */ /* 0x002fe200078e0202 */
[----:B------:R-:W-:-:S11]  /*68090*/  ULDC UR10, c[0x0][0x228] ;  /* 0x00008a00000a7ab9 */ /* 0x000fd60000000800 */
[----:B--2---:R1:W-:Y:S01]  /*680a0*/  @P5 STG.E desc[UR6][R76.64], R147 ;  /* 0x000000934c005986 */ /* 0x0043e2000c101906 */
[----:B------:R-:W-:Y:S01]  /*680b0*/  ISETP.LT.AND P5, PT, R12, UR9, !P4 ;  /* 0x000000090c007c0c */ /* 0x000fe2000e7a1270 */
[----:B------:R-:W-:Y:S01]  /*680c0*/  ULDC UR9, c[0x0][0x228] ;  /* 0x00008a0000097ab9 */ /* 0x000fe20000000800 */
[----:B-1----:R-:W-:-:S11]  /*680d0*/  IMAD.WIDE R76, R146, 0x4, R4 ;  /* 0x00000004924c7825 */ /* 0x002fd600078e0204 */
[----:B------:R1:W-:Y:S01]  /*680e0*/  @P5 STG.E desc[UR6][R76.64], R144 ;  /* 0x000000904c005986 */ /* 0x0003e2000c101906 */
[----:B------:R-:W-:Y:S02]  /*680f0*/  ISETP.LT.AND P5, PT, R13, UR9, !P4 ;  /* 0x000000090d007c0c */ /* 0x000fe4000e7a1270 */
[----:B------:R-:W-:Y:S01]  /*68100*/  ISETP.LT.AND P4, PT, R14, UR8, !P4 ;  /* 0x000000080e007c0c */ /* 0x000fe2000e781270 */
[----:B------:R-:W-:Y:S01]  /*68110*/  VIADD R78, R10, 0x7 ;  /* 0x000000070a4e7836 */ /* 0x000fe20000000000 */
[----:B------:R-:W-:Y:S01]  /*68120*/  ULDC.64 UR8, c[0x0][0x228] ;  /* 0x00008a0000087ab9 */ /* 0x000fe20000000a00 */
[C---:B-1----:R-:W-:Y:S01]  /*68130*/  IMAD.WIDE R76, R146.reuse, 0x4, R6 ;  /* 0x00000004924c7825 */ /* 0x042fe200078e0206 */
[----:B------:R-:W2:Y:S07]  /*68140*/  LDL.LU R144, [R1+0x2088] ;  /* 0x0020880001907983 */ /* 0x000eae0000300800 */
[----:B---3--:R1:W-:Y:S04]  /*68150*/  @P5 STG.E desc[UR6][R76.64], R145 ;  /* 0x000000914c005986 */ /* 0x0083e8000c101906 */
[----:B-1----:R-:W3:Y:S01]  /*68160*/  LDL.LU R145, [R1+0x1e40] ;  /* 0x001e400001917983 */ /* 0x002ee20000300800 */
[----:B------:R-:W-:-:S05]  /*68170*/  IMAD.WIDE R76, R146, 0x4, R8 ;  /* 0x00000004924c7825 */ /* 0x000fca00078e0208 */
[----:B----4-:R1:W-:Y:S04]  /*68180*/  @P4 STG.E desc[UR6][R76.64], R140 ;  /* 0x0000008c4c004986 */ /* 0x0103e8000c101906 */
[----:B-1----:R-:W4:Y:S01]  /*68190*/  LDL.LU R140, [R1+0x1e30] ;  /* 0x001e3000018c7983 */ /* 0x002f220000300800 */
[----:B------:R-:W-:Y:S01]  /*681a0*/  ISETP.GE.AND P4, PT, R78, UR9, PT ;  /* 0x000000094e007c0c */ /* 0x000fe2000bf86270 */
[----:B------:R-:W-:Y:S01]  /*681b0*/  IMAD.WIDE R76, R142, 0x4, R2 ;  /* 0x000000048e4c7825 */ /* 0x000fe200078e0202 */
[----:B------:R-:W-:Y:S01]  /*681c0*/  ULDC UR9, c[0x0][0x228] ;  /* 0x00008a0000097ab9 */ /* 0x000fe20000000800 */
[----:B------:R-:W4:Y:S01]  /*681d0*/  LDL.LU R148, [R1+0x1c00] ;  /* 0x001c000001947983 */ /* 0x000f220000300800 */
[----:B------:R-:W-:Y:S01]  /*681e0*/  ISETP.LT.AND P5, PT, R11, UR10, !P4 ;  /* 0x0000000a0b007c0c */ /* 0x000fe2000e7a1270 */
[----:B------:R-:W-:Y:S01]  /*681f0*/  VIADD R78, R10, 0x8 ;  /* 0x000000080a4e7836 */ /* 0x000fe20000000000 */
[----:B------:R-:W-:-:S11]  /*68200*/  ULDC UR10, c[0x0][0x228] ;  /* 0x00008a00000a7ab9 */ /* 0x000fd60000000800 */
[----:B------:R1:W-:Y:S01]  /*68210*/  @P5 STG.E desc[UR6][R76.64], R143 ;  /* 0x0000008f4c005986 */ /* 0x0003e2000c101906 */
[----:B------:R-:W-:Y:S01]  /*68220*/  ISETP.LT.AND P5, PT, R12, UR9, !P4 ;  /* 0x000000090c007c0c */ /* 0x000fe2000e7a1270 */
[----:B------:R-:W-:Y:S01]  /*68230*/  ULDC UR9, c[0x0][0x228] ;  /* 0x00008a0000097ab9 */ /* 0x000fe20000000800 */
[----:B-1----:R-:W-:-:S11]  /*68240*/  IMAD.WIDE R76, R142, 0x4, R4 ;  /* 0x000000048e4c7825 */ /* 0x002fd600078e0204 */
[----:B------:R1:W-:Y:S04]  /*68250*/  @P5 STG.E desc[UR6][R76.64], R141 ;  /* 0x0000008d4c005986 */ /* 0x0003e8000c101906 */
[----:B-1----:R-:W4:Y:S04]  /*68260*/  LDL.LU R141, [R1+0x1400] ;  /* 0x00140000018d7983 */ /* 0x002f280000300800 */
[----:B------:R-:W4:Y:S01]  /*68270*/  LDL.LU R146, [R1+0x208c] ;  /* 0x00208c0001927983 */ /* 0x000f220000300800 */
[----:B------:R-:W-:-:S03]  /*68280*/  ISETP.LT.AND P5, PT, R13, UR9, !P4 ;  /* 0x000000090d007c0c */ /* 0x000fc6000e7a1270 */
[----:B------:R-:W4:Y:S01]  /*68290*/  LDL.LU R147, [R1+0xc00] ;  /* 0x000c000001937983 */ /* 0x000f220000300800 */
[----:B------:R-:W-:Y:S01]  /*682a0*/  IMAD.WIDE R76, R142, 0x4, R6 ;  /* 0x000000048e4c7825 */ /* 0x000fe200078e0206 */
[----:B------:R-:W-:Y:S01]  /*682b0*/  ISETP.LT.AND P4, PT, R14, UR8, !P4 ;  /* 0x000000080e007c0c */ /* 0x000fe2000e781270 */
[----:B------:R-:W-:-:S07]  /*682c0*/  ULDC.64 UR8, c[0x0][0x228] ;  /* 0x00008a0000087ab9 */ /* 0x000fce0000000a00 */
[----:B------:R1:W-:Y:S02]  /*682d0*/  @P5 STG.E desc[UR6][R76.64], R247 ;  /* 0x000000f74c005986 */ /* 0x0003e4000c101906 */
[----:B-1----:R-:W-:Y:S02]  /*682e0*/  IMAD.WIDE R76, R142, 0x4, R8 ;  /* 0x000000048e4c7825 */ /* 0x002fe400078e0208 */
[----:B------:R-:W4:Y:S04]  /*682f0*/  LDL.LU R142, [R1+0x400] ;  /* 0x00040000018e7983 */ /* 0x000f280000300800 */
[----:B------:R2:W-:Y:S01]  /*68300*/  @P4 STG.E desc[UR6][R76.64], R243 ;  /* 0x000000f34c004986 */ /* 0x0005e2000c101906 */
[----:B------:R-:W-:Y:S01]  /*68310*/  ISETP.GE.AND P4, PT, R78, UR9, PT ;  /* 0x000000094e007c0c */ /* 0x000fe2000bf86270 */
[----:B------:R-:W-:-:S02]  /*68320*/  ULDC UR9, c[0x0][0x228] ;  /* 0x00008a0000097ab9 */ /* 0x000fc40000000800 */
[----:B------:R-:W4:Y:S01]  /*68330*/  LDL.LU R143, [R1+0x2090] ;  /* 0x00209000018f7983 */ /* 0x000f220000300800 */
[----:B------:R-:W-:Y:S01]  /*68340*/  ISETP.LT.AND P5, PT, R11, UR10, !P4 ;  /* 0x0000000a0b007c0c */ /* 0x000fe2000e7a1270 */
[----:B--2---:R-:W-:Y:S01]  /*68350*/  IMAD.WIDE R76, R144, 0x4, R2 ;  /* 0x00000004904c7825 */ /* 0x004fe200078e0202 */
[----:B------:R-:W-:-:S11]  /*68360*/  ULDC UR10, c[0x0][0x228] ;  /* 0x00008a00000a7ab9 */ /* 0x000fd60000000800 */
[----:B---3--:R1:W-:Y:S01]  /*68370*/  @P5 STG.E desc[UR6][R76.64], R145 ;  /* 0x000000914c005986 */ /* 0x0083e2000c101906 */
[----:B------:R-:W-:Y:S01]  /*68380*/  ISETP.LT.AND P5, PT, R12, UR9, !P4 ;  /* 0x000000090c007c0c */ /* 0x000fe2000e7a1270 */
[----:B------:R-:W-:Y:S02]  /*68390*/  ULDC UR9, c[0x0][0x228] ;  /* 0x00008a0000097ab9 */ /* 0x000fe40000000800 */
[----:B-1----:R-:W2:Y:S01]  /*683a0*/  LDL.LU R145, [R1+0x10] ;  /* 0x0000100001917983 */ /* 0x002ea20000300800 */
[----:B------:R-:W-:-:S09]  /*683b0*/  IMAD.WIDE R76, R144, 0x4, R4 ;  /* 0x00000004904c7825 */ /* 0x000fd200078e0204 */
[----:B----4-:R1:W-:Y:S04]  /*683c0*/  @P5 STG.E desc[UR6][R76.64], R140 ;  /* 0x0000008c4c005986 */ /* 0x0103e8000c101906 */
[----:B-1----:R-:W3:Y:S01]  /*683d0*/  LDL.LU R140, [R1] ;  /* 0x00000000018c7983 */ /* 0x002ee20000300800 */
[----:B------:R-:W-:Y:S01]  /*683e0*/  ISETP.LT.AND P5, PT, R13, UR9, !P4 ;  /* 0x000000090d007c0c */ /* 0x000fe2000e7a1270 */
[----:B------:R-:W-:Y:S01]  /*683f0*/  IMAD.WIDE R76, R144, 0x4, R6 ;  /* 0x00000004904c7825 */ /* 0x000fe200078e0206 */
[----:B------:R-:W-:Y:S01]  /*68400*/  ISETP.LT.AND P4, PT, R14, UR8, !P4 ;  /* 0x000000080e007c0c */ /* 0x000fe2000e781270 */
[----:B------:R-:W-:-:S10]  /*68410*/  ULDC.64 UR8, c[0x0][0x228] ;  /* 0x00008a0000087ab9 */ /* 0x000fd40000000a00 */
[----:B------:R1:W-:Y:S02]  /*68420*/  @P5 STG.E desc[UR6][R76.64], R148 ;  /* 0x000000944c005986 */ /* 0x0003e4000c101906 */
[----:B-1----:R-:W-:Y:S02]  /*68430*/  IMAD.WIDE R76, R144, 0x4, R8 ;  /* 0x00000004904c7825 */ /* 0x002fe400078e0208 */
[----:B------:R-:W4:Y:S04]  /*68440*/  LDL.LU R144, [R1+0x2094] ;  /* 0x0020940001907983 */ /* 0x000f280000300800 */
[----:B------:R-:W4:Y:S04]  /*68450*/  LDL.LU R148, [R1+0x1e44] ;  /* 0x001e440001947983 */ /* 0x000f280000300800 */
[----:B------:R1:W-:Y:S01]  /*68460*/  @P4 STG.E desc[UR6][R76.64], R141 ;  /* 0x0000008d4c004986 */ /* 0x0003e2000c101906 */
[----:B------:R-:W-:-:S03]  /*68470*/  VIADD R78, R10, 0x9 ;  /* 0x000000090a4e7836 */ /* 0x000fc60000000000 */
[----:B-1----:R-:W4:Y:S02]  /*68480*/  LDL.LU R141, [R1+0x1e34] ;  /* 0x001e3400018d7983 */ /* 0x002f240000300800 */
[----:B------:R-:W-:Y:S01]  /*68490*/  ISETP.GE.AND P4, PT, R78, UR9, PT ;  /* 0x000000094e007c0c */ /* 0x000fe2000bf86270 */
[----:B------:R-:W-:Y:S01]  /*684a0*/  IMAD.WIDE R76, R146, 0x4, R2 ;  /* 0x00000004924c7825 */ /* 0x000fe200078e0202 */
[----:B------:R-:W-:Y:S02]  /*684b0*/  ULDC UR9, c[0x0][0x228] ;  /* 0x00008a0000097ab9 */ /* 0x000fe40000000800 */
[----:B------:R-:W-:Y:S01]  /*684c0*/  ISETP.LT.AND P5, PT, R11, UR10, !P4 ;  /* 0x0000000a0b007c0c */ /* 0x000fe2000e7a1270 */
[----:B------:R-:W-:Y:S01]  /*684d0*/  VIADD R78, R10, 0xa ;  /* 0x0000000a0a4e7836 */ /* 0x000fe20000000000 */
[----:B------:R-:W-:-:S11]  /*684e0*/  ULDC UR10, c[0x0][0x228] ;  /* 0x00008a00000a7ab9 */ /* 0x000fd60000000800 */
[----:B------:R1:W-:Y:S01]  /*684f0*/  @P5 STG.E desc[UR6][R76.64], R147 ;  /* 0x000000934c005986 */ /* 0x0003e2000c101906 */
[----:B------:R-:W-:Y:S01]  /*68500*/  ISETP.LT.AND P5, PT, R12, UR9, !P4 ;  /* 0x000000090c007c0c */ /* 0x000fe2000e7a1270 */
[----:B------:R-:W-:Y:S02]  /*68510*/  ULDC UR9, c[0x0][0x228] ;  /* 0x00008a0000097ab9 */ /* 0x000fe40000000800 */
[----:B-1----:R-:W4:Y:S01]  /*68520*/  LDL.LU R147, [R1+0x1c04] ;  /* 0x001c040001937983 */ /* 0x002f220000300800 */
[----:B------:R-:W-:-:S09]  /*68530*/  IMAD.WIDE R76, R146, 0x4, R4 ;  /* 0x00000004924c7825 */ /* 0x000fd200078e0204 */
[----:B------:R1:W-:Y:S04]  /*68540*/  @P5 STG.E desc[UR6][R76.64], R142 ;  /* 0x0000008e4c005986 */ /* 0x0003e8000c101906 */
[----:B-1----:R-:W4:Y:S01]  /*68550*/  LDL.LU R142, [R1+0x1404] ;  /* 0x00140400018e7983 */ /* 0x002f220000300800 */
[----:B------:R-:W-:Y:S01]  /*68560*/  ISETP.LT.AND P5, PT, R13, UR9, !P4 ;  /* 0x000000090d007c0c */ /* 0x000fe2000e7a1270 */
[----:B------:R-:W-:Y:S01]  /*68570*/  IMAD.WIDE R76, R146, 0x4, R6 ;  /* 0x00000004924c7825 */ /* 0x000fe200078e0206 */
[----:B------:R-:W-:Y:S01]  /*68580*/  ISETP.LT.AND P4, PT, R14, UR8, !P4 ;  /* 0x000000080e007c0c */ /* 0x000fe2000e781270 */
[----:B------:R-:W-:-:S10]  /*68590*/  ULDC.64 UR8, c[0x0][0x228] ;  /* 0x00008a0000087ab9 */ /* 0x000fd40000000a00 */
[----:B--2---:R1:W-:Y:S02]  /*685a0*/  @P5 STG.E desc[UR6][R76.64], R145 ;  /* 0x000000914c005986 */ /* 0x0043e4000c101906 */
[----:B-1----:R-:W-:Y:S02]  /*685b0*/  IMAD.WIDE R76, R146, 0x4, R8 ;  /* 0x00000004924c7825 */ /* 0x002fe400078e0208 */
[----:B------:R-:W2:Y:S04]  /*685c0*/  LDL.LU R146, [R1+0x2098] ;  /* 0x0020980001927983 */ /* 0x000ea80000300800 */
[----:B------:R-:W2:Y:S04]  /*685d0*/  LDL.LU R145, [R1+0xc04] ;  /* 0x000c040001917983 */ /* 0x000ea80000300800 */
[----:B---3--:R1:W-:Y:S04]  /*685e0*/  @P4 STG.E desc[UR6][R76.64], R140 ;  /* 0x0000008c4c004986 */ /* 0x0083e8000c101906 */
[----:B-1----:R-:W3:Y:S01]  /*685f0*/  LDL.LU R140, [R1+0x404] ;  /* 0x00040400018c7983 */ /* 0x002ee20000300800 */
[----:B------:R-:W-:Y:S01]  /*68600*/  ISETP.GE.AND P4, PT, R78, UR9, PT ;  /* 0x000000094e007c0c */ /* 0x000fe2000bf86270 */
[----:B------:R-:W-:Y:S01]  /*68610*/  IMAD.WIDE R76, R143, 0x4, R2 ;  /* 0x000000048f4c7825 */ /* 0x000fe200078e0202 */
[----:B------:R-:W-:-:S02]  /*68620*/  ULDC UR9, c[0x0][0x228] ;  /* 0x00008a0000097ab9 */ /* 0x000fc40000000800 */
[----:B------:R-:W-:Y:S01]  /*68630*/  ISETP.LT.AND P5, PT, R11, UR10, !P4 ;  /* 0x0000000a0b007c0c */ /* 0x000fe2000e7a1270 */
[----:B------:R-:W-:Y:S01]  /*68640*/  VIADD R78, R10, 0xb ;  /* 0x0000000b0a4e7836 */ /* 0x000fe20000000000 */
[----:B------:R-:W-:-:S11]  /*68650*/  ULDC UR10, c[0x0][0x228] ;  /* 0x00008a00000a7ab9 */ /* 0x000fd60000000800 */
[----:B----4-:R1:W-:Y:S01]  /*68660*/  @P5 STG.E desc[UR6][R76.64], R148 ;  /* 0x000000944c005986 */ /* 0x0103e2000c101906 */
[----:B------:R-:W-:Y:S01]  /*68670*/  ISETP.LT.AND P5, PT, R12, UR9, !P4 ;  /* 0x000000090c007c0c */ /* 0x000fe2000e7a1270 */
[----:B------:R-:W-:Y:S02]  /*68680*/  ULDC UR9, c[0x0][0x228] ;  /* 0x00008a0000097ab9 */ /* 0x000fe40000000800 */
[----:B-1----:R-:W4:Y:S01]  /*68690*/  LDL.LU R148, [R1+0x14] ;  /* 0x0000140001947983 */ /* 0x002f220000300800 */
[----:B------:R-:W-:-:S09]  /*686a0*/  IMAD.WIDE R76, R143, 0x4, R4 ;  /* 0x000000048f4c7825 */ /* 0x000fd200078e0204 */
[----:B------:R1:W-:Y:S04]  /*686b0*/  @P5 STG.E desc[UR6][R76.64], R141 ;  /* 0x0000008d4c005986 */ /* 0x0003e8000c101906 */
[----:B-1----:R-:W4:Y:S01]  /*686c0*/  LDL.LU R141, [R1+0x4] ;  /* 0x00000400018d7983 */ /* 0x002f220000300800 */
[----:B------:R-:W-:Y:S02]  /*686d0*/  ISETP.LT.AND P5, PT, R13, UR9, !P4 ;  /* 0x000000090d007c0c */ /* 0x000fe4000e7a1270 */
[----:B------:R-:W-:Y:S01]  /*686e0*/  ISETP.LT.AND P4, PT, R14, UR8, !P4 ;  /* 0x000000080e007c0c */ /* 0x000fe2000e781270 */
[----:B------:R-:W-:Y:S01]  /*686f0*/  IMAD.WIDE R76, R143, 0x4, R6 ;  /* 0x000000048f4c7825 */ /* 0x000fe200078e0206 */
[----:B------:R-:W-:-:S09]  /*68700*/  ULDC.64 UR8, c[0x0][0x228] ;  /* 0x00008a0000087ab9 */ /* 0x000fd20000000a00 */
[----:B------:R1:W-:Y:S02]  /*68710*/  @P5 STG.E desc[UR6][R76.64], R147 ;  /* 0x000000934c005986 */ /* 0x0003e4000c101906 */
[----:B-1----:R-:W-:Y:S02]  /*68720*/  IMAD.WIDE R76, R143, 0x4, R8 ;  /* 0x000000048f4c7825 */ /* 0x002fe400078e0208 */
[----:B------:R-:W4:Y:S04]  /*68730*/  LDL.LU R143, [R1+0x209c] ;  /* 0x00209c00018f7983 */ /* 0x000f280000300800 */
[----:B------:R1:W-:Y:S01]  /*68740*/  @P4 STG.E desc[UR6][R76.64], R142 ;  /* 0x0000008e4c004986 */ /* 0x0003e2000c101906 */
[----:B------:R-:W-:Y:S01]  /*68750*/  ISETP.GE.AND P4, PT, R78, UR9, PT ;  /* 0x000000094e007c0c */ /* 0x000fe2000bf86270 */
[----:B------:R-:W-:-:S02]  /*68760*/  ULDC UR9, c[0x0][0x228] ;  /* 0x00008a0000097ab9 */ /* 0x000fc40000000800 */
[----:B-1----:R-:W4:Y:S01]  /*68770*/  LDL.LU R142, [R1+0x1e48] ;  /* 0x001e4800018e7983 */ /* 0x002f220000300800 */
[----:B------:R-:W-:Y:S01]  /*68780*/  ISETP.LT.AND P5, PT, R11, UR10, !P4 ;  /* 0x0000000a0b007c0c */ /* 0x000fe2000e7a1270 */
[----:B------:R-:W-:Y:S01]  /*68790*/  IMAD.WIDE R76, R144, 0x4, R2 ;  /* 0x00000004904c7825 */ /* 0x000fe200078e0202 */
[----:B------:R-:W-:Y:S01]  /*687a0*/  ULDC UR10, c[0x0][0x228] ;  /* 0x00008a00000a7ab9 */ /* 0x000fe20000000800 */
[----:B------:R-:W4:Y:S10]  /*687b0*/  LDL.LU R147, [R1+0x1e38] ;  /* 0x001e380001937983 */ /* 0x000f340000300800 */
[----:B--2---:R1:W-:Y:S01]  /*687c0*/  @P5 STG.E desc[UR6][R76.64], R145 ;  /* 0x000000914c005986 */ /* 0x0043e2000c101906 */
[----:B------:R-:W-:Y:S01]  /*687d0*/  ISETP.LT.AND P5, PT, R12, UR9, !P4 ;  /* 0x000000090c007c0c */ /* 0x000fe2000e7a1270 */
[----:B------:R-:W-:-:S02]  /*687e0*/  ULDC UR9, c[0x0][0x228] ;  /* 0x00008a0000097ab9 */ /* 0x000fc40000000800 */
[----:B-1----:R-:W2:Y:S01]  /*687f0*/  LDL.LU R145, [R1+0x1c08] ;  /* 0x001c080001917983 */ /* 0x002ea20000300800 */
[----:B------:R-:W-:-:S09]  /*68800*/  IMAD.WIDE R76, R144, 0x4, R4 ;  /* 0x00000004904c7825 */ /* 0x000fd200078e0204 */
[----:B---3--:R1:W-:Y:S04]  /*68810*/  @P5 STG.E desc[UR6][R76.64], R140 ;  /* 0x0000008c4c005986 */ /* 0x0083e8000c101906 */
[----:B-1----:R-:W3:Y:S01]  /*68820*/  LDL.LU R140, [R1+0x1408] ;  /* 0x00140800018c7983 */ /* 0x002ee20000300800 */
[----:B------:R-:W-:Y:S02]  /*68830*/  ISETP.LT.AND P5, PT, R13, UR9, !P4 ;  /* 0x000000090d007c0c */ /* 0x000fe4000e7a1270 */
[----:B------:R-:W-:Y:S01]  /*68840*/  ISETP.LT.AND P4, PT, R14, UR8, !P4 ;  /* 0x000000080e007c0c */ /* 0x000fe2000e781270 */
[----:B------:R-:W-:Y:S01]  /*68850*/  IMAD.WIDE R76, R144, 0x4, R6 ;  /* 0x00000004904c7825 */ /* 0x000fe200078e0206 */
[----:B------:R-:W-:-:S09]  /*68860*/  ULDC.64 UR8, c[0x0][0x228] ;  /* 0x00008a0000087ab9 */ /* 0x000fd20000000a00 */
[----:B----4-:R1:W-:Y:S02]  /*68870*/  @P5 STG.E desc[UR6][R76.64], R148 ;  /* 0x000000944c005986 */ /* 0x0103e4000c101906 */
[----:B-1----:R-:W-:Y:S02]  /*68880*/  IMAD.WIDE R76, R144, 0x4, R8 ;  /* 0x00000004904c7825 */ /* 0x002fe400078e0208 */
[----:B------:R-:W4:Y:S04]  /*68890*/  LDL.LU R144, [R1+0x20a0] ;  /* 0x0020a00001907983 */ /* 0x000f280000300800 */
[----:B------:R1:W-:Y:S04]  /*688a0*/  @P4 STG.E desc[UR6][R76.64], R141 ;  /* 0x0000008d4c004986 */ /* 0x0003e8000c101906 */
[----:B-1----:R-:W4:Y:S04]  /*688b0*/  LDL.LU R141, [R1+0xc08] ;  /* 0x000c0800018d7983 */ /* 0x002f280000300800 */
[----:B------:R-:W4:Y:S01]  /*688c0*/  LDL.LU R150, [R1+0x408] ;  /* 0x0004080001967983 */ /* 0x000f220000300800 */
[----:B------:R-:W-:-:S03]  /*688d0*/  VIADD R78, R10, 0xc ;  /* 0x0000000c0a4e7836 */ /* 0x000fc60000000000 */
[----:B------:R-:W4:Y:S02]  /*688e0*/  LDL.LU R148, [R1+0x18] ;  /* 0x0000180001947983 */ /* 0x000f240000300800 */
        /* <DEDUP_REMOVED lines=11> */
[----:B------:R1:W-:Y:S01]  /*689a0*/  @P5 STG.E desc[UR6][R76.64], R147 ;  /* 0x000000934c005986 */ /* 0x0003e2000c101906 */
[----:B------:R-:W-:Y:S02]  /*689b0*/  ISETP.LT.AND P5, PT, R13, UR9, !P4 ;  /* 0x000000090d007c0c */ /* 0x000fe4000e7a1270 */
[----:B------:R-:W-:Y:S01]  /*689c0*/  ISETP.LT.AND P4, PT, R14, UR8, !P4 ;  /* 0x000000080e007c0c */ /* 0x000fe2000e781270 */
[----:B------:R-:W-:Y:S01]  /*689d0*/  ULDC.64 UR8, c[0x0][0x228] ;  /* 0x00008a0000087ab9 */ /* 0x000fe20000000a00 */
[----:B-1----:R-:W-:-:S09]  /*689e0*/  IMAD.WIDE R76, R146, 0x4, R6 ;  /* 0x00000004924c7825 */ /* 0x002fd200078e0206 */
[----:B--2---:R1:W-:Y:S04]  /*689f0*/  @P5 STG.E desc[UR6][R76.64], R145 ;  /* 0x000000914c005986 */ /* 0x0043e8000c101906 */
[----:B-1----:R-:W2:Y:S01]  /*68a00*/  LDL.LU R145, [R1+0x1e4c] ;  /* 0x001e4c0001917983 */ /* 0x002ea20000300800 */
[----:B------:R-:W-:-:S03]  /*68a10*/  IMAD.WIDE R76, R146, 0x4, R8 ;  /* 0x00000004924c7825 */ /* 0x000fc600078e0208 */
[----:B------:R-:W2:Y:S04]  /*68a20*/  LDL.LU R146, [R1+0x20a4] ;  /* 0x0020a40001927983 */ /* 0x000ea80000300800 */
[----:B---3--:R1:W-:Y:S04]  /*68a30*/  @P4 STG.E desc[UR6][R76.64], R140 ;  /* 0x0000008c4c004986 */ /* 0x0083e8000c101906 */
[----:B-1----:R-:W3:Y:S01]  /*68a40*/  LDL.LU R140, [R1+0x1e3c] ;  /* 0x001e3c00018c7983 */ /* 0x002ee20000300800 */
[----:B------:R-:W-:Y:S01]  /*68a50*/  ISETP.GE.AND P4, PT, R78, UR9, PT ;  /* 0x000000094e007c0c */ /* 0x000fe2000bf86270 */
[----:B------:R-:W-:Y:S01]  /*68a60*/  IMAD.WIDE R76, R143, 0x4, R2 ;  /* 0x000000048f4c7825 */ /* 0x000fe200078e0202 */
[----:B------:R-:W-:Y:S01]  /*68a70*/  ULDC UR9, c[0x0][0x228] ;  /* 0x00008a0000097ab9 */ /* 0x000fe20000000800 */
[----:B------:R-:W3:Y:S01]  /*68a80*/  LDL.LU R147, [R1+0x1c0c] ;  /* 0x001c0c0001937983 */ /* 0x000ee20000300800 */
        /* <DEDUP_REMOVED lines=26> */
[----:B------:R-:W-:Y:S01]  /*68c30*/  ULDC UR9, c[0x0][0x228] ;  /* 0x00008a0000097ab9 */ /* 0x000fe20000000800 */
[----:B-1----:R-:W-:-:S11]  /*68c40*/  IMAD.WIDE R76, R144, 0x4, R4 ;  /* 0x00000004904c7825 */ /* 0x002fd600078e0204 */
[----:B---3--:R1:W-:Y:S04]  /*68c50*/  @P5 STG.E desc[UR6][R76.64], R140 ;  /* 0x0000008c4c005986 */ /* 0x0083e8000c101906 */
[----:B-1----:R-:W2:Y:S01]  /*68c60*/  LDL.LU R140, [R1+0xc] ;  /* 0x00000c00018c7983 */ /* 0x002ea20000300800 */
[----:B------:R-:W-:Y:S01]  /*68c70*/  ISETP.LT.AND P5, PT, R13, UR9, !P4 ;  /* 0x000000090d007c0c */ /* 0x000fe2000e7a1270 */
[----:B------:R-:W-:Y:S02]  /*68c80*/  IMAD.WIDE R76, R144, 0x4, R6 ;  /* 0x00000004904c7825 */ /* 0x000fe400078e0206 */
[----:B------:R-:W3:Y:S01]  /*68c90*/  LDL.LU R145, [R1+0x20a8] ;  /* 0x0020a80001917983 */ /* 0x000ee20000300800 */
[----:B------:R-:W-:Y:S01]  /*68ca0*/  ISETP.LT.AND P4, PT, R14, UR8, !P4 ;  /* 0x000000080e007c0c */ /* 0x000fe2000e781270 */
[----:B------:R-:W-:Y:S01]  /*68cb0*/  VIADD R78, R10, 0xf ;  /* 0x0000000f0a4e7836 */ /* 0x000fe20000000000 */
[----:B------:R-:W-:-:S07]  /*68cc0*/  ULDC.64 UR8, c[0x0][0x228] ;  /* 0x00008a0000087ab9 */ /* 0x000fce0000000a00 */
[----:B------:R1:W-:Y:S02]  /*68cd0*/  @P5 STG.E desc[UR6][R76.64], R147 ;  /* 0x000000934c005986 */ /* 0x0003e4000c101906 */
[----:B-1----:R-:W-:Y:S02]  /*68ce0*/  IMAD.WIDE R76, R144, 0x4, R8 ;  /* 0x00000004904c7825 */ /* 0x002fe400078e0208 */
[----:B------:R-:W3:Y:S04]  /*68cf0*/  LDL.LU R144, [R1+0x1c10] ;  /* 0x001c100001907983 */ /* 0x000ee80000300800 */
[----:B----4-:R1:W-:Y:S01]  /*68d00*/  @P4 STG.E desc[UR6][R76.64], R141 ;  /* 0x0000008d4c004986 */ /* 0x0103e2000c101906 */
[----:B------:R-:W-:Y:S01]  /*68d10*/  ISETP.GE.AND P4, PT, R78, UR9, PT ;  /* 0x000000094e007c0c */ /* 0x000fe2000bf86270 */
[----:B------:R-:W-:-:S02]  /*68d20*/  ULDC UR9, c[0x0][0x228] ;  /* 0x00008a0000097ab9 */ /* 0x000fc40000000800 */
[----:B-1----:R-:W4:Y:S01]  /*68d30*/  LDL.LU R141, [R1+0x1810] ;  /* 0x00181000018d7983 */ /* 0x002f220000300800 */
[----:B------:R-:W-:Y:S01]  /*68d40*/  ISETP.LT.AND P5, PT, R11, UR10, !P4 ;  /* 0x0000000a0b007c0c */ /* 0x000fe2000e7a1270 */
[----:B------:R-:W-:Y:S01]  /*68d50*/  IMAD.WIDE R76, R146, 0x4, R2 ;  /* 0x00000004924c7825 */ /* 0x000fe200078e0202 */
[----:B------:R-:W-:Y:S01]  /*68d60*/  ULDC UR10, c[0x0][0x228] ;  /* 0x00008a00000a7ab9 */ /* 0x000fe20000000800 */
[----:B------:R-:W4:Y:S10]  /*68d70*/  LDL.LU R147, [R1+0x1410] ;  /* 0x0014100001937983 */ /* 0x000f340000300800 */
[----:B------:R1:W-:Y:S01]  /*68d80*/  @P5 STG.E desc[UR6][R76.64], R143 ;  /* 0x0000008f4c005986 */ /* 0x0003e2000c101906 */
[----:B------:R-:W-:Y:S01]  /*68d90*/  ISETP.LT.AND P5, PT, R12, UR9, !P4 ;  /* 0x000000090c007c0c */ /* 0x000fe2000e7a1270 */
[----:B------:R-:W-:Y:S01]  /*68da0*/  ULDC UR9, c[0x0][0x228] ;  /* 0x00008a0000097ab9 */ /* 0x000fe20000000800 */
[----:B-1----:R-:W-:-:S11]  /*68db0*/  IMAD.WIDE R76, R146, 0x4, R4 ;  /* 0x00000004924c7825 */ /* 0x002fd600078e0204 */
[----:B------:R1:W-:Y:S04]  /*68dc0*/  @P5 STG.E desc[UR6][R76.64], R142 ;  /* 0x0000008e4c005986 */ /* 0x0003e8000c101906 */
[----:B-1----:R-:W4:Y:S01]  /*68dd0*/  LDL.LU R142, [R1+0x1010] ;  /* 0x00101000018e7983 */ /* 0x002f220000300800 */
[----:B------:R-:W-:Y:S01]  /*68de0*/  ISETP.LT.AND P5, PT, R13, UR9, !P4 ;  /* 0x000000090d007c0c */ /* 0x000fe2000e7a1270 */
[----:B------:R-:W-:Y:S02]  /*68df0*/  IMAD.WIDE R76, R146, 0x4, R6 ;  /* 0x00000004924c7825 */ /* 0x000fe400078e0206 */
[----:B------:R-:W4:Y:S01]  /*68e00*/  LDL.LU R143, [R1+0x20ac] ;  /* 0x0020ac00018f7983 */ /* 0x000f220000300800 */
[----:B------:R-:W-:Y:S01]  /*68e10*/  ISETP.LT.AND P4, PT, R14, UR8, !P4 ;  /* 0x000000080e007c0c */ /* 0x000fe2000e781270 */
[----:B------:R-:W-:Y:S01]  /*68e20*/  VIADD R78, R10, 0x10 ;  /* 0x000000100a4e7836 */ /* 0x000fe20000000000 */
[----:B------:R-:W-:-:S07]  /*68e30*/  ULDC.64 UR8, c[0x0][0x228] ;  /* 0x00008a0000087ab9 */ /* 0x000fce0000000a00 */
[----:B------:R1:W-:Y:S04]  /*68e40*/  @P5 STG.E desc[UR6][R76.64], R148 ;  /* 0x000000944c005986 */ /* 0x0003e8000c101906 */
[----:B-1----:R-:W4:Y:S01]  /*68e50*/  LDL.LU R148, [R1+0xc10] ;  /* 0x000c100001947983 */ /* 0x002f220000300800 */
[----:B------:R-:W-:-:S05]  /*68e60*/  IMAD.WIDE R76, R146, 0x4, R8 ;  /* 0x00000004924c7825 */ /* 0x000fca00078e0208 */
[----:B--2---:R1:W-:Y:S04]  /*68e70*/  @P4 STG.E desc[UR6][R76.64], R140 ;  /* 0x0000008c4c004986 */ /* 0x0043e8000c101906 */
[----:B-1----:R-:W2:Y:S01]  /*68e80*/  LDL.LU R140, [R1+0x810] ;  /* 0x00081000018c7983 */ /* 0x002ea20000300800 */
[----:B------:R-:W-:Y:S01]  /*68e90*/  ISETP.GE.AND P4, PT, R78, UR9, PT ;  /* 0x000000094e007c0c */ /* 0x000fe2000bf86270 */
[----:B---3--:R-:W-:Y:S01]  /*68ea0*/  IMAD.WIDE R76, R145, 0x4, R2 ;  /* 0x00000004914c7825 */ /* 0x008fe200078e0202 */
[----:B------:R-:W-:Y:S01]  /*68eb0*/  ULDC UR9, c[0x0][0x228] ;  /* 0x00008a0000097ab9 */ /* 0x000fe20000000800 */
[----:B------:R-:W3:Y:S01]  /*68ec0*/  LDL.LU R146, [R1+0x20b0] ;  /* 0x0020b00001927983 */ /* 0x000ee20000300800 */
[----:B------:R-:W-:Y:S01]  /*68ed0*/  ISETP.LT.AND P5, PT, R11, UR10, !P4 ;  /* 0x0000000a0b007c0c */ /* 0x000fe2000e7a1270 */
[----:B------:R-:W-:Y:S01]  /*68ee0*/  VIADD R78, R10, 0x11 ;  /* 0x000000110a4e7836 */ /* 0x000fe20000000000 */
[----:B------:R-:W-:-:S11]  /*68ef0*/  ULDC UR10, c[0x0][0x228] ;  /* 0x00008a00000a7ab9 */ /* 0x000fd60000000800 */
[----:B------:R1:W-:Y:S01]  /*68f00*/  @P5 STG.E desc[UR6][R76.64], R144 ;  /* 0x000000904c005986 */ /* 0x0003e2000c101906 */
[----:B------:R-:W-:Y:S01]  /*68f10*/  ISETP.LT.AND P5, PT, R12, UR9, !P4 ;  /* 0x000000090c007c0c */ /* 0x000fe2000e7a1270 */
[----:B------:R-:W-:Y:S02]  /*68f20*/  ULDC UR9, c[0x0][0x228] ;  /* 0x00008a0000097ab9 */ /* 0x000fe40000000800 */
[----:B-1----:R-:W3:Y:S01]  /*68f30*/  LDL.LU R144, [R1+0x410] ;  /* 0x0004100001907983 */ /* 0x002ee20000300800 */
[----:B------:R-:W-:-:S09]  /*68f40*/  IMAD.WIDE R76, R145, 0x4, R4 ;  /* 0x00000004914c7825 */ /* 0x000fd200078e0204 */
[----:B----4-:R1:W-:Y:S04]  /*68f50*/  @P5 STG.E desc[UR6][R76.64], R141 ;  /* 0x0000008d4c005986 */ /* 0x0103e8000c101906 */
[----:B-1----:R-:W4:Y:S01]  /*68f60*/  LDL.LU R141, [R1+0x20] ;  /* 0x00002000018d7983 */ /* 0x002f220000300800 */
        /* <DEDUP_REMOVED lines=9> */
[----:B------:R-:W-:Y:S01]  /*69000*/  ISETP.GE.AND P4, PT, R78, UR9, PT ;  /* 0x000000094e007c0c */ /* 0x000fe2000bf86270 */
[----:B------:R-:W-:-:S02]  /*69010*/  ULDC UR9, c[0x0][0x228] ;  /* 0x00008a0000097ab9 */ /* 0x000fc40000000800 */
[----:B-1----:R-:W4:Y:S01]  /*69020*/  LDL.LU R142, [R1+0x1814] ;  /* 0x00181400018e7983 */ /* 0x002f220000300800 */
[----:B------:R-:W-:Y:S01]  /*69030*/  ISETP.LT.AND P5, PT, R11, UR10, !P4 ;  /* 0x0000000a0b007c0c */ /* 0x000fe2000e7a1270 */
[----:B------:R-:W-:Y:S01]  /*69040*/  IMAD.WIDE R76, R143, 0x4, R2 ;  /* 0x000000048f4c7825 */ /* 0x000fe200078e0202 */
[----:B------:R-:W-:-:S11]  /*69050*/  ULDC UR10, c[0x0][0x228] ;  /* 0x00008a00000a7ab9 */ /* 0x000fd60000000800 */
[----:B------:R1:W-:Y:S01]  /*69060*/  @P5 STG.E desc[UR6][R76.64], R148 ;  /* 0x000000944c005986 */ /* 0x0003e2000c101906 */
[----:B------:R-:W-:Y:S01]  /*69070*/  ISETP.LT.AND P5, PT, R12, UR9, !P4 ;  /* 0x000000090c007c0c */ /* 0x000fe2000e7a1270 */
[----:B------:R-:W-:Y:S02]  /*69080*/  ULDC UR9, c[0x0][0x228] ;  /* 0x00008a0000097ab9 */ /* 0x000fe40000000800 */
[----:B-1----:R-:W4:Y:S01]  /*69090*/  LDL.LU R148, [R1+0x1414] ;  /* 0x0014140001947983 */ /* 0x002f220000300800 */
[----:B------:R-:W-:-:S09]  /*690a0*/  IMAD.WIDE R76, R143, 0x4, R4 ;  /* 0x000000048f4c7825 */ /* 0x000fd200078e0204 */
[----:B--2---:R1:W-:Y:S04]  /*690b0*/  @P5 STG.E desc[UR6][R76.64], R140 ;  /* 0x0000008c4c005986 */ /* 0x0043e8000c101906 */
[----:B-1----:R-:W2:Y:S01]  /*690c0*/  LDL.LU R140, [R1+0x1014] ;  /* 0x00101400018c7983 */ /* 0x002ea20000300800 */
[----:B------:R-:W-:Y:S01]  /*690d0*/  ISETP.LT.AND P5, PT, R13, UR9, !P4 ;  /* 0x000000090d007c0c */ /* 0x000fe2000e7a1270 */
[----:B------:R-:W-:Y:S01]  /*690e0*/  IMAD.WIDE R76, R143, 0x4, R6 ;  /* 0x000000048f4c7825 */ /* 0x000fe200078e0206 */
[----:B------:R-:W-:Y:S01]  /*690f0*/  ISETP.LT.AND P4, PT, R14, UR8, !P4 ;  /* 0x000000080e007c0c */ /* 0x000fe2000e781270 */
[----:B------:R-:W-:-:S10]  /*69100*/  ULDC.64 UR8, c[0x0][0x228] ;  /* 0x00008a0000087ab9 */ /* 0x000fd40000000a00 */
[----:B---3--:R1:W-:Y:S02]  /*69110*/  @P5 STG.E desc[UR6][R76.64], R144 ;  /* 0x000000904c005986 */ /* 0x0083e4000c101906 */
[----:B-1----:R-:W-:Y:S02]  /*69120*/  IMAD.WIDE R76, R143, 0x4, R8 ;  /* 0x000000048f4c7825 */ /* 0x002fe400078e0208 */
[----:B------:R-:W3:Y:S04]  /*69130*/  LDL.LU R143, [R1+0x20b8] ;  /* 0x0020b800018f7983 */ /* 0x000ee80000300800 */
[----:B------:R-:W3:Y:S04]  /*69140*/  LDL.LU R144, [R1+0xc14] ;  /* 0x000c140001907983 */ /* 0x000ee80000300800 */
[----:B----4-:R1:W-:Y:S01]  /*69150*/  @P4 STG.E desc[UR6][R76.64], R141 ;  /* 0x0000008d4c004986 */ /* 0x0103e2000c101906 */
        /* <DEDUP_REMOVED lines=22> */
[----:B--2---:R1:W-:Y:S04]  /*692c0*/  @P4 STG.E desc[UR6][R76.64], R140 ;  /* 0x0000008c4c004986 */ /* 0x0043e8000c101906 */
[----:B-1----:R-:W2:Y:S01]  /*692d0*/  LDL.LU R140, [R1+0x1c18] ;  /* 0x001c1800018c7983 */ /* 0x002ea20000300800 */
[----:B------:R-:W-:Y:S01]  /*692e0*/  ISETP.GE.AND P4, PT, R78, UR9, PT ;  /* 0x000000094e007c0c */ /* 0x000fe2000bf86270 */
[----:B------:R-:W-:Y:S01]  /*692f0*/  IMAD.WIDE R76, R145, 0x4, R2 ;  /* 0x00000004914c7825 */ /* 0x000fe200078e0202 */
[----:B------:R-:W-:Y:S01]  /*69300*/  ULDC UR9, c[0x0][0x228] ;  /* 0x00008a0000097ab9 */ /* 0x000fe20000000800 */
[----:B------:R-:W2:Y:S01]  /*69310*/  LDL.LU R148, [R1+0x1818] ;  /* 0x0018180001947983 */ /* 0x000ea20000300800 */
[----:B------:R-:W-:Y:S01]  /*69320*/  ISETP.LT.AND P5, PT, R11, UR10, !P4 ;  /* 0x0000000a0b007c0c */ /* 0x000fe2000e7a1270 */
[----:B------:R-:W-:Y:S01]  /*69330*/  VIADD R78, R10, 0x14 ;  /* 0x000000140a4e7836 */ /* 0x000fe20000000000 */
[----:B------:R-:W-:-:S11]  /*69340*/  ULDC UR10, c[0x0][0x228] ;  /* 0x00008a00000a7ab9 */ /* 0x000fd60000000800 */
        /* <DEDUP_REMOVED lines=14> */
[----:B------:R1:W-:Y:S04]  /*69430*/  @P4 STG.E desc[UR6][R76.64], R142 ;  /* 0x0000008e4c004986 */ /* 0x0003e8000c101906 */
[----:B-1----:R-:W4:Y:S04]  /*69440*/  LDL.LU R142, [R1+0xc18] ;  /* 0x000c1800018e7983 */ /* 0x002f280000300800 */
[----:B------:R-:W4:Y:S01]  /*69450*/  LDL.LU R150, [R1+0x818] ;  /* 0x0008180001967983 */ /* 0x000f220000300800 */
[----:B------:R-:W-:Y:S01]  /*69460*/  ISETP.GE.AND P4, PT, R78, UR9, PT ;  /* 0x000000094e007c0c */ /* 0x000fe2000bf86270 */
[----:B------:R-:W-:Y:S01]  /*69470*/  IMAD.WIDE R76, R143, 0x4, R2 ;  /* 0x000000048f4c7825 */ /* 0x000fe200078e0202 */
[----:B------:R-:W-:Y:S01]  /*69480*/  ULDC UR9, c[0x0][0x228] ;  /* 0x00008a0000097ab9 */ /* 0x000fe20000000800 */
[----:B------:R-:W4:Y:S01]  /*69490*/  LDL.LU R147, [R1+0x418] ;  /* 0x0004180001937983 */ /* 0x000f220000300800 */
[----:B------:R-:W-:Y:S01]  /*694a0*/  ISETP.LT.AND P5, PT, R11, UR10, !P4 ;  /* 0x0000000a0b007c0c */ /* 0x000fe2000e7a1270 */
[----:B------:R-:W-:Y:S01]  /*694b0*/  VIADD R78, R10, 0x15 ;  /* 0x000000150a4e7836 */ /* 0x000fe20000000000 */
[----:B------:R-:W-:-:S11]  /*694c0*/  ULDC UR10, c[0x0][0x228] ;  /* 0x00008a00000a7ab9 */ /* 0x000fd60000000800 */
[----:B--2---:R1:W-:Y:S04]  /*694d0*/  @P5 STG.E desc[UR6][R76.64], R140 ;  /* 0x0000008c4c005986 */ /* 0x0043e8000c101906 */
[----:B-1----:R-:W2:Y:S01]  /*694e0*/  LDL.LU R140, [R1+0x28] ;  /* 0x00002800018c7983 */ /* 0x002ea20000300800 */
[----:B------:R-:W-:Y:S01]  /*694f0*/  ISETP.LT.AND P5, PT, R12, UR9, !P4 ;  /* 0x000000090c007c0c */ /* 0x000fe2000e7a1270 */
[----:B------:R-:W-:Y:S01]  /*69500*/  IMAD.WIDE R76, R143, 0x4, R4 ;  /* 0x000000048f4c7825 */ /* 0x000fe200078e0204 */
[----:B------:R-:W-:-:S11]  /*69510*/  ULDC UR9, c[0x0][0x228] ;  /* 0x00008a0000097ab9 */ /* 0x000fd60000000800 */
[----:B------:R1:W-:Y:S01]  /*69520*/  @P5 STG.E desc[UR6][R76.64], R148 ;  /* 0x000000944c005986 */ /* 0x0003e2000c101906 */
[----:B------:R-:W-:Y:S02]  /*69530*/  ISETP.LT.AND P5, PT, R13, UR9, !P4 ;  /* 0x000000090d007c0c */ /* 0x000fe4000e7a1270 */
[----:B------:R-:W-:Y:S01]  /*69540*/  ISETP.LT.AND P4, PT, R14, UR8, !P4 ;  /* 0x000000080e007c0c */ /* 0x000fe2000e781270 */
[----:B------:R-:W-:Y:S01]  /*69550*/  ULDC.64 UR8, c[0x0][0x228] ;  /* 0x00008a0000087ab9 */ /* 0x000fe20000000a00 */
[----:B-1----:R-:W-:-:S09]  /*69560*/  IMAD.WIDE R76, R143, 0x4, R6 ;  /* 0x000000048f4c7825 */ /* 0x002fd200078e0206 */
[----:B---3--:R1:W-:Y:S04]  /*69570*/  @P5 STG.E desc[UR6][R76.64], R144 ;  /* 0x000000904c005986 */ /* 0x0083e8000c101906 */
[----:B-1----:R-:W3:Y:S01]  /*69580*/  LDL.LU R144, [R1+0x1c1c] ;  /* 0x001c1c0001907983 */ /* 0x002ee20000300800 */
[----:B------:R-:W-:-:S03]  /*69590*/  IMAD.WIDE R76, R143, 0x4, R8 ;  /* 0x000000048f4c7825 */ /* 0x000fc600078e0208 */
[----:B------:R-:W3:Y:S04]  /*695a0*/  LDL.LU R143, [R1+0x20c4] ;  /* 0x0020c400018f7983 */ /* 0x000ee80000300800 */
        /* <DEDUP_REMOVED lines=33> */
[----:B------:R-:W-:Y:S01]  /*697c0*/  ULDC UR9, c[0x0][0x228] ;  /* 0x00008a0000097ab9 */ /* 0x000fe20000000800 */
[----:B-1----:R-:W-:-:S11]  /*697d0*/  IMAD.WIDE R76, R145, 0x4, R4 ;  /* 0x00000004914c7825 */ /* 0x002fd600078e0204 */
[----:B----4-:R1:W-:Y:S04]  /*697e0*/  @P5 STG.E desc[UR6][R76.64], R141 ;  /* 0x0000008d4c005986 */ /* 0x0103e8000c101906 */
[----:B-1----:R-:W3:Y:S01]  /*697f0*/  LDL.LU R141, [R1+0x2c] ;  /* 0x00002c00018d7983 */ /* 0x002ee20000300800 */
[----:B------:R-:W-:Y:S01]  /*69800*/  ISETP.LT.AND P5, PT, R13, UR9, !P4 ;  /* 0x000000090d007c0c */ /* 0x000fe2000e7a1270 */
[----:B------:R-:W-:Y:S02]  /*69810*/  IMAD.WIDE R76, R145, 0x4, R6 ;  /* 0x00000004914c7825 */ /* 0x000fe400078e0206 */
[----:B------:R-:W4:Y:S01]  /*69820*/  LDL.LU R144, [R1+0x20c8] ;  /* 0x0020c80001907983 */ /* 0x000f220000300800 */
[----:B------:R-:W-:Y:S01]  /*69830*/  ISETP.LT.AND P4, PT, R14, UR8, !P4 ;  /* 0x000000080e007c0c */ /* 0x000fe2000e781270 */
[----:B------:R-:W-:-:S08]  /*69840*/  ULDC.64 UR8, c[0x0][0x228] ;  /* 0x00008a0000087ab9 */ /* 0x000fd00000000a00 */
        /* <DEDUP_REMOVED lines=8> */
[C---:B------:R-:W-:Y:S01]  /*698d0*/  IMAD.WIDE R76, R143.reuse, 0x4, R2 ;  /* 0x000000048f4c7825 */ /* 0x040fe200078e0202 */
[----:B------:R-:W-:Y:S01]  /*698e0*/  ULDC UR10, c[0x0][0x228] ;  /* 0x00008a00000a7ab9 */ /* 0x000fe20000000800 */
[----:B------:R-:W4:Y:S10]  /*698f0*/  LDL.LU R148, [R1+0x1420] ;  /* 0x0014200001947983 */ /* 0x000f340000300800 */
[----:B------:R1:W-:Y:S01]  /*69900*/  @P5 STG.E desc[UR6][R76.64], R146 ;  /* 0x000000924c005986 */ /* 0x0003e2000c101906 */
[----:B------:R-:W-:Y:S01]  /*69910*/  ISETP.LT.AND P5, PT, R12, UR9, !P4 ;  /* 0x000000090c007c0c */ /* 0x000fe2000e7a1270 */
[----:B------:R-:W-:Y:S01]  /*69920*/  ULDC UR9, c[0x0][0x228] ;  /* 0x00008a0000097ab9 */ /* 0x000fe20000000800 */
[----:B-1----:R-:W-:-:S11]  /*69930*/  IMAD.WIDE R76, R143, 0x4, R4 ;  /* 0x000000048f4c7825 */ /* 0x002fd600078e0204 */
[----:B--2---:R1:W-:Y:S04]  /*69940*/  @P5 STG.E desc[UR6][R76.64], R140 ;  /* 0x0000008c4c005986 */ /* 0x0043e8000c101906 */
[----:B-1----:R-:W2:Y:S01]  /*69950*/  LDL.LU R140, [R1+0x1020] ;  /* 0x00102000018c7983 */ /* 0x002ea20000300800 */
[----:B------:R-:W-:Y:S01]  /*69960*/  ISETP.LT.AND P5, PT, R13, UR9, !P4 ;  /* 0x000000090d007c0c */ /* 0x000fe2000e7a1270 */
[----:B------:R-:W-:Y:S02]  /*69970*/  IMAD.WIDE R76, R143, 0x4, R6 ;  /* 0x000000048f4c7825 */ /* 0x000fe400078e0206 */
[----:B------:R-:W2:Y:S01]  /*69980*/  LDL.LU R146, [R1+0x20cc] ;  /* 0x0020cc0001927983 */ /* 0x000ea20000300800 */
[----:B------:R-:W-:Y:S01]  /*69990*/  ISETP.LT.AND P4, PT, R14, UR8, !P4 ;  /* 0x000000080e007c0c */ /* 0x000fe2000e781270 */
[----:B------:R-:W-:Y:S01]  /*699a0*/  VIADD R78, R10, 0x18 ;  /* 0x000000180a4e7836 */ /* 0x000fe20000000000 */
[----:B------:R-:W-:-:S07]  /*699b0*/  ULDC.64 UR8, c[0x0][0x228] ;  /* 0x00008a0000087ab9 */ /* 0x000fce0000000a00 */
[----:B------:R1:W-:Y:S04]  /*699c0*/  @P5 STG.E desc[UR6][R76.64], R147 ;  /* 0x000000934c005986 */ /* 0x0003e8000c101906 */
[----:B-1----:R-:W2:Y:S01]  /*699d0*/  LDL.LU R147, [R1+0xc20] ;  /* 0x000c200001937983 */ /* 0x002ea20000300800 */
[----:B------:R-:W-:-:S05]  /*699e0*/  IMAD.WIDE R76, R143, 0x4, R8 ;  /* 0x000000048f4c7825 */ /* 0x000fca00078e0208 */
[----:B---3--:R1:W-:Y:S01]  /*699f0*/  @P4 STG.E desc[UR6][R76.64], R141 ;  /* 0x0000008d4c004986 */ /* 0x0083e2000c101906 */
[----:B------:R-:W-:Y:S01]  /*69a00*/  ISETP.GE.AND P4, PT, R78, UR9, PT ;  /* 0x000000094e007c0c */ /* 0x000fe2000bf86270 */
[----:B------:R-:W-:Y:S02]  /*69a10*/  ULDC UR9, c[0x0][0x228] ;  /* 0x00008a0000097ab9 */ /* 0x000fe40000000800 */
[----:B-1----:R-:W3:Y:S01]  /*69a20*/  LDL.LU R141, [R1+0x820] ;  /* 0x00082000018d7983 */ /* 0x002ee20000300800 */
[----:B------:R-:W-:Y:S01]  /*69a30*/  ISETP.LT.AND P5, PT, R11, UR10, !P4 ;  /* 0x0000000a0b007c0c */ /* 0x000fe2000e7a1270 */
[----:B----4-:R-:W-:Y:S01]  /*69a40*/  IMAD.WIDE R76, R144, 0x4, R2 ;  /* 0x00000004904c7825 */ /* 0x010fe200078e0202 */
[----:B------:R-:W-:Y:S01]  /*69a50*/  ULDC UR10, c[0x0][0x228] ;  /* 0x00008a00000a7ab9 */ /* 0x000fe20000000800 */
[----:B------:R-:W4:Y:S10]  /*69a60*/  LDL.LU R143, [R1+0x20d0] ;  /* 0x0020d000018f7983 */ /* 0x000f340000300800 */
[----:B------:R1:W-:Y:S01]  /*69a70*/  @P5 STG.E desc[UR6][R76.64], R145 ;  /* 0x000000914c005986 */ /* 0x0003e2000c101906 */
[----:B------:R-:W-:Y:S01]  /*69a80*/  ISETP.LT.AND P5, PT, R12, UR9, !P4 ;  /* 0x000000090c007c0c */ /* 0x000fe2000e7a1270 */
[----:B------:R-:W-:-:S02]  /*69a90*/  ULDC UR9, c[0x0][0x228] ;  /* 0x00008a0000097ab9 */ /* 0x000fc40000000800 */
        /* <DEDUP_REMOVED lines=12> */
[----:B--2---:R1:W-:Y:S04]  /*69b60*/  @P4 STG.E desc[UR6][R76.64], R140 ;  /* 0x0000008c4c004986 */ /* 0x0043e8000c101906 */
[----:B-1----:R-:W2:Y:S01]  /*69b70*/  LDL.LU R140, [R1+0x1824] ;  /* 0x00182400018c7983 */ /* 0x002ea20000300800 */
[----:B------:R-:W-:-:S05]  /*69b80*/  VIADD R78, R10, 0x19 ;  /* 0x000000190a4e7836 */ /* 0x000fca0000000000 */
        /* <DEDUP_REMOVED lines=9> */
[----:B-1----:R-:W2:Y:S01]  /*69c20*/  LDL.LU R147, [R1+0x1424] ;  /* 0x0014240001937983 */ /* 0x002ea20000300800 */
[----:B------:R-:W-:-:S09]  /*69c30*/  IMAD.WIDE R76, R146, 0x4, R4 ;  /* 0x00000004924c7825 */ /* 0x000fd200078e0204 */
[----:B---3--:R1:W-:Y:S04]  /*69c40*/  @P5 STG.E desc[UR6][R76.64], R141 ;  /* 0x0000008d4c005986 */ /* 0x0083e8000c101906 */
[----:B-1----:R-:W3:Y:S01]  /*69c50*/  LDL.LU R141, [R1+0x1024] ;  /* 0x00102400018d7983 */ /* 0x002ee20000300800 */
[----:B------:R-:W-:Y:S01]  /*69c60*/  ISETP.LT.AND P5, PT, R13, UR9, !P4 ;  /* 0x000000090d007c0c */ /* 0x000fe2000e7a1270 */
[----:B------:R-:W-:Y:S01]  /*69c70*/  IMAD.WIDE R76, R146, 0x4, R6 ;  /* 0x00000004924c7825 */ /* 0x000fe200078e0206 */
[----:B------:R-:W-:Y:S01]  /*69c80*/  ISETP.LT.AND P4, PT, R14, UR8, !P4 ;  /* 0x000000080e007c0c */ /* 0x000fe2000e781270 */
[----:B------:R-:W-:-:S10]  /*69c90*/  ULDC.64 UR8, c[0x0][0x228] ;  /* 0x00008a0000087ab9 */ /* 0x000fd40000000a00 */
[----:B----4-:R1:W-:Y:S02]  /*69ca0*/  @P5 STG.E desc[UR6][R76.64], R145 ;  /* 0x000000914c005986 */ /* 0x0103e4000c101906 */
        /* <DEDUP_REMOVED lines=17> */
[----:B------:R-:W-:Y:S02]  /*69dc0*/  ISETP.LT.AND P5, PT, R13, UR9, !P4 ;  /* 0x000000090d007c0c */ /* 0x000fe4000e7a1270 */
[----:B------:R-:W-:Y:S01]  /*69dd0*/  ISETP.LT.AND P4, PT, R14, UR8, !P4 ;  /* 0x000000080e007c0c */ /* 0x000fe2000e781270 */
[----:B------:R-:W-:Y:S01]  /*69de0*/  IMAD.WIDE R76, R143, 0x4, R6 ;  /* 0x000000048f4c7825 */ /* 0x000fe200078e0206 */
[----:B------:R-:W-:-:S03]  /*69df0*/  ULDC.64 UR8, c[0x0][0x228] ;  /* 0x00008a0000087ab9 */ /* 0x000fc60000000a00 */
[----:B------:R-:W-:-:S06]  /*69e00*/  VIADD R78, R10, 0x1b ;  /* 0x0000001b0a4e7836 */ /* 0x000fcc0000000000 */
[----:B------:R1:W-:Y:S02]  /*69e10*/  @P5 STG.E desc[UR6][R76.64], R147 ;  /* 0x000000934c005986 */ /* 0x0003e4000c101906 */
[----:B-1----:R-:W-:Y:S02]  /*69e20*/  IMAD.WIDE R76, R143, 0x4, R8 ;  /* 0x000000048f4c7825 */ /* 0x002fe400078e0208 */
[----:B------:R-:W2:Y:S04]  /*69e30*/  LDL.LU R143, [R1+0x20dc] ;  /* 0x0020dc00018f7983 */ /* 0x000ea80000300800 */
[----:B---3--:R1:W-:Y:S01]  /*69e40*/  @P4 STG.E desc[UR6][R76.64], R141 ;  /* 0x0000008d4c004986 */ /* 0x0083e2000c101906 */
[----:B------:R-:W-:Y:S01]  /*69e50*/  ISETP.GE.AND P4, PT, R78, UR9, PT ;  /* 0x000000094e007c0c */ /* 0x000fe2000bf86270 */
[----:B------:R-:W-:-:S02]  /*69e60*/  ULDC UR9, c[0x0][0x228] ;  /* 0x00008a0000097ab9 */ /* 0x000fc40000000800 */
[----:B-1----:R-:W3:Y:S01]  /*69e70*/  LDL.LU R141, [R1+0x1c28] ;  /* 0x001c2800018d7983 */ /* 0x002ee20000300800 */
[----:B------:R-:W-:Y:S01]  /*69e80*/  ISETP.LT.AND P5, PT, R11, UR10, !P4 ;  /* 0x0000000a0b007c0c */ /* 0x000fe2000e7a1270 */
[----:B------:R-:W-:Y:S01]  /*69e90*/  IMAD.WIDE R76, R144, 0x4, R2 ;  /* 0x00000004904c7825 */ /* 0x000fe200078e0202 */
[----:B------:R-:W-:Y:S01]  /*69ea0*/  ULDC UR10, c[0x0][0x228] ;  /* 0x00008a00000a7ab9 */ /* 0x000fe20000000800 */
[----:B------:R-:W3:Y:S10]  /*69eb0*/  LDL.LU R147, [R1+0x1828] ;  /* 0x0018280001937983 */ /* 0x000ef40000300800 */
[----:B----4-:R1:W-:Y:S01]  /*69ec0*/  @P5 STG.E desc[UR6][R76.64], R145 ;  /* 0x000000914c005986 */ /* 0x0103e2000c101906 */
[----:B------:R-:W-:Y:S01]  /*69ed0*/  ISETP.LT.AND P5, PT, R12, UR9, !P4 ;  /* 0x000000090c007c0c */ /* 0x000fe2000e7a1270 */
[----:B------:R-:W-:-:S02]  /*69ee0*/  ULDC UR9, c[0x0][0x228] ;  /* 0x00008a0000097ab9 */ /* 0x000fc40000000800 */
        /* <DEDUP_REMOVED lines=12> */
[----:B-1----:R-:W2:Y:S04]  /*69fb0*/  LDL.LU R140, [R1+0xc28] ;  /* 0x000c2800018c7983 */ /* 0x002ea80000300800 */
[----:B------:R-:W2:Y:S01]  /*69fc0*/  LDL.LU R150, [R1+0x828] ;  /* 0x0008280001967983 */ /* 0x000ea20000300800 */
[----:B------:R-:W-:-:S03]  /*69fd0*/  VIADD R78, R10, 0x1c ;  /* 0x0000001c0a4e7836 */ /* 0x000fc60000000000 */
[----:B------:R-:W2:Y:S02]  /*69fe0*/  LDL.LU R148, [R1+0x438] ;  /* 0x0004380001947983 */ /* 0x000ea40000300800 */
[----:B------:R-:W-:Y:S01]  /*69ff0*/  ISETP.GE.AND P4, PT, R78, UR9, PT ;  /* 0x000000094e007c0c */ /* 0x000fe2000bf86270 */
[----:B------:R-:W-:Y:S01]  /*6a000*/  IMAD.WIDE R76, R146, 0x4, R2 ;  /* 0x00000004924c7825 */ /* 0x000fe200078e0202 */
[----:B------:R-:W-:Y:S02]  /*6a010*/  ULDC UR9, c[0x0][0x228] ;  /* 0x00008a0000097ab9 */ /* 0x000fe40000000800 */
        /* <DEDUP_REMOVED lines=8> */
[----:B------:R1:W-:Y:S01]  /*6a0a0*/  @P5 STG.E desc[UR6][R76.64], R147 ;  /* 0x000000934c005986 */ /* 0x0003e2000c101906 */
[----:B------:R-:W-:Y:S02]  /*6a0b0*/  ISETP.LT.AND P5, PT, R13, UR9, !P4 ;  /* 0x000000090d007c0c */ /* 0x000fe4000e7a1270 */
[----:B------:R-:W-:Y:S01]  /*6a0c0*/  ISETP.LT.AND P4, PT, R14, UR8, !P4 ;  /* 0x000000080e007c0c */ /* 0x000fe2000e781270 */
[----:B------:R-:W-:Y:S01]  /*6a0d0*/  ULDC.64 UR8, c[0x0][0x228] ;  /* 0x00008a0000087ab9 */ /* 0x000fe20000000a00 */
[----:B-1----:R-:W-:-:S09]  /*6a0e0*/  IMAD.WIDE R76, R146, 0x4, R6 ;  /* 0x00000004924c7825 */ /* 0x002fd200078e0206 */
[----:B----4-:R1:W-:Y:S04]  /*6a0f0*/  @P5 STG.E desc[UR6][R76.64], R145 ;  /* 0x000000914c005986 */ /* 0x0103e8000c101906 */
[----:B-1----:R-:W4:Y:S01]  /*6a100*/  LDL.LU R145, [R1+0x1c2c] ;  /* 0x001c2c0001917983 */ /* 0x002f220000300800 */
[----:B------:R-:W-:-:S03]  /*6a110*/  IMAD.WIDE R76, R146, 0x4, R8 ;  /* 0x00000004924c7825 */ /* 0x000fc600078e0208 */
[----:B------:R-:W4:Y:S04]  /*6a120*/  LDL.LU R146, [R1+0x20e4] ;  /* 0x0020e40001927983 */ /* 0x000f280000300800 */
[----:B------:R1:W-:Y:S04]  /*6a130*/  @P4 STG.E desc[UR6][R76.64], R142 ;  /* 0x0000008e4c004986 */ /* 0x0003e8000c101906 */
        /* <DEDUP_REMOVED lines=53> */
[----:B------:R1:W-:Y:S01]  /*6a490*/  @P5 STG.E desc[UR6][R76.64], R143 ;  /* 0x0000008f4c005986 */ /* 0x0003e2000c101906 */
[----:B------:R-:W-:Y:S01]  /*6a4a0*/  ISETP.LT.AND P5, PT, R12, UR9, !P4 ;  /* 0x000000090c007c0c */ /* 0x000fe2000e7a1270 */
[----:B------:R-:W-:Y:S01]  /*6a4b0*/  ULDC UR9, c[0x0][0x228] ;  /* 0x00008a0000097ab9 */ /* 0x000fe20000000800 */
[----:B-1----:R-:W-:-:S11]  /*6a4c0*/  IMAD.WIDE R76, R146, 0x4, R4 ;  /* 0x00000004924c7825 */ /* 0x002fd600078e0204 */
[----:B---3--:R1:W-:Y:S04]  /*6a4d0*/  @P5 STG.E desc[UR6][R76.64], R141 ;  /* 0x0000008d4c005986 */ /* 0x0083e8000c101906 */
[----:B-1----:R-:W3:Y:S01]  /*6a4e0*/  LDL.LU R141, [R1+0x1030] ;  /* 0x00103000018d7983 */ /* 0x002ee20000300800 */
[----:B------:R-:W-:Y:S01]  /*6a4f0*/  ISETP.LT.AND P5, PT, R13, UR9, !P4 ;  /* 0x000000090d007c0c */ /* 0x000fe2000e7a1270 */
[----:B------:R-:W-:Y:S02]  /*6a500*/  IMAD.WIDE R76, R146, 0x4, R6 ;  /* 0x00000004924c7825 */ /* 0x000fe400078e0206 */
[----:B------:R-:W3:Y:S01]  /*6a510*/  LDL.LU R143, [R1+0x20ec] ;  /* 0x0020ec00018f7983 */ /* 0x000ee20000300800 */
[----:B------:R-:W-:Y:S01]  /*6a520*/  ISETP.LT.AND P4, PT, R14, UR8, !P4 ;  /* 0x000000080e007c0c */ /* 0x000fe2000e781270 */
[----:B------:R-:W-:-:S08]  /*6a530*/  ULDC.64 UR8, c[0x0][0x228] ;  /* 0x00008a0000087ab9 */ /* 0x000fd00000000a00 */
[----:B------:R1:W-:Y:S04]  /*6a540*/  @P5 STG.E desc[UR6][R76.64], R148 ;  /* 0x000000944c005986 */ /* 0x0003e8000c101906 */
[----:B-1----:R-:W3:Y:S01]  /*6a550*/  LDL.LU R148, [R1+0xc30] ;  /* 0x000c300001947983 */ /* 0x002ee20000300800 */
[----:B------:R-:W-:-:S05]  /*6a560*/  IMAD.WIDE R76, R146, 0x4, R8 ;  /* 0x00000004924c7825 */ /* 0x000fca00078e0208 */
[----:B----4-:R1:W-:Y:S01]  /*6a570*/  @P4 STG.E desc[UR6][R76.64], R142 ;  /* 0x0000008e4c004986 */ /* 0x0103e2000c101906 */
[----:B------:R-:W-:Y:S01]  /*6a580*/  ISETP.GE.AND P4, PT, R78, UR9, PT ;  /* 0x000000094e007c0c */ /* 0x000fe2000bf86270 */
[----:B------:R-:W-:Y:S02]  /*6a590*/  ULDC UR9, c[0x0][0x228] ;  /* 0x00008a0000097ab9 */ /* 0x000fe40000000800 */
[----:B-1----:R-:W4:Y:S01]  /*6a5a0*/  LDL.LU R142, [R1+0x830] ;  /* 0x00083000018e7983 */ /* 0x002f220000300800 */
[----:B------:R-:W-:Y:S01]  /*6a5b0*/  ISETP.LT.AND P5, PT, R11, UR10, !P4 ;  /* 0x0000000a0b007c0c */ /* 0x000fe2000e7a1270 */
[----:B------:R-:W-:Y:S01]  /*6a5c0*/  IMAD.WIDE R76, R145, 0x4, R2 ;  /* 0x00000004914c7825 */ /* 0x000fe200078e0202 */
[----:B------:R-:W-:Y:S01]  /*6a5d0*/  ULDC UR10, c[0x0][0x228] ;  /* 0x00008a00000a7ab9 */ /* 0x000fe20000000800 */
[----:B------:R-:W4:Y:S10]  /*6a5e0*/  LDL.LU R146, [R1+0x20f0] ;  /* 0x0020f00001927983 */ /* 0x000f340000300800 */
[----:B------:R1:W-:Y:S01]  /*6a5f0*/  @P5 STG.E desc[UR6][R76.64], R144 ;  /* 0x000000904c005986 */ /* 0x0003e2000c101906 */
[----:B------:R-:W-:Y:S01]  /*6a600*/  ISETP.LT.AND P5, PT, R12, UR9, !P4 ;  /* 0x000000090c007c0c */ /* 0x000fe2000e7a1270 */
[----:B------:R-:W-:-:S02]  /*6a610*/  ULDC UR9, c[0x0][0x228] ;  /* 0x00008a0000097ab9 */ /* 0x000fc40000000800 */
        /* <DEDUP_REMOVED lines=8> */
[----:B------:R1:W-:Y:S02]  /*6a6a0*/  @P5 STG.E desc[UR6][R76.64], R147 ;  /* 0x000000934c005986 */ /* 0x0003e4000c101906 */
[----:B-1----:R-:W-:Y:S02]  /*6a6b0*/  IMAD.WIDE R76, R145, 0x4, R8 ;  /* 0x00000004914c7825 */ /* 0x002fe400078e0208 */
[----:B------:R-:W2:Y:S04]  /*6a6c0*/  LDL.LU R145, [R1+0x20f4] ;  /* 0x0020f40001917983 */ /* 0x000ea80000300800 */
[----:B------:R-:W2:Y:S01]  /*6a6d0*/  LDL.LU R147, [R1+0x1c34] ;  /* 0x001c340001937983 */ /* 0x000ea20000300800 */
[----:B------:R-:W-:-:S03]  /*6a6e0*/  VIADD R78, R10, 0x21 ;  /* 0x000000210a4e7836 */ /* 0x000fc60000000000 */
[----:B---3--:R1:W-:Y:S02]  /*6a6f0*/  @P4 STG.E desc[UR6][R76.64], R141 ;  /* 0x0000008d4c004986 */ /* 0x0083e4000c101906 */
[----:B------:R-:W-:Y:S01]  /*6a700*/  ISETP.GE.AND P4, PT, R78, UR9, PT ;  /* 0x000000094e007c0c */ /* 0x000fe2000bf86270 */
[----:B------:R-:W-:Y:S01]  /*6a710*/  ULDC UR9, c[0x0][0x228] ;  /* 0x00008a0000097ab9 */ /* 0x000fe20000000800 */
[----:B-1----:R-:W3:Y:S02]  /*6a720*/  LDL.LU R141, [R1+0x1834] ;  /* 0x00183400018d7983 */ /* 0x002ee40000300800 */
[----:B------:R-:W-:Y:S01]  /*6a730*/  ISETP.LT.AND P5, PT, R11, UR10, !P4 ;  /* 0x0000000a0b007c0c */ /* 0x000fe2000e7a1270 */
[----:B------:R-:W-:Y:S01]  /*6a740*/  IMAD.WIDE R76, R143, 0x4, R2 ;  /* 0x000000048f4c7825 */ /* 0x000fe200078e0202 */
        /* <DEDUP_REMOVED lines=54> */
[----:B------:R-:W-:Y:S02]  /*6aab0*/  ISETP.LT.AND P5, PT, R13, UR9, !P4 ;  /* 0x000000090d007c0c */ /* 0x000fe4000e7a1270 */
[----:B------:R-:W-:Y:S01]  /*6aac0*/  ISETP.LT.AND P4, PT, R14, UR8, !P4 ;  /* 0x000000080e007c0c */ /* 0x000fe2000e781270 */
[----:B------:R-:W-:Y:S01]  /*6aad0*/  IMAD.WIDE R76, R145, 0x4, R6 ;  /* 0x00000004914c7825 */ /* 0x000fe200078e0206 */
[----:B------:R-:W-:-:S09]  /*6aae0*/  ULDC.64 UR8, c[0x0][0x228] ;  /* 0x00008a0000087ab9 */ /* 0x000fd20000000a00 */
[----:B------:R1:W-:Y:S02]  /*6aaf0*/  @P5 STG.E desc[UR6][R76.64], R147 ;  /* 0x000000934c005986 */ /* 0x0003e4000c101906 */
[----:B-1----:R-:W-:Y:S02]  /*6ab00*/  IMAD.WIDE R76, R145, 0x4, R8 ;  /* 0x00000004914c7825 */ /* 0x002fe400078e0208 */
[----:B------:R-:W2:Y:S04]  /*6ab10*/  LDL.LU R145, [R1+0x2100] ;  /* 0x0021000001917983 */ /* 0x000ea80000300800 */
[----:B---3--:R1:W-:Y:S04]  /*6ab20*/  @P4 STG.E desc[UR6][R76.64], R141 ;  /* 0x0000008d4c004986 */ /* 0x0083e8000c101906 */
[----:B-1----:R-:W3:Y:S04]  /*6ab30*/  LDL.LU R141, [R1+0xc38] ;  /* 0x000c3800018d7983 */ /* 0x002ee80000300800 */
[----:B------:R-:W3:Y:S01]  /*6ab40*/  LDL.LU R150, [R1+0x838] ;  /* 0x0008380001967983 */ /* 0x000ee20000300800 */
[----:B------:R-:W-:-:S03]  /*6ab50*/  VIADD R78, R10, 0x24 ;  /* 0x000000240a4e7836 */ /* 0x000fc60000000000 */
[----:B------:R-:W3:Y:S02]  /*6ab60*/  LDL.LU R147, [R1+0x448] ;  /* 0x0004480001937983 */ /* 0x000ee40000300800 */
[----:B------:R-:W-:Y:S01]  /*6ab70*/  ISETP.GE.AND P4, PT, R78, UR9, PT ;  /* 0x000000094e007c0c */ /* 0x000fe2000bf86270 */
[----:B------:R-:W-:Y:S01]  /*6ab80*/  IMAD.WIDE R76, R143, 0x4, R2 ;  /* 0x000000048f4c7825 */ /* 0x000fe200078e0202 */
[----:B------:R-:W-:Y:S02]  /*6ab90*/  ULDC UR9, c[0x0][0x228] ;  /* 0x00008a0000097ab9 */ /* 0x000fe40000000800 */
        /* <DEDUP_REMOVED lines=13> */
[----:B------:R1:W-:Y:S04]  /*6ac70*/  @P5 STG.E desc[UR6][R76.64], R144 ;  /* 0x000000904c005986 */ /* 0x0003e8000c101906 */
[----:B-1----:R-:W4:Y:S01]  /*6ac80*/  LDL.LU R144, [R1+0x1c3c] ;  /* 0x001c3c0001907983 */ /* 0x002f220000300800 */
[----:B------:R-:W-:-:S03]  /*6ac90*/  IMAD.WIDE R76, R143, 0x4, R8 ;  /* 0x000000048f4c7825 */ /* 0x000fc600078e0208 */
        /* <DEDUP_REMOVED lines=51> */
[C---:B------:R-:W-:Y:S01]  /*6afd0*/  IMAD.WIDE R76, R143.reuse, 0x4, R2 ;  /* 0x000000048f4c7825 */ /* 0x040fe200078e0202 */
[----:B------:R-:W-:Y:S01]  /*6afe0*/  ULDC UR10, c[0x0][0x228] ;  /* 0x00008a00000a7ab9 */ /* 0x000fe20000000800 */
[----:B------:R-:W3:Y:S10]  /*6aff0*/  LDL.LU R148, [R1+0x1440] ;  /* 0x0014400001947983 */ /* 0x000ef40000300800 */
[----:B------:R1:W-:Y:S01]  /*6b000*/  @P5 STG.E desc[UR6][R76.64], R146 ;  /* 0x000000924c005986 */ /* 0x0003e2000c101906 */
[----:B------:R-:W-:Y:S01]  /*6b010*/  ISETP.LT.AND P5, PT, R12, UR9, !P4 ;  /* 0x000000090c007c0c */ /* 0x000fe2000e7a1270 */
[----:B------:R-:W-:Y:S01]  /*6b020*/  ULDC UR9, c[0x0][0x228] ;  /* 0x00008a0000097ab9 */ /* 0x000fe20000000800 */
[----:B-1----:R-:W-:-:S11]  /*6b030*/  IMAD.WIDE R76, R143, 0x4, R4 ;  /* 0x000000048f4c7825 */ /* 0x002fd600078e0204 */
[----:B----4-:R1:W-:Y:S04]  /*6b040*/  @P5 STG.E desc[UR6][R76.64], R142 ;  /* 0x0000008e4c005986 */ /* 0x0103e8000c101906 */
        /* <DEDUP_REMOVED lines=30> */
[----:B------:R1:W-:Y:S02]  /*6b230*/  @P5 STG.E desc[UR6][R76.64], R148 ;  /* 0x000000944c005986 */ /* 0x0003e4000c101906 */
[----:B-1----:R-:W-:Y:S02]  /*6b240*/  IMAD.WIDE R76, R144, 0x4, R8 ;  /* 0x00000004904c7825 */ /* 0x002fe400078e0208 */
[----:B------:R-:W3:Y:S04]  /*6b250*/  LDL.LU R144, [R1+0x2114] ;  /* 0x0021140001907983 */ /* 0x000ee80000300800 */
[----:B------:R-:W3:Y:S04]  /*6b260*/  LDL.LU R148, [R1+0x1c44] ;  /* 0x001c440001947983 */ /* 0x000ee80000300800 */
[----:B----4-:R1:W-:Y:S01]  /*6b270*/  @P4 STG.E desc[UR6][R76.64], R142 ;  /* 0x0000008e4c004986 */ /* 0x0103e2000c101906 */
        /* <DEDUP_REMOVED lines=67> */
[----:B----4-:R1:W-:Y:S04]  /*6b6b0*/  @P4 STG.E desc[UR6][R76.64], R142 ;  /* 0x0000008e4c004986 */ /* 0x0103e8000c101906 */
        /* <DEDUP_REMOVED lines=19> */
[----:B------:R1:W-:Y:S04]  /*6b7f0*/  @P5 STG.E desc[UR6][R76.64], R145 ;  /* 0x000000914c005986 */ /* 0x0003e8000c101906 */
        /* <DEDUP_REMOVED lines=76> */
[----:B------:R-:W-:Y:S01]  /*6bcc0*/  IMAD.WIDE R76, R145, 0x4, R2 ;  /* 0x00000004914c7825 */ /* 0x000fe200078e0202 */
[----:B------:R-:W-:Y:S01]  /*6bcd0*/  ULDC UR10, c[0x0][0x228] ;  /* 0x00008a00000a7ab9 */ /* 0x000fe20000000800 */
[----:B------:R-:W3:Y:S10]  /*6bce0*/  LDL.LU R146, [R1+0x2130] ;  /* 0x0021300001927983 */ /* 0x000ef40000300800 */
[----:B------:R1:W-:Y:S01]  /*6bcf0*/  @P5 STG.E desc[UR6][R76.64], R144 ;  /* 0x000000904c005986 */ /* 0x0003e2000c101906 */
[----:B------:R-:W-:Y:S01]  /*6bd00*/  ISETP.LT.AND P5, PT, R12, UR9, !P4 ;  /* 0x000000090c007c0c */ /* 0x000fe2000e7a1270 */
[----:B------:R-:W-:-:S02]  /*6bd10*/  ULDC UR9, c[0x0][0x228] ;  /* 0x00008a0000097ab9 */ /* 0x000fc40000000800 */
        /* <DEDUP_REMOVED lines=101> */
[----:B------:R1:W-:Y:S04]  /*6c370*/  @P5 STG.E desc[UR6][R76.64], R144 ;  /* 0x000000904c005986 */ /* 0x0003e8000c101906 */
        /* <DEDUP_REMOVED lines=199> */
[----:B-1----:R-:W-:Y:S01]  /*6cff0*/  IMAD.WIDE R76, R143, 0x4, R4 ;  /* 0x000000048f4c7825 */ /* 0x002fe200078e0204 */
[----:B------:R-:W3:Y:S10]  /*6d000*/  LDL.LU R141, [R1+0x106c] ;  /* 0x00106c00018d7983 */ /* 0x000ef40000300800 */
[----:B------:R1:W-:Y:S01]  /*6d010*/  @P5 STG.E desc[UR6][R76.64], R150 ;  /* 0x000000964c005986 */ /* 0x0003e2000c101906 */
[----:B------:R-:W-:-:S02]  /*6d020*/  ISETP.LT.AND P5, PT, R13, UR9, !P4 ;  /* 0x000000090d007c0c */ /* 0x000fc4000e7a1270 */
        /* <DEDUP_REMOVED lines=31> */
[----:B------:R-:W-:-:S03]  /*6d220*/  ULDC UR9, c[0x0][0x228] ;  /* 0x00008a0000097ab9 */ /* 0x000fc60000000800 */
[----:B------:R-:W-:Y:S01]  /*6d230*/  ISETP.LT.AND P5, PT, R11, UR10, !P4 ;  /* 0x0000000a0b007c0c */ /* 0x000fe2000e7a1270 */
[----:B-1----:R-:W3:Y:S01]  /*6d240*/  LDL.LU R141, [R1+0x1870] ;  /* 0x00187000018d7983 */ /* 0x002ee20000300800 */
[----:B------:R-:W-:Y:S01]  /*6d250*/  IMAD.WIDE R76, R146, 0x4, R2 ;  /* 0x00000004924c7825 */ /* 0x000fe200078e0202 */
[----:B------:R-:W-:Y:S02]  /*6d260*/  ULDC UR10, c[0x0][0x228] ;  /* 0x00008a00000a7ab9 */ /* 0x000fe40000000800 */
[----:B------:R-:W3:Y:S08]  /*6d270*/  LDL.LU R147, [R1+0x1470] ;  /* 0x0014700001937983 */ /* 0x000ef00000300800 */
        /* <DEDUP_REMOVED lines=29> */
[----:B---3--:R1:W-:Y:S01]  /*6d450*/  @P5 STG.E desc[UR6][R76.64], R141 ;  /* 0x0000008d4c005986 */ /* 0x0083e2000c101906 */
[----:B------:R-:W-:-:S03]  /*6d460*/  ISETP.LT.AND P5, PT, R13, UR9, !P4 ;  /* 0x000000090d007c0c */ /* 0x000fc6000e7a1270 */
[----:B-1----:R-:W3:Y:S01]  /*6d470*/  LDL.LU R141, [R1+0x480] ;  /* 0x00048000018d7983 */ /* 0x002ee20000300800 */
[----:B------:R-:W-:Y:S01]  /*6d480*/  IMAD.WIDE R76, R145, 0x4, R6 ;  /* 0x00000004914c7825 */ /* 0x000fe200078e0206 */
[----:B------:R-:W-:Y:S01]  /*6d490*/  ISETP.LT.AND P4, PT, R14, UR8, !P4 ;  /* 0x000000080e007c0c */ /* 0x000fe2000e781270 */
[----:B------:R-:W-:-:S07]  /*6d4a0*/  ULDC.64 UR8, c[0x0][0x228] ;  /* 0x00008a0000087ab9 */ /* 0x000fce0000000a00 */
        /* <DEDUP_REMOVED lines=21> */
[----:B------:R-:W-:Y:S02]  /*6d600*/  ULDC.64 UR8, c[0x0][0x228] ;  /* 0x00008a0000087ab9 */ /* 0x000fe40000000a00 */
[----:B------:R-:W-:-:S08]  /*6d610*/  VIADD R78, R10, 0x42 ;  /* 0x000000420a4e7836 */ /* 0x000fd00000000000 */
[----:B------:R1:W-:Y:S02]  /*6d620*/  @P5 STG.E desc[UR6][R76.64], R144 ;  /* 0x000000904c005986 */ /* 0x0003e4000c101906 */
[----:B-1----:R-:W-:Y:S02]  /*6d630*/  IMAD.WIDE R76, R143, 0x4, R8 ;  /* 0x000000048f4c7825 */ /* 0x002fe400078e0208 */
[----:B------:R-:W2:Y:S04]  /*6d640*/  LDL.LU R143, [R1+0x2178] ;  /* 0x00217800018f7983 */ /* 0x000ea80000300800 */
[----:B------:R-:W2:Y:S04]  /*6d650*/  LDL.LU R144, [R1+0xc74] ;  /* 0x000c740001907983 */ /* 0x000ea80000300800 */
[----:B---3--:R1:W-:Y:S01]  /*6d660*/  @P4 STG.E desc[UR6][R76.64], R141 ;  /* 0x0000008d4c004986 */ /* 0x0083e2000c101906 */
[----:B------:R-:W-:Y:S01]  /*6d670*/  ISETP.GE.AND P4, PT, R78, UR9, PT ;  /* 0x000000094e007c0c */ /* 0x000fe2000bf86270 */
[----:B------:R-:W-:-:S03]  /*6d680*/  ULDC UR9, c[0x0][0x228] ;  /* 0x00008a0000097ab9 */ /* 0x000fc60000000800 */
[----:B------:R-:W-:Y:S01]  /*6d690*/  ISETP.LT.AND P5, PT, R11, UR10, !P4 ;  /* 0x0000000a0b007c0c */ /* 0x000fe2000e7a1270 */
[----:B-1----:R-:W3:Y:S01]  /*6d6a0*/  LDL.LU R141, [R1+0x884] ;  /* 0x00088400018d7983 */ /* 0x002ee20000300800 */
[----:B------:R-:W-:Y:S01]  /*6d6b0*/  IMAD.WIDE R76, R146, 0x4, R2 ;  /* 0x00000004924c7825 */ /* 0x000fe200078e0202 */
[----:B------:R-:W-:-:S10]  /*6d6c0*/  ULDC UR10, c[0x0][0x228] ;  /* 0x00008a00000a7ab9 */ /* 0x000fd40000000800 */
        /* <DEDUP_REMOVED lines=32> */
[----:B------:R-:W-:Y:S01]  /*6d8d0*/  ISETP.LT.AND P4, PT, R14, UR8, !P4 ;  /* 0x000000080e007c0c */ /* 0x000fe2000e781270 */
[----:B------:R-:W-:Y:S01]  /*6d8e0*/  IMAD.WIDE R76, R145, 0x4, R6 ;  /* 0x00000004914c7825 */ /* 0x000fe200078e0206 */
[----:B------:R-:W-:-:S07]  /*6d8f0*/  ULDC.64 UR8, c[0x0][0x228] ;  /* 0x00008a0000087ab9 */ /* 0x000fce0000000a00 */
        /* <DEDUP_REMOVED lines=40> */
[----:B------:R1:W-:Y:S01]  /*6db80*/  @P5 STG.E desc[UR6][R76.64], R150 ;  /* 0x000000964c005986 */ /* 0x0003e2000c101906 */
[----:B------:R-:W-:Y:S02]  /*6db90*/  ISETP.LT.AND P5, PT, R13, UR9, !P4 ;  /* 0x000000090d007c0c */ /* 0x000fe4000e7a1270 */
[----:B------:R-:W-:Y:S01]  /*6dba0*/  ISETP.LT.AND P4, PT, R14, UR8, !P4 ;  /* 0x000000080e007c0c */ /* 0x000fe2000e781270 */
[----:B------:R-:W-:Y:S01]  /*6dbb0*/  VIADD R78, R10, 0x46 ;  /* 0x000000460a4e7836 */ /* 0x000fe20000000000 */
[----:B------:R-:W-:Y:S01]  /*6dbc0*/  ULDC.64 UR8, c[0x0][0x228] ;  /* 0x00008a0000087ab9 */ /* 0x000fe20000000a00 */
[----:B-1----:R-:W-:-:S08]  /*6dbd0*/  IMAD.WIDE R76, R146, 0x4, R6 ;  /* 0x00000004924c7825 */ /* 0x002fd000078e0206 */
        /* <DEDUP_REMOVED lines=16> */
[----:B---3--:R1:W-:Y:S01]  /*6dce0*/  @P5 STG.E desc[UR6][R76.64], R141 ;  /* 0x0000008d4c005986 */ /* 0x0083e2000c101906 */
[----:B------:R-:W-:-:S03]  /*6dcf0*/  ISETP.LT.AND P5, PT, R13, UR9, !P4 ;  /* 0x000000090d007c0c */ /* 0x000fc6000e7a1270 */
[----:B-1----:R-:W3:Y:S01]  /*6dd00*/  LDL.LU R141, [R1+0x48c] ;  /* 0x00048c00018d7983 */ /* 0x002ee20000300800 */
[----:B------:R-:W-:-:S03]  /*6dd10*/  IMAD.WIDE R76, R145, 0x4, R6 ;  /* 0x00000004914c7825 */ /* 0x000fc600078e0206 */
[----:B------:R-:W3:Y:S01]  /*6dd20*/  LDL.LU R144, [R1+0x2188] ;  /* 0x0021880001907983 */ /* 0x000ee20000300800 */
[----:B------:R-:W-:Y:S01]  /*6dd30*/  ISETP.LT.AND P4, PT, R14, UR8, !P4 ;  /* 0x000000080e007c0c */ /* 0x000fe2000e781270 */
[----:B------:R-:W-:-:S04]  /*6dd40*/  ULDC.64 UR8, c[0x0][0x228] ;  /* 0x00008a0000087ab9 */ /* 0x000fc80000000a00 */
        /* <DEDUP_REMOVED lines=36> */
[----:B------:R-:W-:-:S02]  /*6df90*/  ULDC UR9, c[0x0][0x228] ;  /* 0x00008a0000097ab9 */ /* 0x000fc40000000800 */
[----:B-1----:R-:W3:Y:S01]  /*6dfa0*/  LDL.LU R145, [R1+0x490] ;  /* 0x0004900001917983 */ /* 0x002ee20000300800 */
[----:B------:R-:W-:-:S09]  /*6dfb0*/  IMAD.WIDE R76, R144, 0x4, R4 ;  /* 0x00000004904c7825 */ /* 0x000fd200078e0204 */
[----:B----4-:R1:W-:Y:S01]  /*6dfc0*/  @P5 STG.E desc[UR6][R76.64], R142 ;  /* 0x0000008e4c005986 */ /* 0x0103e2000c101906 */
[----:B------:R-:W-:-:S03]  /*6dfd0*/  ISETP.LT.AND P5, PT, R13, UR9, !P4 ;  /* 0x000000090d007c0c */ /* 0x000fc6000e7a1270 */
[----:B-1----:R-:W4:Y:S01]  /*6dfe0*/  LDL.LU R142, [R1+0x90] ;  /* 0x00009000018e7983 */ /* 0x002f220000300800 */
[----:B------:R-:W-:-:S09]  /*6dff0*/  IMAD.WIDE R76, R144, 0x4, R6 ;  /* 0x00000004904c7825 */ /* 0x000fd200078e0206 */
[----:B------:R1:W-:Y:S01]  /*6e000*/  @P5 STG.E desc[UR6][R76.64], R148 ;  /* 0x000000944c005986 */ /* 0x0003e2000c101906 */
[----:B------:R-:W-:Y:S01]  /*6e010*/  ISETP.LT.AND P4, PT, R14, UR8, !P4 ;  /* 0x000000080e007c0c */ /* 0x000fe2000e781270 */
[----:B------:R-:W-:Y:S01]  /*6e020*/  VIADD R78, R10, 0x49 ;  /* 0x000000490a4e7836 */ /* 0x000fe20000000000 */
[----:B------:R-:W-:Y:S01]  /*6e030*/  ULDC.64 UR8, c[0x0][0x228] ;  /* 0x00008a0000087ab9 */ /* 0x000fe20000000a00 */
[----:B-1----:R-:W-:Y:S02]  /*6e040*/  IMAD.WIDE R76, R144, 0x4, R8 ;  /* 0x00000004904c7825 */ /* 0x002fe400078e0208 */
[----:B------:R-:W4:Y:S04]  /*6e050*/  LDL.LU R144, [R1+0x2194] ;  /* 0x0021940001907983 */ /* 0x000f280000300800 */
[----:B------:R-:W4:Y:S04]  /*6e060*/  LDL.LU R148, [R1+0x1c84] ;  /* 0x001c840001947983 */ /* 0x000f280000300800 */
[----:B--2---:R1:W-:Y:S04]  /*6e070*/  @P4 STG.E desc[UR6][R76.64], R140 ;  /* 0x0000008c4c004986 */ /* 0x0043e8000c101906 */
[----:B-1----:R-:W2:Y:S01]  /*6e080*/  LDL.LU R140, [R1+0x1884] ;  /* 0x00188400018c7983 */ /* 0x002ea20000300800 */
[----:B------:R-:W-:Y:S01]  /*6e090*/  ISETP.GE.AND P4, PT, R78, UR9, PT ;  /* 0x000000094e007c0c */ /* 0x000fe2000bf86270 */
[----:B------:R-:W-:Y:S01]  /*6e0a0*/  IMAD.WIDE R76, R146, 0x4, R2 ;  /* 0x00000004924c7825 */ /* 0x000fe200078e0202 */
[----:B------:R-:W-:-:S02]  /*6e0b0*/  ULDC UR9, c[0x0][0x228] ;  /* 0x00008a0000097ab9 */ /* 0x000fc40000000800 */
        /* <DEDUP_REMOVED lines=9> */
[----:B------:R-:W-:Y:S01]  /*6e150*/  ISETP.LT.AND P5, PT, R13, UR9, !P4 ;  /* 0x000000090d007c0c */ /* 0x000fe2000e7a1270 */
[----:B------:R-:W-:Y:S02]  /*6e160*/  ULDC UR9, c[0x0][0x228] ;  /* 0x00008a0000097ab9 */ /* 0x000fe40000000800 */
[----:B-1----:R-:W3:Y:S01]  /*6e170*/  LDL.LU R141, [R1+0x1084] ;  /* 0x00108400018d7983 */ /* 0x002ee20000300800 */
[----:B------:R-:W-:Y:S01]  /*6e180*/  IMAD.WIDE R76, R146, 0x4, R6 ;  /* 0x00000004924c7825 */ /* 0x000fe200078e0206 */
[----:B------:R-:W-:Y:S01]  /*6e190*/  ISETP.LT.AND P4, PT, R14, UR8, !P4 ;  /* 0x000000080e007c0c */ /* 0x000fe2000e781270 */
[----:B------:R-:W-:-:S07]  /*6e1a0*/  ULDC UR8, c[0x0][0x22c] ;  /* 0x00008b0000087ab9 */ /* 0x000fce0000000800 */
[----:B------:R1:W-:Y:S02]  /*6e1b0*/  @P5 STG.E desc[UR6][R76.64], R145 ;  /* 0x000000914c005986 */ /* 0x0003e4000c101906 */
[----:B-1----:R-:W-:Y:S02]  /*6e1c0*/  IMAD.WIDE R76, R146, 0x4, R8 ;  /* 0x00000004924c7825 */ /* 0x002fe400078e0208 */
[----:B------:R-:W3:Y:S04]  /*6e1d0*/  LDL.LU R146, [R1+0x2198] ;  /* 0x0021980001927983 */ /* 0x000ee80000300800 */
[----:B------:R-:W3:Y:S04]  /*6e1e0*/  LDL.LU R145, [R1+0xc84] ;  /* 0x000c840001917983 */ /* 0x000ee80000300800 */
[----:B----4-:R1:W-:Y:S01]  /*6e1f0*/  @P4 STG.E desc[UR6][R76.64], R142 ;  /* 0x0000008e4c004986 */ /* 0x0103e2000c101906 */
[----:B------:R-:W-:Y:S01]  /*6e200*/  ISETP.GE.AND P4, PT, R78, UR8, PT ;  /* 0x000000084e007c0c */ /* 0x000fe2000bf86270 */
[----:B------:R-:W-:-:S03]  /*6e210*/  ULDC UR8, c[0x0][0x228] ;  /* 0x00008a0000087ab9 */ /* 0x000fc60000000800 */
[----:B------:R-:W-:Y:S01]  /*6e220*/  ISETP.LT.AND P5, PT, R11, UR9, !P4 ;  /* 0x000000090b007c0c */ /* 0x000fe2000e7a1270 */
[----:B-1----:R-:W4:Y:S01]  /*6e230*/  LDL.LU R142, [R1+0x894] ;  /* 0x00089400018e7983 */ /* 0x002f220000300800 */
[----:B------:R-:W-:Y:S01]  /*6e240*/  IMAD.WIDE R76, R143, 0x4, R2 ;  /* 0x000000048f4c7825 */ /* 0x000fe200078e0202 */
[----:B------:R-:W-:-:S10]  /*6e250*/  ULDC UR9, c[0x0][0x228] ;  /* 0x00008a0000097ab9 */ /* 0x000fd40000000800 */
        /* <DEDUP_REMOVED lines=9> */
[----:B------:R-:W-:Y:S02]  /*6e2f0*/  ULDC UR8, c[0x0][0x228] ;  /* 0x00008a0000087ab9 */ /* 0x000fe40000000800 */
[----:B------:R-:W-:Y:S01]  /*6e300*/  ISETP.LT.AND P4, PT, R14, UR8, !P4 ;  /* 0x000000080e007c0c */ /* 0x000fe2000e781270 */
[----:B------:R-:W-:Y:S01]  /*6e310*/  VIADD R78, R10, 0x4b ;  /* 0x0000004b0a4e7836 */ /* 0x000fe20000000000 */
[----:B------:R-:W-:-:S07]  /*6e320*/  ULDC UR8, c[0x0][0x22c] ;  /* 0x00008b0000087ab9 */ /* 0x000fce0000000800 */
        /* <DEDUP_REMOVED lines=9> */
[----:B------:R-:W-:-:S11]  /*6e3c0*/  IMAD.WIDE R76, R144, 0x4, R2 ;  /* 0x00000004904c7825 */ /* 0x000fd600078e0202 */
[----:B------:R1:W-:Y:S01]  /*6e3d0*/  @P5 STG.E desc[UR6][R76.64], R145 ;  /* 0x000000914c005986 */ /* 0x0003e2000c101906 */
[----:B------:R-:W-:Y:S01]  /*6e3e0*/  ISETP.LT.AND P5, PT, R12, UR8, !P4 ;  /* 0x000000080c007c0c */ /* 0x000fe2000e7a1270 */
[----:B------:R-:W-:Y:S02]  /*6e3f0*/  ULDC UR8, c[0x0][0x228] ;  /* 0x00008a0000087ab9 */ /* 0x000fe40000000800 */
[----:B-1----:R-:W3:Y:S01]  /*6e400*/  LDL.LU R145, [R1+0x1488] ;  /* 0x0014880001917983 */ /* 0x002ee20000300800 */
[----:B------:R-:W-:-:S09]  /*6e410*/  IMAD.WIDE R76, R144, 0x4, R4 ;  /* 0x00000004904c7825 */ /* 0x000fd200078e0204 */
[----:B----4-:R1:W-:Y:S01]  /*6e420*/  @P5 STG.E desc[UR6][R76.64], R142 ;  /* 0x0000008e4c005986 */ /* 0x0103e2000c101906 */
[----:B------:R-:W-:Y:S01]  /*6e430*/  ISETP.LT.AND P5, PT, R13, UR8, !P4 ;  /* 0x000000080d007c0c */ /* 0x000fe2000e7a1270 */
[----:B------:R-:W-:Y:S02]  /*6e440*/  ULDC UR8, c[0x0][0x228] ;  /* 0x00008a0000087ab9 */ /* 0x000fe40000000800 */
[----:B-1----:R-:W4:Y:S01]  /*6e450*/  LDL.LU R142, [R1+0x1088] ;  /* 0x00108800018e7983 */ /* 0x002f220000300800 */
[----:B------:R-:W-:Y:S01]  /*6e460*/  IMAD.WIDE R76, R144, 0x4, R6 ;  /* 0x00000004904c7825 */ /* 0x000fe200078e0206 */
[----:B------:R-:W-:Y:S01]  /*6e470*/  ISETP.LT.AND P4, PT, R14, UR8, !P4 ;  /* 0x000000080e007c0c */ /* 0x000fe2000e781270 */
[----:B------:R-:W-:-:S07]  /*6e480*/  ULDC.64 UR8, c[0x0][0x228] ;  /* 0x00008a0000087ab9 */ /* 0x000fce0000000a00 */
        /* <DEDUP_REMOVED lines=34> */
[----:B------:R-:W-:-:S11]  /*6e6b0*/  IMAD.WIDE R76, R143, 0x4, R2 ;  /* 0x000000048f4c7825 */ /* 0x000fd600078e0202 */
        /* <DEDUP_REMOVED lines=28> */
[----:B----4-:R1:W-:Y:S01]  /*6e880*/  @P5 STG.E desc[UR6][R76.64], R142 ;  /* 0x0000008e4c005986 */ /* 0x0103e2000c101906 */
[----:B------:R-:W-:Y:S01]  /*6e890*/  ISETP.LT.AND P5, PT, R13, UR9, !P4 ;  /* 0x000000090d007c0c */ /* 0x000fe2000e7a1270 */
[----:B------:R-:W-:Y:S02]  /*6e8a0*/  VIADD R78, R10, 0x4f ;  /* 0x0000004f0a4e7836 */ /* 0x000fe40000000000 */
[----:B-1----:R-:W4:Y:S01]  /*6e8b0*/  LDL.LU R142, [R1+0x9c] ;  /* 0x00009c00018e7983 */ /* 0x002f220000300800 */
[----:B------:R-:W-:Y:S01]  /*6e8c0*/  IMAD.WIDE R76, R144, 0x4, R6 ;  /* 0x00000004904c7825 */ /* 0x000fe200078e0206 */
[----:B------:R-:W-:Y:S02]  /*6e8d0*/  ULDC UR9, c[0x0][0x228] ;  /* 0x00008a0000097ab9 */ /* 0x000fe40000000800 */
[----:B------:R-:W4:Y:S01]  /*6e8e0*/  LDL.LU R145, [R1+0x21a8] ;  /* 0x0021a80001917983 */ /* 0x000f220000300800 */
[----:B------:R-:W-:Y:S01]  /*6e8f0*/  ISETP.LT.AND P4, PT, R14, UR8, !P4 ;  /* 0x000000080e007c0c */ /* 0x000fe2000e781270 */
[----:B------:R-:W-:-:S04]  /*6e900*/  ULDC UR8, c[0x0][0x22c] ;  /* 0x00008b0000087ab9 */ /* 0x000fc80000000800 */
        /* <DEDUP_REMOVED lines=15> */
[----:B-1----:R-:W-:Y:S01]  /*6ea00*/  IMAD.WIDE R76, R146, 0x4, R4 ;  /* 0x00000004924c7825 */ /* 0x002fe200078e0204 */
[----:B------:R-:W2:Y:S10]  /*6ea10*/  LDL.LU R143, [R1+0x1090] ;  /* 0x00109000018f7983 */ /* 0x000eb40000300800 */
[----:B---3--:R1:W-:Y:S01]  /*6ea20*/  @P5 STG.E desc[UR6][R76.64], R141 ;  /* 0x0000008d4c005986 */ /* 0x0083e2000c101906 */
[----:B------:R-:W-:Y:S01]  /*6ea30*/  ISETP.LT.AND P5, PT, R13, UR8, !P4 ;  /* 0x000000080d007c0c */ /* 0x000fe2000e7a1270 */
[----:B------:R-:W-:-:S02]  /*6ea40*/  ULDC UR8, c[0x0][0x228] ;  /* 0x00008a0000087ab9 */ /* 0x000fc40000000800 */
[----:B------:R-:W-:Y:S01]  /*6ea50*/  ISETP.LT.AND P4, PT, R14, UR8, !P4 ;  /* 0x000000080e007c0c */ /* 0x000fe2000e781270 */
[----:B------:R-:W-:Y:S01]  /*6ea60*/  ULDC UR8, c[0x0][0x22c] ;  /* 0x00008b0000087ab9 */ /* 0x000fe20000000800 */
[C---:B-1----:R-:W-:Y:S01]  /*6ea70*/  IMAD.WIDE R76, R146.reuse, 0x4, R6 ;  /* 0x00000004924c7825 */ /* 0x042fe200078e0206 */
[----:B------:R-:W3:Y:S07]  /*6ea80*/  LDL.LU R141, [R1+0x21ac] ;  /* 0x0021ac00018d7983 */ /* 0x000eee0000300800 */
[----:B------:R1:W-:Y:S04]  /*6ea90*/  @P5 STG.E desc[UR6][R76.64], R147 ;  /* 0x000000934c005986 */ /* 0x0003e8000c101906 */
[----:B-1----:R-:W3:Y:S01]  /*6eaa0*/  LDL.LU R147, [R1+0xc90] ;  /* 0x000c900001937983 */ /* 0x002ee20000300800 */
[----:B------:R-:W-:-:S05]  /*6eab0*/  IMAD.WIDE R76, R146, 0x4, R8 ;  /* 0x00000004924c7825 */ /* 0x000fca00078e0208 */
[----:B----4-:R1:W-:Y:S01]  /*6eac0*/  @P4 STG.E desc[UR6][R76.64], R142 ;  /* 0x0000008e4c004986 */ /* 0x0103e2000c101906 */
[----:B------:R-:W-:Y:S01]  /*6ead0*/  ISETP.GE.AND P4, PT, R78, UR8, PT ;  /* 0x000000084e007c0c */ /* 0x000fe2000bf86270 */
[----:B------:R-:W-:-:S03]  /*6eae0*/  ULDC UR8, c[0x0][0x228] ;  /* 0x00008a0000087ab9 */ /* 0x000fc60000000800 */
[----:B------:R-:W-:Y:S01]  /*6eaf0*/  ISETP.LT.AND P5, PT, R11, UR9, !P4 ;  /* 0x000000090b007c0c */ /* 0x000fe2000e7a1270 */
[----:B-1----:R-:W4:Y:S01]  /*6eb00*/  LDL.LU R142, [R1+0x8a0] ;  /* 0x0008a000018e7983 */ /* 0x002f220000300800 */
[----:B------:R-:W-:-:S03]  /*6eb10*/  IMAD.WIDE R76, R145, 0x4, R2 ;  /* 0x00000004914c7825 */ /* 0x000fc600078e0202 */
[----:B------:R-:W4:Y:S08]  /*6eb20*/  LDL.LU R146, [R1+0x21b0] ;  /* 0x0021b00001927983 */ /* 0x000f300000300800 */
        /* <DEDUP_REMOVED lines=16> */
[----:B------:R-:W2:Y:S04]  /*6ec30*/  LDL.LU R148, [R1+0x1c94] ;  /* 0x001c940001947983 */ /* 0x000ea80000300800 */
[----:B------:R1:W-:Y:S01]  /*6ec40*/  @P4 STG.E desc[UR6][R76.64], R143 ;  /* 0x0000008f4c004986 */ /* 0x0003e2000c101906 */
[----:B------:R-:W-:Y:S01]  /*6ec50*/  ISETP.GE.AND P4, PT, R78, UR9, PT ;  /* 0x000000094e007c0c */ /* 0x000fe2000bf86270 */
[----:B------:R-:W-:-:S03]  /*6ec60*/  ULDC UR9, c[0x0][0x228] ;  /* 0x00008a0000097ab9 */ /* 0x000fc60000000800 */
[----:B------:R-:W-:Y:S01]  /*6ec70*/  ISETP.LT.AND P5, PT, R11, UR10, !P4 ;  /* 0x0000000a0b007c0c */ /* 0x000fe2000e7a1270 */
[----:B-1----:R-:W2:Y:S01]  /*6ec80*/  LDL.LU R143, [R1+0x1894] ;  /* 0x00189400018f7983 */ /* 0x002ea20000300800 */
[----:B---3--:R-:W-:Y:S01]  /*6ec90*/  IMAD.WIDE R76, R141, 0x4, R2 ;  /* 0x000000048d4c7825 */ /* 0x008fe200078e0202 */
[----:B------:R-:W-:-:S10]  /*6eca0*/  ULDC UR10, c[0x0][0x228] ;  /* 0x00008a00000a7ab9 */ /* 0x000fd40000000800 */
[----:B------:R1:W-:Y:S01]  /*6ecb0*/  @P5 STG.E desc[UR6][R76.64], R147 ;  /* 0x000000934c005986 */ /* 0x0003e2000c101906 */
[----:B------:R-:W-:Y:S01]  /*6ecc0*/  ISETP.LT.AND P5, PT, R12, UR9, !P4 ;  /* 0x000000090c007c0c */ /* 0x000fe2000e7a1270 */
[----:B------:R-:W-:Y:S02]  /*6ecd0*/  ULDC UR9, c[0x0][0x228] ;  /* 0x00008a0000097ab9 */ /* 0x000fe40000000800 */
[----:B-1----:R-:W3:Y:S01]  /*6ece0*/  LDL.LU R147, [R1+0x1494] ;  /* 0x0014940001937983 */ /* 0x002ee20000300800 */
[----:B------:R-:W-:-:S09]  /*6ecf0*/  IMAD.WIDE R76, R141, 0x4, R4 ;  /* 0x000000048d4c7825 */ /* 0x000fd200078e0204 */
[----:B----4-:R1:W-:Y:S01]  /*6ed00*/  @P5 STG.E desc[UR6][R76.64], R142 ;  /* 0x0000008e4c005986 */ /* 0x0103e2000c101906 */
[----:B------:R-:W-:Y:S01]  /*6ed10*/  ISETP.LT.AND P5, PT, R13, UR9, !P4 ;  /* 0x000000090d007c0c */ /* 0x000fe2000e7a1270 */
[----:B------:R-:W-:Y:S02]  /*6ed20*/  VIADD R78, R10, 0x52 ;  /* 0x000000520a4e7836 */ /* 0x000fe40000000000 */
[----:B-1----:R-:W4:Y:S01]  /*6ed30*/  LDL.LU R142, [R1+0x1094] ;  /* 0x00109400018e7983 */ /* 0x002f220000300800 */
[----:B------:R-:W-:Y:S01]  /*6ed40*/  IMAD.WIDE R76, R141, 0x4, R6 ;  /* 0x000000048d4c7825 */ /* 0x000fe200078e0206 */
[----:B------:R-:W-:Y:S01]  /*6ed50*/  ISETP.LT.AND P4, PT, R14, UR8, !P4 ;  /* 0x000000080e007c0c */ /* 0x000fe2000e781270 */
[----:B------:R-:W-:Y:S01]  /*6ed60*/  ULDC UR8, c[0x0][0x22c] ;  /* 0x00008b0000087ab9 */ /* 0x000fe20000000800 */
[----:B------:R-:W-:-:S06]  /*6ed70*/  ULDC UR9, c[0x0][0x228] ;  /* 0x00008a0000097ab9 */ /* 0x000fcc0000000800 */
[----:B------:R1:W-:Y:S02]  /*6ed80*/  @P5 STG.E desc[UR6][R76.64], R144 ;  /* 0x000000904c005986 */ /* 0x0003e4000c101906 */
        /* <DEDUP_REMOVED lines=8> */
[----:B------:R-:W-:-:S13]  /*6ee10*/  ISETP.LT.AND P5, PT, R11, UR9, !P4 ;  /* 0x000000090b007c0c */ /* 0x000fda000e7a1270 */
[----:B------:R1:W-:Y:S01]  /*6ee20*/  @P5 STG.E desc[UR6][R76.64], R148 ;  /* 0x000000944c005986 */ /* 0x0003e2000c101906 */
[----:B------:R-:W-:Y:S01]  /*6ee30*/  ISETP.LT.AND P5, PT, R12, UR8, !P4 ;  /* 0x000000080c007c0c */ /* 0x000fe2000e7a1270 */
[----:B------:R-:W-:Y:S02]  /*6ee40*/  ULDC UR8, c[0x0][0x228] ;  /* 0x00008a0000087ab9 */ /* 0x000fe40000000800 */
[----:B-1----:R-:W2:Y:S01]  /*6ee50*/  LDL.LU R148, [R1+0x4a4] ;  /* 0x0004a40001947983 */ /* 0x002ea20000300800 */
[----:B------:R-:W-:-:S09]  /*6ee60*/  IMAD.WIDE R76, R146, 0x4, R4 ;  /* 0x00000004924c7825 */ /* 0x000fd200078e0204 */
[----:B------:R1:W-:Y:S01]  /*6ee70*/  @P5 STG.E desc[UR6][R76.64], R143 ;  /* 0x0000008f4c005986 */ /* 0x0003e2000c101906 */
[----:B------:R-:W-:Y:S01]  /*6ee80*/  ISETP.LT.AND P5, PT, R13, UR8, !P4 ;  /* 0x000000080d007c0c */ /* 0x000fe2000e7a1270 */
[----:B------:R-:W-:Y:S02]  /*6ee90*/  ULDC UR8, c[0x0][0x228] ;  /* 0x00008a0000087ab9 */ /* 0x000fe40000000800 */
[----:B-1----:R-:W2:Y:S01]  /*6eea0*/  LDL.LU R143, [R1+0xa4] ;  /* 0x0000a400018f7983 */ /* 0x002ea20000300800 */
[----:B------:R-:W-:Y:S01]  /*6eeb0*/  IMAD.WIDE R76, R146, 0x4, R6 ;  /* 0x00000004924c7825 */ /* 0x000fe200078e0206 */
[----:B------:R-:W-:Y:S01]  /*6eec0*/  ISETP.LT.AND P4, PT, R14, UR8, !P4 ;  /* 0x000000080e007c0c */ /* 0x000fe2000e781270 */
[----:B------:R-:W-:Y:S02]  /*6eed0*/  ULDC.64 UR8, c[0x0][0x228] ;  /* 0x00008a0000087ab9 */ /* 0x000fe40000000a00 */
[----:B------:R-:W-:-:S05]  /*6eee0*/  VIADD R78, R10, 0x53 ;  /* 0x000000530a4e7836 */ /* 0x000fca0000000000 */
[----:B---3--:R1:W-:Y:S02]  /*6eef0*/  @P5 STG.E desc[UR6][R76.64], R147 ;  /* 0x000000934c005986 */ /* 0x0083e4000c101906 */
        /* <DEDUP_REMOVED lines=20> */
[----:B------:R-:W-:Y:S01]  /*6f040*/  ULDC UR8, c[0x0][0x22c] ;  /* 0x00008b0000087ab9 */ /* 0x000fe20000000800 */
[----:B------:R-:W-:Y:S01]  /*6f050*/  ULDC UR9, c[0x0][0x228] ;  /* 0x00008a0000097ab9 */ /* 0x000fe20000000800 */
[----:B------:R-:W-:-:S08]  /*6f060*/  VIADD R78, R10, 0x54 ;  /* 0x000000540a4e7836 */ /* 0x000fd00000000000 */
        /* <DEDUP_REMOVED lines=22> */
[----:B------:R-:W-:-:S07]  /*6f1d0*/  ULDC UR8, c[0x0][0x22c] ;  /* 0x00008b0000087ab9 */ /* 0x000fce0000000800 */
        /* <DEDUP_REMOVED lines=24> */
[----:B------:R-:W-:-:S07]  /*6f360*/  ULDC UR8, c[0x0][0x22c] ;  /* 0x00008b0000087ab9 */ /* 0x000fce0000000800 */
[----:B---3--:R1:W-:Y:S02]  /*6f370*/  @P5 STG.E desc[UR6][R76.64], R147 ;  /* 0x000000934c005986 */ /* 0x0083e4000c101906 */
[----:B-1----:R-:W-:Y:S02]  /*6f380*/  IMAD.WIDE R76, R146, 0x4, R8 ;  /* 0x00000004924c7825 */ /* 0x002fe400078e0208 */
[----:B------:R-:W3:Y:S04]  /*6f390*/  LDL.LU R146, [R1+0xc9c] ;  /* 0x000c9c0001927983 */ /* 0x000ee80000300800 */
        /* <DEDUP_REMOVED lines=9> */
[----:B------:R-:W-:Y:S01]  /*6f430*/  ULDC UR8, c[0x0][0x228] ;  /* 0x00008a0000087ab9 */ /* 0x000fe20000000800 */
[----:B-1----:R-:W-:-:S11]  /*6f440*/  IMAD.WIDE R76, R145, 0x4, R4 ;  /* 0x00000004914c7825 */ /* 0x002fd600078e0204 */
[----:B--2---:R1:W-:Y:S04]  /*6f450*/  @P5 STG.E desc[UR6][R76.64], R140 ;  /* 0x0000008c4c005986 */ /* 0x0043e8000c101906 */
[----:B-1----:R-:W2:Y:S01]  /*6f460*/  LDL.LU R140, [R1+0xac] ;  /* 0x0000ac00018c7983 */ /* 0x002ea20000300800 */
[----:B------:R-:W-:Y:S01]  /*6f470*/  ISETP.LT.AND P5, PT, R13, UR8, !P4 ;  /* 0x000000080d007c0c */ /* 0x000fe2000e7a1270 */
[----:B------:R-:W-:Y:S01]  /*6f480*/  IMAD.WIDE R76, R145, 0x4, R6 ;  /* 0x00000004914c7825 */ /* 0x000fe200078e0206 */
[----:B------:R-:W-:Y:S01]  /*6f490*/  ULDC UR8, c[0x0][0x228] ;  /* 0x00008a0000087ab9 */ /* 0x000fe20000000800 */
[----:B------:R-:W2:Y:S01]  /*6f4a0*/  LDL.LU R144, [R1+0x21c8] ;  /* 0x0021c80001907983 */ /* 0x000ea20000300800 */
[----:B------:R-:W-:Y:S01]  /*6f4b0*/  ISETP.LT.AND P4, PT, R14, UR8, !P4 ;  /* 0x000000080e007c0c */ /* 0x000fe2000e781270 */
[----:B------:R-:W-:Y:S01]  /*6f4c0*/  VIADD R78, R10, 0x57 ;  /* 0x000000570a4e7836 */ /* 0x000fe20000000000 */
[----:B------:R-:W-:-:S07]  /*6f4d0*/  ULDC.64 UR8, c[0x0][0x228] ;  /* 0x00008a0000087ab9 */ /* 0x000fce0000000a00 */
[----:B------:R1:W-:Y:S02]  /*6f4e0*/  @P5 STG.E desc[UR6][R76.64], R148 ;  /* 0x000000944c005986 */ /* 0x0003e4000c101906 */
[----:B-1----:R-:W-:Y:S02]  /*6f4f0*/  IMAD.WIDE R76, R145, 0x4, R8 ;  /* 0x00000004914c7825 */ /* 0x002fe400078e0208 */
[----:B------:R-:W2:Y:S04]  /*6f500*/  LDL.LU R145, [R1+0x1e50] ;  /* 0x001e500001917983 */ /* 0x000ea80000300800 */
[----:B------:R1:W-:Y:S01]  /*6f510*/  @P4 STG.E desc[UR6][R76.64], R143 ;  /* 0x0000008f4c004986 */ /* 0x0003e2000c101906 */
[----:B------:R-:W-:Y:S01]  /*6f520*/  ISETP.GE.AND P4, PT, R78, UR9, PT ;  /* 0x000000094e007c0c */ /* 0x000fe2000bf86270 */
[----:B------:R-:W-:-:S03]  /*6f530*/  ULDC UR9, c[0x0][0x228] ;  /* 0x00008a0000097ab9 */ /* 0x000fc60000000800 */
[----:B------:R-:W-:Y:S01]  /*6f540*/  ISETP.LT.AND P5, PT, R11, UR10, !P4 ;  /* 0x0000000a0b007c0c */ /* 0x000fe2000e7a1270 */
[----:B-1----:R-:W2:Y:S01]  /*6f550*/  LDL.LU R143, [R1+0x1ca0] ;  /* 0x001ca000018f7983 */ /* 0x002ea20000300800 */
[C---:B------:R-:W-:Y:S01]  /*6f560*/  IMAD.WIDE R76, R141.reuse, 0x4, R2 ;  /* 0x000000048d4c7825 */ /* 0x040fe200078e0202 */
[----:B------:R-:W-:Y:S02]  /*6f570*/  ULDC UR10, c[0x0][0x228] ;  /* 0x00008a00000a7ab9 */ /* 0x000fe40000000800 */
[----:B------:R-:W2:Y:S08]  /*6f580*/  LDL.LU R148, [R1+0x18a0] ;  /* 0x0018a00001947983 */ /* 0x000eb00000300800 */
[----:B---3--:R1:W-:Y:S01]  /*6f590*/  @P5 STG.E desc[UR6][R76.64], R146 ;  /* 0x000000924c005986 */ /* 0x0083e2000c101906 */
[----:B------:R-:W-:Y:S01]  /*6f5a0*/  ISETP.LT.AND P5, PT, R12, UR9, !P4 ;  /* 0x000000090c007c0c */ /* 0x000fe2000e7a1270 */
[----:B------:R-:W-:Y:S01]  /*6f5b0*/  ULDC UR9, c[0x0][0x228] ;  /* 0x00008a0000097ab9 */ /* 0x000fe20000000800 */
[----:B-1----:R-:W-:-:S11]  /*6f5c0*/  IMAD.WIDE R76, R141, 0x4, R4 ;  /* 0x000000048d4c7825 */ /* 0x002fd600078e0204 */
[----:B----4-:R1:W-:Y:S01]  /*6f5d0*/  @P5 STG.E desc[UR6][R76.64], R142 ;  /* 0x0000008e4c005986 */ /* 0x0103e2000c101906 */
[----:B------:R-:W-:Y:S01]  /*6f5e0*/  ISETP.LT.AND P5, PT, R13, UR9, !P4 ;  /* 0x000000090d007c0c */ /* 0x000fe2000e7a1270 */
[----:B------:R-:W-:Y:S02]  /*6f5f0*/  VIADD R78, R10, 0x58 ;  /* 0x000000580a4e7836 */ /* 0x000fe40000000000 */
[----:B-1----:R-:W3:Y:S01]  /*6f600*/  LDL.LU R142, [R1+0x14a0] ;  /* 0x0014a000018e7983 */ /* 0x002ee20000300800 */
[----:B------:R-:W-:Y:S01]  /*6f610*/  IMAD.WIDE R76, R141, 0x4, R6 ;  /* 0x000000048d4c7825 */ /* 0x000fe200078e0206 */
[----:B------:R-:W-:Y:S02]  /*6f620*/  ULDC UR9, c[0x0][0x228] ;  /* 0x00008a0000097ab9 */ /* 0x000fe40000000800 */
[----:B------:R-:W4:Y:S06]  /*6f630*/  LDL.LU R146, [R1+0x21cc] ;  /* 0x0021cc0001927983 */ /* 0x000f2c0000300800 */
[----:B------:R1:W-:Y:S01]  /*6f640*/  @P5 STG.E desc[UR6][R76.64], R147 ;  /* 0x000000934c005986 */ /* 0x0003e2000c101906 */
[----:B------:R-:W-:Y:S01]  /*6f650*/  ISETP.LT.AND P4, PT, R14, UR8, !P4 ;  /* 0x000000080e007c0c */ /* 0x000fe2000e781270 */
[----:B------:R-:W-:-:S02]  /*6f660*/  ULDC UR8, c[0x0][0x22c] ;  /* 0x00008b0000087ab9 */ /* 0x000fc40000000800 */
[----:B-1----:R-:W4:Y:S01]  /*6f670*/  LDL.LU R147, [R1+0x10a0] ;  /* 0x0010a00001937983 */ /* 0x002f220000300800 */
[----:B------:R-:W-:-:S09]  /*6f680*/  IMAD.WIDE R76, R141, 0x4, R8 ;  /* 0x000000048d4c7825 */ /* 0x000fd200078e0208 */
[----:B--2---:R1:W-:Y:S04]  /*6f690*/  @P4 STG.E desc[UR6][R76.64], R140 ;  /* 0x0000008c4c004986 */ /* 0x0043e8000c101906 */
[----:B-1----:R-:W2:Y:S01]  /*6f6a0*/  LDL.LU R140, [R1+0xca0] ;  /* 0x000ca000018c7983 */ /* 0x002ea20000300800 */
[----:B------:R-:W-:Y:S01]  /*6f6b0*/  ISETP.GE.AND P4, PT, R78, UR8, PT ;  /* 0x000000084e007c0c */ /* 0x000fe2000bf86270 */
[----:B------:R-:W-:Y:S01]  /*6f6c0*/  IMAD.WIDE R76, R144, 0x4, R2 ;  /* 0x00000004904c7825 */ /* 0x000fe200078e0202 */
[----:B------:R-:W-:Y:S01]  /*6f6d0*/  ULDC UR8, c[0x0][0x228] ;  /* 0x00008a0000087ab9 */ /* 0x000fe20000000800 */
[----:B------:R-:W2:Y:S01]  /*6f6e0*/  LDL.LU R141, [R1+0x21d0] ;  /* 0x0021d000018d7983 */ /* 0x000ea20000300800 */
        /* <DEDUP_REMOVED lines=12> */
[----:B------:R-:W-:-:S07]  /*6f7b0*/  ULDC.64 UR8, c[0x0][0x228] ;  /* 0x00008a0000087ab9 */ /* 0x000fce0000000a00 */
[----:B------:R1:W-:Y:S01]  /*6f7c0*/  @P5 STG.E desc[UR6][R76.64], R148 ;  /* 0x000000944c005986 */ /* 0x0003e2000c101906 */
[----:B------:R-:W-:Y:S02]  /*6f7d0*/  VIADD R78, R10, 0x59 ;  /* 0x000000590a4e7836 */ /* 0x000fe40000000000 */
        /* <DEDUP_REMOVED lines=8> */
[----:B----4-:R-:W-:Y:S01]  /*6f860*/  IMAD.WIDE R76, R146, 0x4, R2 ;  /* 0x00000004924c7825 */ /* 0x010fe200078e0202 */
        /* <DEDUP_REMOVED lines=24> */
[----:B------:R1:W-:Y:S01]  /*6f9f0*/  @P5 STG.E desc[UR6][R76.64], R148 ;  /* 0x000000944c005986 */ /* 0x0003e2000c101906 */
[----:B------:R-:W-:Y:S01]  /*6fa00*/  ISETP.LT.AND P5, PT, R12, UR9, !P4 ;  /* 0x000000090c007c0c */ /* 0x000fe2000e7a1270 */
[----:B------:R-:W-:Y:S02]  /*6fa10*/  ULDC UR9, c[0x0][0x228] ;  /* 0x00008a0000097ab9 */ /* 0x000fe40000000800 */
[----:B-1----:R-:W2:Y:S01]  /*6fa20*/  LDL.LU R148, [R1+0x8b4] ;  /* 0x0008b40001947983 */ /* 0x002ea20000300800 */
[----:B------:R-:W-:-:S09]  /*6fa30*/  IMAD.WIDE R76, R141, 0x4, R4 ;  /* 0x000000048d4c7825 */ /* 0x000fd200078e0204 */
[----:B---3--:R1:W-:Y:S01]  /*6fa40*/  @P5 STG.E desc[UR6][R76.64], R142 ;  /* 0x0000008e4c005986 */ /* 0x0083e2000c101906 */
[----:B------:R-:W-:Y:S01]  /*6fa50*/  ISETP.LT.AND P5, PT, R13, UR9, !P4 ;  /* 0x000000090d007c0c */ /* 0x000fe2000e7a1270 */
[----:B------:R-:W-:Y:S02]  /*6fa60*/  VIADD R78, R10, 0x5b ;  /* 0x0000005b0a4e7836 */ /* 0x000fe40000000000 */
[----:B-1----:R-:W3:Y:S01]  /*6fa70*/  LDL.LU R142, [R1+0x4b4] ;  /* 0x0004b400018e7983 */ /* 0x002ee20000300800 */
[----:B------:R-:W-:Y:S01]  /*6fa80*/  IMAD.WIDE R76, R141, 0x4, R6 ;  /* 0x000000048d4c7825 */ /* 0x000fe200078e0206 */
[----:B------:R-:W-:Y:S01]  /*6fa90*/  ISETP.LT.AND P4, PT, R14, UR8, !P4 ;  /* 0x000000080e007c0c */ /* 0x000fe2000e781270 */
[----:B------:R-:W-:Y:S01]  /*6faa0*/  ULDC UR8, c[0x0][0x22c] ;  /* 0x00008b0000087ab9 */ /* 0x000fe20000000800 */
[----:B------:R-:W-:-:S06]  /*6fab0*/  ULDC UR9, c[0x0][0x228] ;  /* 0x00008a0000097ab9 */ /* 0x000fcc0000000800 */
[----:B----4-:R1:W-:Y:S02]  /*6fac0*/  @P5 STG.E desc[UR6][R76.64], R147 ;  /* 0x000000934c005986 */ /* 0x0103e4000c101906 */
        /* <DEDUP_REMOVED lines=33> */
[----:B----4-:R1:W-:Y:S01]  /*6fce0*/  @P5 STG.E desc[UR6][R76.64], R147 ;  /* 0x000000934c005986 */ /* 0x0103e2000c101906 */
        /* <DEDUP_REMOVED lines=35> */
[----:B----4-:R1:W-:Y:S02]  /*6ff20*/  @P5 STG.E desc[UR6][R76.64], R147 ;  /* 0x000000934c005986 */ /* 0x0103e4000c101906 */
[----:B-1----:R-:W-:Y:S02]  /*6ff30*/  IMAD.WIDE R76, R141, 0x4, R8 ;  /* 0x000000048d4c7825 */ /* 0x002fe400078e0208 */
        /* <DEDUP_REMOVED lines=18> */
[----:B------:R-:W-:Y:S01]  /*70060*/  ISETP.LT.AND P4, PT, R14, UR8, !P4 ;  /* 0x000000080e007c0c */ /* 0x000fe2000e781270 */
[----:B------:R-:W-:Y:S01]  /*70070*/  ULDC UR8, c[0x0][0x22c] ;  /* 0x00008b0000087ab9 */ /* 0x000fe20000000800 */
[----:B-1----:R-:W2:Y:S01]  /*70080*/  LDL.LU R143, [R1+0x4bc] ;  /* 0x0004bc00018f7983 */ /* 0x002ea20000300800 */
[----:B------:R-:W-:-:S03]  /*70090*/  IMAD.WIDE R76, R144, 0x4, R6 ;  /* 0x00000004904c7825 */ /* 0x000fc600078e0206 */
[----:B------:R-:W2:Y:S04]  /*700a0*/  LDL.LU R147, [R1+0x21e8] ;  /* 0x0021e80001937983 */ /* 0x000ea80000300800 */
        /* <DEDUP_REMOVED lines=8> */
[----:B------:R-:W-:-:S03]  /*70130*/  IMAD.WIDE R76, R146, 0x4, R2 ;  /* 0x00000004924c7825 */ /* 0x000fc600078e0202 */
[----:B------:R-:W3:Y:S08]  /*70140*/  LDL.LU R148, [R1+0x14b0] ;  /* 0x0014b00001947983 */ /* 0x000ef00000300800 */
[----:B----4-:R1:W-:Y:S01]  /*70150*/  @P5 STG.E desc[UR6][R76.64], R141 ;  /* 0x0000008d4c005986 */ /* 0x0103e2000c101906 */
[----:B------:R-:W-:Y:S01]  /*70160*/  ISETP.LT.AND P5, PT, R12, UR8, !P4 ;  /* 0x000000080c007c0c */ /* 0x000fe2000e7a1270 */
[----:B------:R-:W-:Y:S01]  /*70170*/  ULDC UR8, c[0x0][0x228] ;  /* 0x00008a0000087ab9 */ /* 0x000fe20000000800 */
[----:B-1----:R-:W-:-:S11]  /*70180*/  IMAD.WIDE R76, R146, 0x4, R4 ;  /* 0x00000004924c7825 */ /* 0x002fd600078e0204 */
[----:B--2---:R1:W-:Y:S04]  /*70190*/  @P5 STG.E desc[UR6][R76.64], R140 ;  /* 0x0000008c4c005986 */ /* 0x0043e8000c101906 */
[----:B-1----:R-:W2:Y:S01]  /*701a0*/  LDL.LU R140, [R1+0x10b0] ;  /* 0x0010b000018c7983 */ /* 0x002ea20000300800 */
[----:B------:R-:W-:Y:S01]  /*701b0*/  ISETP.LT.AND P5, PT, R13, UR8, !P4 ;  /* 0x000000080d007c0c */ /* 0x000fe2000e7a1270 */
[----:B------:R-:W-:Y:S01]  /*701c0*/  ULDC UR8, c[0x0][0x228] ;  /* 0x00008a0000087ab9 */ /* 0x000fe20000000800 */
[----:B------:R-:W-:Y:S01]  /*701d0*/  IMAD.WIDE R76, R146, 0x4, R6 ;  /* 0x00000004924c7825 */ /* 0x000fe200078e0206 */
[----:B------:R-:W-:Y:S01]  /*701e0*/  ISETP.LT.AND P4, PT, R14, UR8, !P4 ;  /* 0x000000080e007c0c */ /* 0x000fe2000e781270 */
[----:B------:R-:W4:Y:S01]  /*701f0*/  LDL.LU R141, [R1+0x21ec] ;  /* 0x0021ec00018d7983 */ /* 0x000f220000300800 */
[----:B------:R-:W-:Y:S01]  /*70200*/  ULDC.64 UR8, c[0x0][0x228] ;  /* 0x00008a0000087ab9 */ /* 0x000fe20000000a00 */
[----:B------:R-:W-:-:S07]  /*70210*/  VIADD R78, R10, 0x60 ;  /* 0x000000600a4e7836 */ /* 0x000fce0000000000 */
[----:B------:R1:W-:Y:S04]  /*70220*/  @P5 STG.E desc[UR6][R76.64], R145 ;  /* 0x000000914c005986 */ /* 0x0003e8000c101906 */
[----:B-1----:R-:W4:Y:S01]  /*70230*/  LDL.LU R145, [R1+0xcb0] ;  /* 0x000cb00001917983 */ /* 0x002f220000300800 */
[----:B------:R-:W-:-:S05]  /*70240*/  IMAD.WIDE R76, R146, 0x4, R8 ;  /* 0x00000004924c7825 */ /* 0x000fca00078e0208 */
[----:B------:R1:W-:Y:S01]  /*70250*/  @P4 STG.E desc[UR6][R76.64], R143 ;  /* 0x0000008f4c004986 */ /* 0x0003e2000c101906 */
[----:B------:R-:W-:Y:S01]  /*70260*/  ISETP.GE.AND P4, PT, R78, UR9, PT ;  /* 0x000000094e007c0c */ /* 0x000fe2000bf86270 */
[----:B------:R-:W-:-:S03]  /*70270*/  ULDC UR9, c[0x0][0x228] ;  /* 0x00008a0000097ab9 */ /* 0x000fc60000000800 */
[----:B------:R-:W-:Y:S01]  /*70280*/  ISETP.LT.AND P5, PT, R11, UR10, !P4 ;  /* 0x0000000a0b007c0c */ /* 0x000fe2000e7a1270 */
[----:B-1----:R-:W4:Y:S01]  /*70290*/  LDL.LU R143, [R1+0x8c0] ;  /* 0x0008c000018f7983 */ /* 0x002f220000300800 */
[----:B------:R-:W-:Y:S01]  /*702a0*/  IMAD.WIDE R76, R147, 0x4, R2 ;  /* 0x00000004934c7825 */ /* 0x000fe200078e0202 */
[----:B------:R-:W-:Y:S02]  /*702b0*/  ULDC UR10, c[0x0][0x228] ;  /* 0x00008a00000a7ab9 */ /* 0x000fe40000000800 */
[----:B------:R-:W4:Y:S08]  /*702c0*/  LDL.LU R146, [R1+0x21f0] ;  /* 0x0021f00001927983 */ /* 0x000f300000300800 */
[----:B------:R1:W-:Y:S01]  /*702d0*/  @P5 STG.E desc[UR6][R76.64], R144 ;  /* 0x000000904c005986 */ /* 0x0003e2000c101906 */
[----:B------:R-:W-:Y:S01]  /*702e0*/  ISETP.LT.AND P5, PT, R12, UR9, !P4 ;  /* 0x000000090c007c0c */ /* 0x000fe2000e7a1270 */
[----:B------:R-:W-:-:S02]  /*702f0*/  ULDC UR9, c[0x0][0x228] ;  /* 0x00008a0000097ab9 */ /* 0x000fc40000000800 */
[----:B-1----:R-:W4:Y:S01]  /*70300*/  LDL.LU R144, [R1+0x4c0] ;  /* 0x0004c00001907983 */ /* 0x002f220000300800 */
[----:B------:R-:W-:-:S09]  /*70310*/  IMAD.WIDE R76, R147, 0x4, R4 ;  /* 0x00000004934c7825 */ /* 0x000fd200078e0204 */
[----:B---3--:R1:W-:Y:S01]  /*70320*/  @P5 STG.E desc[UR6][R76.64], R142 ;  /* 0x0000008e4c005986 */ /* 0x0083e2000c101906 */
[----:B------:R-:W-:Y:S01]  /*70330*/  ISETP.LT.AND P5, PT, R13, UR9, !P4 ;  /* 0x000000090d007c0c */ /* 0x000fe2000e7a1270 */
[----:B------:R-:W-:Y:S01]  /*70340*/  VIADD R78, R10, 0x61 ;  /* 0x000000610a4e7836 */ /* 0x000fe20000000000 */
[----:B------:R-:W-:Y:S01]  /*70350*/  ISETP.LT.AND P4, PT, R14, UR8, !P4 ;  /* 0x000000080e007c0c */ /* 0x000fe2000e781270 */
[----:B------:R-:W-:Y:S01]  /*70360*/  ULDC UR8, c[0x0][0x22c] ;  /* 0x00008b0000087ab9 */ /* 0x000fe20000000800 */
[----:B------:R-:W-:Y:S01]  /*70370*/  ULDC UR9, c[0x0][0x228] ;  /* 0x00008a0000097ab9 */ /* 0x000fe20000000800 */
[----:B-1----:R-:W3:Y:S01]  /*70380*/  LDL.LU R142, [R1+0xc0] ;  /* 0x0000c000018e7983 */ /* 0x002ee20000300800 */
[----:B------:R-:W-:-:S03]  /*70390*/  IMAD.WIDE R76, R147, 0x4, R6 ;  /* 0x00000004934c7825 */ /* 0x000fc600078e0206 */
[----:B------:R-:W3:Y:S04]  /*703a0*/  LDL.LU R149, [R1+0x21f4] ;  /* 0x0021f40001957983 */ /* 0x000ee80000300800 */
[----:B------:R1:W-:Y:S02]  /*703b0*/  @P5 STG.E desc[UR6][R76.64], R148 ;  /* 0x000000944c005986 */ /* 0x0003e4000c101906 */
[----:B-1----:R-:W-:-:S05]  /*703c0*/  IMAD.WIDE R76, R147, 0x4, R8 ;  /* 0x00000004934c7825 */ /* 0x002fca00078e0208 */
[----:B--2---:R1:W-:Y:S04]  /*703d0*/  @P4 STG.E desc[UR6][R76.64], R140 ;  /* 0x0000008c4c004986 */ /* 0x0043e8000c101906 */
[----:B-1----:R-:W2:Y:S01]  /*703e0*/  LDL.LU R140, [R1+0x1cb4] ;  /* 0x001cb400018c7983 */ /* 0x002ea20000300800 */
[----:B------:R-:W-:Y:S01]  /*703f0*/  ISETP.GE.AND P4, PT, R78, UR8, PT ;  /* 0x000000084e007c0c */ /* 0x000fe2000bf86270 */
[----:B----4-:R-:W-:Y:S01]  /*70400*/  IMAD.WIDE R76, R141, 0x4, R2 ;  /* 0x000000048d4c7825 */ /* 0x010fe200078e0202 */
[----:B------:R-:W-:Y:S01]  /*70410*/  ULDC UR8, c[0x0][0x228] ;  /* 0x00008a0000087ab9 */ /* 0x000fe20000000800 */
[----:B------:R-:W4:Y:S01]  /*70420*/  LDL.LU R147, [R1+0x18b4] ;  /* 0x0018b40001937983 */ /* 0x000f220000300800 */
[----:B------:R-:W-:-:S13]  /*70430*/  ISETP.LT.AND P5, PT, R11, UR9, !P4 ;  /* 0x000000090b007c0c */ /* 0x000fda000e7a1270 */
[----:B------:R1:W-:Y:S01]  /*70440*/  @P5 STG.E desc[UR6][R76.64], R145 ;  /* 0x000000914c005986 */ /* 0x0003e2000c101906 */
[----:B------:R-:W-:Y:S01]  /*70450*/  ISETP.LT.AND P5, PT, R12, UR8, !P4 ;  /* 0x000000080c007c0c */ /* 0x000fe2000e7a1270 */
[----:B------:R-:W-:Y:S02]  /*70460*/  ULDC UR8, c[0x0][0x228] ;  /* 0x00008a0000087ab9 */ /* 0x000fe40000000800 */
[----:B-1----:R-:W4:Y:S01]  /*70470*/  LDL.LU R145, [R1+0x14b4] ;  /* 0x0014b40001917983 */ /* 0x002f220000300800 */
[----:B------:R-:W-:-:S09]  /*70480*/  IMAD.WIDE R76, R141, 0x4, R4 ;  /* 0x000000048d4c7825 */ /* 0x000fd200078e0204 */
[----:B------:R1:W-:Y:S01]  /*70490*/  @P5 STG.E desc[UR6][R76.64], R143 ;  /* 0x0000008f4c005986 */ /* 0x0003e2000c101906 */
[----:B------:R-:W-:Y:S01]  /*704a0*/  ISETP.LT.AND P5, PT, R13, UR8, !P4 ;  /* 0x000000080d007c0c */ /* 0x000fe2000e7a1270 */
[----:B------:R-:W-:Y:S02]  /*704b0*/  ULDC UR8, c[0x0][0x228] ;  /* 0x00008a0000087ab9 */ /* 0x000fe40000000800 */
[----:B-1----:R-:W4:Y:S01]  /*704c0*/  LDL.LU R143, [R1+0x10b4] ;  /* 0x0010b400018f7983 */ /* 0x002f220000300800 */
[----:B------:R-:W-:Y:S01]  /*704d0*/  IMAD.WIDE R76, R141, 0x4, R6 ;  /* 0x000000048d4c7825 */ /* 0x000fe200078e0206 */
[----:B------:R-:W-:Y:S01]  /*704e0*/  ISETP.LT.AND P4, PT, R14, UR8, !P4 ;  /* 0x000000080e007c0c */ /* 0x000fe2000e781270 */
[----:B------:R-:W-:-:S07]  /*704f0*/  ULDC.64 UR8, c[0x0][0x228] ;  /* 0x00008a0000087ab9 */ /* 0x000fce0000000a00 */
[----:B------:R1:W-:Y:S01]  /*70500*/  @P5 STG.E desc[UR6][R76.64], R144 ;  /* 0x000000904c005986 */ /* 0x0003e2000c101906 */
[----:B------:R-:W-:Y:S02]  /*70510*/  VIADD R78, R10, 0x62 ;  /* 0x000000620a4e7836 */ /* 0x000fe40000000000 */
[----:B-1----:R-:W-:Y:S01]  /*70520*/  IMAD.WIDE R76, R141, 0x4, R8 ;  /* 0x000000048d4c7825 */ /* 0x002fe200078e0208 */
[----:B------:R-:W4:Y:S04]  /*70530*/  LDL.LU R144, [R1+0x21f8] ;  /* 0x0021f80001907983 */ /* 0x000f280000300800 */
[----:B------:R-:W4:Y:S04]  /*70540*/  LDL.LU R141, [R1+0xcb4] ;  /* 0x000cb400018d7983 */ /* 0x000f280000300800 */
[----:B---3--:R1:W-:Y:S01]  /*70550*/  @P4 STG.E desc[UR6][R76.64], R142 ;  /* 0x0000008e4c004986 */ /* 0x0083e2000c101906 */
[----:B------:R-:W-:Y:S01]  /*70560*/  ISETP.GE.AND P4, PT, R78, UR9, PT ;  /* 0x000000094e007c0c */ /* 0x000fe2000bf86270 */
[----:B------:R-:W-:-:S03]  /*70570*/  ULDC UR9, c[0x0][0x228] ;  /* 0x00008a0000097ab9 */ /* 0x000fc60000000800 */
[----:B------:R-:W-:Y:S01]  /*70580*/  ISETP.LT.AND P5, PT, R11, UR10, !P4 ;  /* 0x0000000a0b007c0c */ /* 0x000fe2000e7a1270 */
[----:B-1----:R-:W3:Y:S01]  /*70590*/  LDL.LU R142, [R1+0x8c4] ;  /* 0x0008c400018e7983 */ /* 0x002ee20000300800 */
[----:B------:R-:W-:-:S11]  /*705a0*/  IMAD.WIDE R76, R146, 0x4, R2 ;  /* 0x00000004924c7825 */ /* 0x000fd600078e0202 */
[----:B--2---:R1:W-:Y:S04]  /*705b0*/  @P5 STG.E desc[UR6][R76.64], R140 ;  /* 0x0000008c4c005986 */ /* 0x0043e8000c101906 */
[----:B-1----:R-:W2:Y:S01]  /*705c0*/  LDL.LU R140, [R1+0x4c4] ;  /* 0x0004c400018c7983 */ /* 0x002ea20000300800 */
[----:B------:R-:W-:Y:S01]  /*705d0*/  ISETP.LT.AND P5, PT, R12, UR9, !P4 ;  /* 0x000000090c007c0c */ /* 0x000fe2000e7a1270 */
[----:B------:R-:W-:Y:S01]  /*705e0*/  IMAD.WIDE R76, R146, 0x4, R4 ;  /* 0x00000004924c7825 */ /* 0x000fe200078e0204 */
[----:B------:R-:W-:Y:S01]  /*705f0*/  ULDC UR9, c[0x0][0x228] ;  /* 0x00008a0000097ab9 */ /* 0x000fe20000000800 */
[----:B------:R-:W2:Y:S10]  /*70600*/  LDL.LU R150, [R1+0xc4] ;  /* 0x0000c40001967983 */ /* 0x000eb40000300800 */
[----:B----4-:R1:W-:Y:S01]  /*70610*/  @P5 STG.E desc[UR6][R76.64], R147 ;  /* 0x000000934c005986 */ /* 0x0103e2000c101906 */
[----:B------:R-:W-:Y:S01]  /*70620*/  ISETP.LT.AND P5, PT, R13, UR9, !P4 ;  /* 0x000000090d007c0c */ /* 0x000fe2000e7a1270 */
[----:B------:R-:W-:Y:S01]  /*70630*/  VIADD R78, R10, 0x63 ;  /* 0x000000630a4e7836 */ /* 0x000fe20000000000 */
[----:B------:R-:W-:Y:S01]  /*70640*/  ISETP.LT.AND P4, PT, R14, UR8, !P4 ;  /* 0x000000080e007c0c */ /* 0x000fe2000e781270 */
[----:B------:R-:W-:Y:S01]  /*70650*/  ULDC UR8, c[0x0][0x22c] ;  /* 0x00008b0000087ab9 */ /* 0x000fe20000000800 */
[----:B------:R-:W-:Y:S01]  /*70660*/  ULDC UR9, c[0x0][0x228] ;  /* 0x00008a0000097ab9 */ /* 0x000fe20000000800 */
[C---:B-1----:R-:W-:Y:S01]  /*70670*/  IMAD.WIDE R76, R146.reuse, 0x4, R6 ;  /* 0x00000004924c7825 */ /* 0x042fe200078e0206 */
[----:B------:R-:W4:Y:S04]  /*70680*/  LDL.LU R147, [R1+0x21fc] ;  /* 0x0021fc0001937983 */ /* 0x000f280000300800 */
[----:B------:R-:W4:Y:S04]  /*70690*/  LDL.LU R148, [R1+0x1cb8] ;  /* 0x001cb80001947983 */ /* 0x000f280000300800 */
[----:B------:R1:W-:Y:S02]  /*706a0*/  @P5 STG.E desc[UR6][R76.64], R145 ;  /* 0x000000914c005986 */ /* 0x0003e4000c101906 */
[----:B-1----:R-:W-:-:S02]  /*706b0*/  IMAD.WIDE R76, R146, 0x4, R8 ;  /* 0x00000004924c7825 */ /* 0x002fc400078e0208 */
[----:B------:R-:W4:Y:S04]  /*706c0*/  LDL.LU R145, [R1+0x18b8] ;  /* 0x0018b80001917983 */ /* 0x000f280000300800 */
[----:B------:R-:W4:Y:S04]  /*706d0*/  LDL.LU R146, [R1+0x14b8] ;  /* 0x0014b80001927983 */ /* 0x000f280000300800 */
[----:B------:R1:W-:Y:S01]  /*706e0*/  @P4 STG.E desc[UR6][R76.64], R143 ;  /* 0x0000008f4c004986 */ /* 0x0003e2000c101906 */
[----:B------:R-:W-:Y:S01]  /*706f0*/  ISETP.GE.AND P4, PT, R78, UR8, PT ;  /* 0x000000084e007c0c */ /* 0x000fe2000bf86270 */
[----:B------:R-:W-:-:S03]  /*70700*/  ULDC UR8, c[0x0][0x228] ;  /* 0x00008a0000087ab9 */ /* 0x000fc60000000800 */
[----:B------:R-:W-:Y:S01]  /*70710*/  ISETP.LT.AND P5, PT, R11, UR9, !P4 ;  /* 0x000000090b007c0c */ /* 0x000fe2000e7a1270 */
[----:B-1----:R-:W-:Y:S01]  /*70720*/  IMAD.WIDE R76, R149, 0x4, R2 ;  /* 0x00000004954c7825 */ /* 0x002fe200078e0202 */
[----:B------:R-:W4:Y:S01]  /*70730*/  LDL.LU R143, [R1+0x10b8] ;  /* 0x0010b800018f7983 */ /* 0x000f220000300800 */
[----:B------:R-:W-:-:S10]  /*70740*/  ULDC UR9, c[0x0][0x228] ;  /* 0x00008a0000097ab9 */ /* 0x000fd40000000800 */
[----:B------:R1:W-:Y:S01]  /*70750*/  @P5 STG.E desc[UR6][R76.64], R141 ;  /* 0x0000008d4c005986 */ /* 0x0003e2000c101906 */
[----:B------:R-:W-:Y:S01]  /*70760*/  ISETP.LT.AND P5, PT, R12, UR8, !P4 ;  /* 0x000000080c007c0c */ /* 0x000fe2000e7a1270 */
[----:B------:R-:W-:Y:S01]  /*70770*/  ULDC UR8, c[0x0][0x228] ;  /* 0x00008a0000087ab9 */ /* 0x000fe20000000800 */
[----:B-1----:R-:W-:Y:S01]  /*70780*/  IMAD.WIDE R76, R149, 0x4, R4 ;  /* 0x00000004954c7825 */ /* 0x002fe200078e0204 */
[----:B------:R-:W4:Y:S10]  /*70790*/  LDL.LU R141, [R1+0xcb8] ;  /* 0x000cb800018d7983 */ /* 0x000f340000300800 */
[----:B---3--:R1:W-:Y:S01]  /*707a0*/  @P5 STG.E desc[UR6][R76.64], R142 ;  /* 0x0000008e4c005986 */ /* 0x0083e2000c101906 */
[----:B------:R-:W-:Y:S01]  /*707b0*/  ISETP.LT.AND P5, PT, R13, UR8, !P4 ;  /* 0x000000080d007c0c */ /* 0x000fe2000e7a1270 */
[----:B------:R-:W-:Y:S01]  /*707c0*/  ULDC UR8, c[0x0][0x228] ;  /* 0x00008a0000087ab9 */ /* 0x000fe20000000800 */
[C---:B-1----:R-:W-:Y:S01]  /*707d0*/  IMAD.WIDE R76, R149.reuse, 0x4, R6 ;  /* 0x00000004954c7825 */ /* 0x042fe200078e0206 */
[----:B------:R-:W3:Y:S10]  /*707e0*/  LDL.LU R142, [R1+0x8c8] ;  /* 0x0008c800018e7983 */ /* 0x000ef40000300800 */
[----:B--2---:R1:W-:Y:S04]  /*707f0*/  @P5 STG.E desc[UR6][R76.64], R140 ;  /* 0x0000008c4c005986 */ /* 0x0043e8000c101906 */
[----:B-1----:R-:W2:Y:S01]  /*70800*/  LDL.LU R140, [R1+0x4c8] ;  /* 0x0004c800018c7983 */ /* 0x002ea20000300800 */
[----:B------:R-:W-:Y:S01]  /*70810*/  ISETP.LT.AND P4, PT, R14, UR8, !P4 ;  /* 0x000000080e007c0c */ /* 0x000fe2000e781270 */
[----:B------:R-:W-:Y:S01]  /*70820*/  IMAD.WIDE R76, R149, 0x4, R8 ;  /* 0x00000004954c7825 */ /* 0x000fe200078e0208 */
[----:B------:R-:W-:Y:S01]  /*70830*/  ULDC UR8, c[0x0][0x22c] ;  /* 0x00008b0000087ab9 */ /* 0x000fe20000000800 */
[----:B------:R-:W2:Y:S02]  /*70840*/  LDL.LU R244, [R1+0x2204] ;  /* 0x0022040001f47983 */ /* 0x000ea40000300800 */
[----:B------:R-:W-:-:S08]  /*70850*/  VIADD R78, R10, 0x64 ;  /* 0x000000640a4e7836 */ /* 0x000fd00000000000 */
[----:B------:R1:W-:Y:S01]  /*70860*/  @P4 STG.E desc[UR6][R76.64], R150 ;  /* 0x000000964c004986 */ /* 0x0003e2000c101906 */
[----:B------:R-:W-:Y:S01]  /*70870*/  ISETP.GE.AND P4, PT, R78, UR8, PT ;  /* 0x000000084e007c0c */ /* 0x000fe2000bf86270 */
[----:B------:R-:W-:-:S03]  /*70880*/  ULDC UR8, c[0x0][0x228] ;  /* 0x00008a0000087ab9 */ /* 0x000fc60000000800 */
[----:B------:R-:W-:Y:S01]  /*70890*/  ISETP.LT.AND P5, PT, R11, UR9, !P4 ;  /* 0x000000090b007c0c */ /* 0x000fe2000e7a1270 */
[----:B-1----:R-:W-:-:S12]  /*708a0*/  IMAD.WIDE R76, R144, 0x4, R2 ;  /* 0x00000004904c7825 */ /* 0x002fd800078e0202 */
[----:B----4-:R1:W-:Y:S01]  /*708b0*/  @P5 STG.E desc[UR6][R76.64], R148 ;  /* 0x000000944c005986 */ /* 0x0103e2000c101906 */
[----:B------:R-:W-:Y:S01]  /*708c0*/  ISETP.LT.AND P5, PT, R12, UR8, !P4 ;  /* 0x000000080c007c0c */ /* 0x000fe2000e7a1270 */
[----:B------:R-:W-:Y:S01]  /*708d0*/  ULDC UR8, c[0x0][0x228] ;  /* 0x00008a0000087ab9 */ /* 0x000fe20000000800 */
[----:B-1----:R-:W-:-:S11]  /*708e0*/  IMAD.WIDE R76, R144, 0x4, R4 ;  /* 0x00000004904c7825 */ /* 0x002fd600078e0204 */
[----:B------:R1:W-:Y:S01]  /*708f0*/  @P5 STG.E desc[UR6][R76.64], R145 ;  /* 0x000000914c005986 */ /* 0x0003e2000c101906 */
[----:B------:R-:W-:Y:S01]  /*70900*/  ISETP.LT.AND P5, PT, R13, UR8, !P4 ;  /* 0x000000080d007c0c */ /* 0x000fe2000e7a1270 */
[----:B------:R-:W-:Y:S02]  /*70910*/  ULDC UR8, c[0x0][0x228] ;  /* 0x00008a0000087ab9 */ /* 0x000fe40000000800 */
[----:B------:R-:W-:Y:S01]  /*70920*/  ISETP.LT.AND P4, PT, R14, UR8, !P4 ;  /* 0x000000080e007c0c */ /* 0x000fe2000e781270 */
[----:B-1----:R-:W-:-:S09]  /*70930*/  IMAD.WIDE R76, R144, 0x4, R6 ;  /* 0x00000004904c7825 */ /* 0x002fd200078e0206 */
[----:B------:R1:W-:Y:S02]  /*70940*/  @P5 STG.E desc[UR6][R76.64], R146 ;  /* 0x000000924c005986 */ /* 0x0003e4000c101906 */
[----:B-1----:R-:W-:-:S05]  /*70950*/  IMAD.WIDE R76, R144, 0x4, R8 ;  /* 0x00000004904c7825 */ /* 0x002fca00078e0208 */
[----:B------:R1:W-:Y:S02]  /*70960*/  @P4 STG.E desc[UR6][R76.64], R143 ;  /* 0x0000008f4c004986 */ /* 0x0003e4000c101906 */
[----:B-1----:R-:W-:-:S05]  /*70970*/  IMAD.WIDE R76, R147, 0x4, R2 ;  /* 0x00000004934c7825 */ /* 0x002fca00078e0202 */
[----:B------:R1:W-:Y:S02]  /*70980*/  @P3 STG.E desc[UR6][R76.64], R141 ;  /* 0x0000008d4c003986 */ /* 0x0003e4000c101906 */
[----:B-1----:R-:W-:-:S05]  /*70990*/  IMAD.WIDE R76, R147, 0x4, R4 ;  /* 0x00000004934c7825 */ /* 0x002fca00078e0204 */
[----:B---3--:R1:W-:Y:S02]  /*709a0*/  @P2 STG.E desc[UR6][R76.64], R142 ;  /* 0x0000008e4c002986 */ /* 0x0083e4000c101906 */
[C---:B-1----:R-:W-:Y:S02]  /*709b0*/  IMAD.WIDE R76, R147.reuse, 0x4, R6 ;  /* 0x00000004934c7825 */ /* 0x042fe400078e0206 */
[----:B------:R-:W3:Y:S04]  /*709c0*/  LDL.LU R142, [R1+0xc8] ;  /* 0x0000c800018e7983 */ /* 0x000ee80000300800 */
[----:B--2---:R1:W-:Y:S04]  /*709d0*/  @P1 STG.E desc[UR6][R76.64], R140 ;  /* 0x0000008c4c001986 */ /* 0x0043e8000c101906 */
[----:B-1----:R-:W2:Y:S04]  /*709e0*/  LDL.LU R140, [R1+0x1cbc] ;  /* 0x001cbc00018c7983 */ /* 0x002ea80000300800 */
[----:B------:R-:W4:Y:S04]  /*709f0*/  LDL.LU R145, [R1+0x18bc] ;  /* 0x0018bc0001917983 */ /* 0x000f280000300800 */
[----:B------:R-:W4:Y:S04]  /*70a00*/  LDL.LU R146, [R1+0x14bc] ;  /* 0x0014bc0001927983 */ /* 0x000f280000300800 */
[----:B------:R-:W2:Y:S04]  /*70a10*/  LDL.LU R144, [R1+0x2200] ;  /* 0x0022000001907983 */ /* 0x000ea80000300800 */
[----:B------:R-:W4:Y:S04]  /*70a20*/  LDL.LU R143, [R1+0x10bc] ;  /* 0x0010bc00018f7983 */ /* 0x000f280000300800 */
[----:B------:R-:W4:Y:S01]  /*70a30*/  LDL.LU R141, [R1+0xcbc] ;  /* 0x000cbc00018d7983 */ /* 0x000f220000300800 */
[----:B------:R-:W-:-:S05]  /*70a40*/  IMAD.WIDE R76, R147, 0x4, R8 ;  /* 0x00000004934c7825 */ /* 0x000fca00078e0208 */
[----:B---3--:R1:W-:Y:S04]  /*70a50*/  @P0 STG.E desc[UR6][R76.64], R142 ;  /* 0x0000008e4c000986 */ /* 0x0083e8000c101906 */
[----:B-1----:R-:W3:Y:S01]  /*70a60*/  LDL.LU R142, [R1+0x8cc] ;  /* 0x0008cc00018e7983 */ /* 0x002ee20000300800 */
[----:B------:R-:W-:Y:S02]  /*70a70*/  LOP3.LUT P1, RZ, R153, 0x4000, RZ, 0xc0, !PT ;  /* 0x0000400099ff7812 */ /* 0x000fe4000782c0ff */
[----:B------:R-:W-:-:S11]  /*70a80*/  LOP3.LUT R80, R80, 0xfffffdff, RZ, 0xc0, !PT ;  /* 0xfffffdff50507812 */ /* 0x000fd600078ec0ff */
[----:B------:R-:W-:Y:S01]  /*70a90*/  @P1 LOP3.LUT R80, R80, 0x200, RZ, 0xfc, !PT ;  /* 0x0000020050501812 */ /* 0x000fe200078efcff */
[----:B--2---:R-:W-:-:S05]  /*70aa0*/  IMAD.WIDE R76, R144, 0x4, R2 ;  /* 0x00000004904c7825 */ /* 0x004fca00078e0202 */
[----:B------:R1:W-:Y:S04]  /*70ab0*/  @P6 STG.E desc[UR6][R76.64], R140 ;  /* 0x0000008c4c006986 */ /* 0x0003e8000c101906 */
[----:B-1----:R-:W2:Y:S01]  /*70ac0*/  LDL.LU R140, [R1+0x4cc] ;  /* 0x0004cc00018c7983 */ /* 0x002ea20000300800 */
[----:B------:R-:W-:Y:S02]  /*70ad0*/  LOP3.LUT P1, RZ, R153, 0x800, RZ, 0xc0, !PT ;  /* 0x0000080099ff7812 */ /* 0x000fe4000782c0ff */
[----:B------:R-:W-:Y:S01]  /*70ae0*/  LOP3.LUT R80, R80, 0xfffffbff, RZ, 0xc0, !PT ;  /* 0xfffffbff50507812 */ /* 0x000fe200078ec0ff */
[----:B------:R-:W2:Y:S04]  /*70af0*/  LDL.LU R82, [R1+0xcc] ;  /* 0x0000cc0001527983 */ /* 0x000ea80000300800 */
[----:B------:R-:W2:Y:S04]  /*70b00*/  LDL.LU R83, [R1+0x1e60] ;  /* 0x001e600001537983 */ /* 0x000ea80000300800 */
[----:B------:R-:W2:Y:S02]  /*70b10*/  LDL.LU R149, [R1+0x2208] ;  /* 0x0022080001957983 */ /* 0x000ea40000300800 */
[----:B------:R-:W-:-:S02]  /*70b20*/  @P1 LOP3.LUT R80, R80, 0x400, RZ, 0xfc, !PT ;  /* 0x0000040050501812 */ /* 0x000fc400078efcff */
[C---:B------:R-:W-:Y:S01]  /*70b30*/  LOP3.LUT P1, RZ, R153.reuse, 0x400, RZ, 0xc0, !PT ;  /* 0x0000040099ff7812 */ /* 0x040fe2000782c0ff */
[----:B------:R-:W2:Y:S01]  /*70b40*/  LDL.LU R79, [R1+0x1cc0] ;  /* 0x001cc000014f7983 */ /* 0x000ea20000300800 */
[----:B------:R-:W-:Y:S02]  /*70b50*/  LOP3.LUT R80, R80, 0xfffff7ff, RZ, 0xc0, !PT ;  /* 0xfffff7ff50507812 */ /* 0x000fe400078ec0ff */
[C---:B------:R-:W-:Y:S01]  /*70b60*/  LOP3.LUT P3, RZ, R153.reuse, 0x1, RZ, 0xc0, !PT ;  /* 0x0000000199ff7812 */ /* 0x040fe2000786c0ff */
[----:B------:R-:W2:Y:S01]  /*70b70*/  LDL.LU R151, [R1+0x18c0] ;  /* 0x0018c00001977983 */ /* 0x000ea20000300800 */
[C---:B------:R-:W-:Y:S01]  /*70b80*/  LOP3.LUT P4, RZ, R153.reuse, 0x2, RZ, 0xc0, !PT ;  /* 0x0000000299ff7812 */ /* 0x040fe2000788c0ff */
[----:B------:R-:W-:Y:S01]  /*70b90*/  IMAD.WIDE R76, R144, 0x4, R4 ;  /* 0x00000004904c7825 */ /* 0x000fe200078e0204 */
[----:B------:R-:W-:Y:S01]  /*70ba0*/  LOP3.LUT P5, RZ, R153, 0x8, RZ, 0xc0, !PT ;  /* 0x0000000899ff7812 */ /* 0x000fe200078ac0ff */
[----:B------:R-:W2:Y:S04]  /*70bb0*/  LDL.LU R150, [R1+0x14c0] ;  /* 0x0014c00001967983 */ /* 0x000ea80000300800 */
[----:B------:R-:W-:-:S02]  /*70bc0*/  @P1 LOP3.LUT R80, R80, 0x800, RZ, 0xfc, !PT ;  /* 0x0000080050501812 */ /* 0x000fc400078efcff */
[----:B------:R-:W-:Y:S02]  /*70bd0*/  LOP3.LUT P1, RZ, R153, 0x200, RZ, 0xc0, !PT ;  /* 0x0000020099ff7812 */ /* 0x000fe4000782c0ff */
[----:B------:R-:W-:-:S11]  /*70be0*/  LOP3.LUT R80, R80, 0xffffefff, RZ, 0xc0, !PT ;  /* 0xffffefff50507812 */ /* 0x000fd600078ec0ff */
[----:B------:R-:W-:Y:S02]  /*70bf0*/  @P1 LOP3.LUT R80, R80, 0x1000, RZ, 0xfc, !PT ;  /* 0x0000100050501812 */ /* 0x000fe400078efcff */
[----:B------:R-:W-:Y:S02]  /*70c00*/  LOP3.LUT P1, RZ, R153, 0x100, RZ, 0xc0, !PT ;  /* 0x0000010099ff7812 */ /* 0x000fe4000782c0ff */
[----:B------:R-:W-:-:S11]  /*70c10*/  LOP3.LUT R80, R80, 0xffffdfff, RZ, 0xc0, !PT ;  /* 0xffffdfff50507812 */ /* 0x000fd600078ec0ff */
[----:B------:R-:W-:Y:S02]  /*70c20*/  @P1 LOP3.LUT R80, R80, 0x2000, RZ, 0xfc, !PT ;  /* 0x0000200050501812 */ /* 0x000fe400078efcff */
[----:B------:R-:W-:Y:S02]  /*70c30*/  LOP3.LUT P1, RZ, R153, 0x80, RZ, 0xc0, !PT ;  /* 0x0000008099ff7812 */ /* 0x000fe4000782c0ff */
[----:B------:R-:W-:-:S11]  /*70c40*/  LOP3.LUT R80, R80, 0xffffbfff, RZ, 0xc0, !PT ;  /* 0xffffbfff50507812 */ /* 0x000fd600078ec0ff */
[----:B------:R-:W-:Y:S02]  /*70c50*/  @P1 LOP3.LUT R80, R80, 0x4000, RZ, 0xfc, !PT ;  /* 0x0000400050501812 */ /* 0x000fe400078efcff */
[----:B------:R-:W-:Y:S02]  /*70c60*/  LOP3.LUT P1, RZ, R153, 0x40, RZ, 0xc0, !PT ;  /* 0x0000004099ff7812 */ /* 0x000fe4000782c0ff */
[----:B------:R-:W-:Y:S01]  /*70c70*/  LOP3.LUT R80, R80, 0xffff7fff, RZ, 0xc0, !PT ;  /* 0xffff7fff50507812 */ /* 0x000fe200078ec0ff */
[----:B----4-:R1:W-:Y:S10]  /*70c80*/  @P3 STG.E desc[UR6][R76.64], R145 ;  /* 0x000000914c003986 */ /* 0x0103f4000c101906 */
[----:B------:R-:W-:-:S02]  /*70c90*/  @P1 LOP3.LUT R80, R80, 0x8000, RZ, 0xfc, !PT ;  /* 0x0000800050501812 */ /* 0x000fc400078efcff */
[----:B------:R-:W-:Y:S01]  /*70ca0*/  LOP3.LUT P1, RZ, R153, 0x20, RZ, 0xc0, !PT ;  /* 0x0000002099ff7812 */ /* 0x000fe2000782c0ff */
[----:B-1----:R-:W-:Y:S01]  /*70cb0*/  IMAD.WIDE R76, R144, 0x4, R6 ;  /* 0x00000004904c7825 */ /* 0x002fe200078e0206 */
[----:B------:R-:W-:-:S04]  /*70cc0*/  LOP3.LUT R80, R80, 0xfffeffff, RZ, 0xc0, !PT ;  /* 0xfffeffff50507812 */ /* 0x000fc800078ec0ff */
[----:B------:R1:W-:Y:S07]  /*70cd0*/  @P4 STG.E desc[UR6][R76.64], R146 ;  /* 0x000000924c004986 */ /* 0x0003ee000c101906 */
[----:B------:R-:W-:Y:S02]  /*70ce0*/  @P1 LOP3.LUT R80, R80, 0x10000, RZ, 0xfc, !PT ;  /* 0x0001000050501812 */ /* 0x000fe400078efcff */
[----:B------:R-:W-:Y:S01]  /*70cf0*/  LOP3.LUT P1, RZ, R153, 0x10, RZ, 0xc0, !PT ;  /* 0x0000001099ff7812 */ /* 0x000fe2000782c0ff */
[----:B-1----:R-:W4:Y:S01]  /*70d00*/  LDL.LU R146, [R1+0x220c] ;  /* 0x00220c0001927983 */ /* 0x002f220000300800 */
[----:B------:R-:W-:-:S03]  /*70d10*/  IMAD.WIDE R76, R144, 0x4, R8 ;  /* 0x00000004904c7825 */ /* 0x000fc600078e0208 */
[----:B------:R-:W4:Y:S04]  /*70d20*/  LDL.LU R148, [R1+0x10c0] ;  /* 0x0010c00001947983 */ /* 0x000f280000300800 */
[----:B------:R1:W-:Y:S04]  /*70d30*/  @P5 STG.E desc[UR6][R76.64], R143 ;  /* 0x0000008f4c005986 */ /* 0x0003e8000c101906 */
[----:B------:R-:W4:Y:S04]  /*70d40*/  LDL.LU R147, [R1+0xcc0] ;  /* 0x000cc00001937983 */ /* 0x000f280000300800 */
[----:B------:R-:W4:Y:S01]  /*70d50*/  LDL.LU R145, [R1+0x8d0] ;  /* 0x0008d00001917983 */ /* 0x000f220000300800 */
[----:B-1----:R-:W-:-:S03]  /*70d60*/  IMAD.WIDE R76, R244, 0x4, R2 ;  /* 0x00000004f44c7825 */ /* 0x002fc600078e0202 */
[----:B------:R-:W4:Y:S04]  /*70d70*/  LDL.LU R144, [R1+0x4d0] ;  /* 0x0004d00001907983 */ /* 0x000f280000300800 */
[----:B------:R1:W-:Y:S01]  /*70d80*/  @P1 STG.E desc[UR6][R76.64], R141 ;  /* 0x0000008d4c001986 */ /* 0x0003e2000c101906 */
[----:B------:R-:W-:-:S03]  /*70d90*/  LOP3.LUT P1, RZ, R80, 0x10000, RZ, 0xc0, !PT ;  /* 0x0001000050ff7812 */ /* 0x000fc6000782c0ff */
[----:B------:R-:W4:Y:S01]  /*70da0*/  LDL.LU R143, [R1+0x2210] ;  /* 0x00221000018f7983 */ /* 0x000f220000300800 */
[----:B-1----:R-:W-:-:S03]  /*70db0*/  IMAD.WIDE R76, R244, 0x4, R4 ;  /* 0x00000004f44c7825 */ /* 0x002fc600078e0204 */
[----:B------:R-:W4:Y:S06]  /*70dc0*/  LDL.LU R141, [R1+0x1e64] ;  /* 0x001e6400018d7983 */ /* 0x000f2c0000300800 */
[----:B---3--:R1:W-:Y:S01]  /*70dd0*/  @P1 STG.E desc[UR6][R76.64], R142 ;  /* 0x0000008e4c001986 */ /* 0x0083e2000c101906 */
[----:B------:R-:W-:-:S03]  /*70de0*/  LOP3.LUT P1, RZ, R80, 0x8000, RZ, 0xc0, !PT ;  /* 0x0000800050ff7812 */ /* 0x000fc6000782c0ff */
[----:B-1----:R-:W3:Y:S01]  /*70df0*/  LDL.LU R142, [R1+0x1cc4] ;  /* 0x001cc400018e7983 */ /* 0x002ee20000300800 */
[----:B------:R-:W-:-:S09]  /*70e00*/  IMAD.WIDE R76, R244, 0x4, R6 ;  /* 0x00000004f44c7825 */ /* 0x000fd200078e0206 */
[----:B--2---:R1:W-:Y:S04]  /*70e10*/  @P1 STG.E desc[UR6][R76.64], R140 ;  /* 0x0000008c4c001986 */ /* 0x0043e8000c101906 */
[----:B-1----:R-:W2:Y:S01]  /*70e20*/  LDL.LU R140, [R1+0x18c4] ;  /* 0x0018c400018c7983 */ /* 0x002ea20000300800 */
[----:B------:R-:W-:Y:S01]  /*70e30*/  LOP3.LUT P1, RZ, R80, 0x4000, RZ, 0xc0, !PT ;  /* 0x0000400050ff7812 */ /* 0x000fe2000782c0ff */
[----:B------:R-:W-:-:S12]  /*70e40*/  IMAD.WIDE R76, R244, 0x4, R8 ;  /* 0x00000004f44c7825 */ /* 0x000fd800078e0208 */
[----:B------:R1:W-:Y:S01]  /*70e50*/  @P1 STG.E desc[UR6][R76.64], R82 ;  /* 0x000000524c001986 */ /* 0x0003e2000c101906 */
[----:B------:R-:W-:Y:S01]  /*70e60*/  LOP3.LUT P1, RZ, R80, 0x2000, RZ, 0xc0, !PT ;  /* 0x0000200050ff7812 */ /* 0x000fe2000782c0ff */
[----:B-1----:R-:W-:-:S12]  /*70e70*/  IMAD.WIDE R76, R149, 0x4, R2 ;  /* 0x00000004954c7825 */ /* 0x002fd800078e0202 */
[----:B------:R1:W-:Y:S01]  /*70e80*/  @P1 STG.E desc[UR6][R76.64], R83 ;  /* 0x000000534c001986 */ /* 0x0003e2000c101906 */
[----:B------:R-:W-:Y:S01]  /*70e90*/  LOP3.LUT P1, RZ, R80, 0x1000, RZ, 0xc0, !PT ;  /* 0x0000100050ff7812 */ /* 0x000fe2000782c0ff */
[----:B-1----:R-:W-:-:S12]  /*70ea0*/  IMAD.WIDE R76, R149, 0x4, R4 ;  /* 0x00000004954c7825 */ /* 0x002fd800078e0204 */
[----:B------:R1:W-:Y:S01]  /*70eb0*/  @P1 STG.E desc[UR6][R76.64], R79 ;  /* 0x0000004f4c001986 */ /* 0x0003e2000c101906 */
[----:B------:R-:W-:Y:S01]  /*70ec0*/  LOP3.LUT P1, RZ, R80, 0x800, RZ, 0xc0, !PT ;  /* 0x0000080050ff7812 */ /* 0x000fe2000782c0ff */
[----:B-1----:R-:W-:-:S12]  /*70ed0*/  IMAD.WIDE R76, R149, 0x4, R6 ;  /* 0x00000004954c7825 */ /* 0x002fd800078e0206 */
[----:B------:R1:W-:Y:S01]  /*70ee0*/  @P1 STG.E desc[UR6][R76.64], R151 ;  /* 0x000000974c001986 */ /* 0x0003e2000c101906 */
[----:B------:R-:W-:Y:S02]  /*70ef0*/  LOP3.LUT P1, RZ, R80, 0x400, RZ, 0xc0, !PT ;  /* 0x0000040050ff7812 */ /* 0x000fe4000782c0ff */
[C---:B------:R-:W-:Y:S02]  /*70f00*/  LOP3.LUT P6, RZ, R153.reuse, 0x1000, RZ, 0xc0, !PT ;  /* 0x0000100099ff7812 */ /* 0x040fe400078cc0ff */
[----:B------:R-:W-:Y:S01]  /*70f10*/  LOP3.LUT P0, RZ, R153, 0x2000, RZ, 0xc0, !PT ;  /* 0x0000200099ff7812 */ /* 0x000fe2000780c0ff */
[----:B-1----:R-:W-:-:S08]  /*70f20*/  IMAD.WIDE R76, R149, 0x4, R8 ;  /* 0x00000004954c7825 */ /* 0x002fd000078e0208 */
[----:B------:R4:W-:Y:S01]  /*70f30*/  @P1 STG.E desc[UR6][R76.64], R150 ;  /* 0x000000964c001986 */ /* 0x0009e2000c101906 */
[----:B------:R-:W-:Y:S02]  /*70f40*/  LOP3.LUT P1, RZ, R80, 0x200, RZ, 0xc0, !PT ;  /* 0x0000020050ff7812 */ /* 0x000fe4000782c0ff */
[----:B------:R-:W-:Y:S01]  /*70f50*/  LOP3.LUT P2, RZ, R153, 0x8000, RZ, 0xc0, !PT ;  /* 0x0000800099ff7812 */ /* 0x000fe2000784c0ff */
[----:B----4-:R-:W-:-:S05]  /*70f60*/  IMAD.WIDE R76, R146, 0x4, R2 ;  /* 0x00000004924c7825 */ /* 0x010fca00078e0202 */
[----:B------:R1:W-:Y:S01]  /*70f70*/  @P6 STG.E desc[UR6][R76.64], R148 ;  /* 0x000000944c006986 */ /* 0x0003e2000c101906 */
[----:B------:R-:W-:Y:S01]  /*70f80*/  LOP3.LUT P3, RZ, R153, 0x10000, RZ, 0xc0, !PT ;  /* 0x0001000099ff7812 */ /* 0x000fe2000786c0ff */
[----:B-1----:R-:W-:-:S05]  /*70f90*/  IMAD.WIDE R76, R146, 0x4, R4 ;  /* 0x00000004924c7825 */ /* 0x002fca00078e0204 */
[----:B------:R1:W-:Y:S01]  /*70fa0*/  @P0 STG.E desc[UR6][R76.64], R147 ;  /* 0x000000934c000986 */ /* 0x0003e2000c101906 */
[----:B------:R-:W-:Y:S01]  /*70fb0*/  LOP3.LUT P4, RZ, R153, 0x20000, RZ, 0xc0, !PT ;  /* 0x0002000099ff7812 */ /* 0x000fe2000788c0ff */
[----:B-1----:R-:W-:-:S05]  /*70fc0*/  IMAD.WIDE R76, R146, 0x4, R6 ;  /* 0x00000004924c7825 */ /* 0x002fca00078e0206 */
[----:B------:R1:W-:Y:S01]  /*70fd0*/  @P1 STG.E desc[UR6][R76.64], R145 ;  /* 0x000000914c001986 */ /* 0x0003e2000c101906 */
[----:B------:R-:W-:Y:S01]  /*70fe0*/  LOP3.LUT P5, RZ, R153, 0x40000, RZ, 0xc0, !PT ;  /* 0x0004000099ff7812 */ /* 0x000fe200078ac0ff */
[----:B-1----:R-:W-:Y:S02]  /*70ff0*/  IMAD.WIDE R76, R146, 0x4, R8 ;  /* 0x00000004924c7825 */ /* 0x002fe400078e0208 */
[----:B------:R-:W4:Y:S04]  /*71000*/  LDL.LU R146, [R1+0x14c4] ;  /* 0x0014c40001927983 */ /* 0x000f280000300800 */
[----:B------:R1:W-:Y:S02]  /*71010*/  @P2 STG.E desc[UR6][R76.64], R144 ;  /* 0x000000904c002986 */ /* 0x0003e4000c101906 */
[----:B-1----:R-:W-:-:S02]  /*71020*/  IMAD.WIDE R76, R143, 0x4, R2 ;  /* 0x000000048f4c7825 */ /* 0x002fc400078e0202 */
[----:B------:R-:W4:Y:S04]  /*71030*/  LDL.LU R144, [R1+0x10c4] ;  /* 0x0010c40001907983 */ /* 0x000f280000300800 */
[----:B------:R1:W-:Y:S02]  /*71040*/  @P3 STG.E desc[UR6][R76.64], R141 ;  /* 0x0000008d4c003986 */ /* 0x0003e4000c101906 */
[C---:B-1----:R-:W-:Y:S02]  /*71050*/  IMAD.WIDE R76, R143.reuse, 0x4, R4 ;  /* 0x000000048f4c7825 */ /* 0x042fe400078e0204 */
[----:B------:R-:W4:Y:S04]  /*71060*/  LDL.LU R141, [R1+0xcc4] ;  /* 0x000cc400018d7983 */ /* 0x000f280000300800 */
[----:B---3--:R1:W-:Y:S02]  /*71070*/  @P4 STG.E desc[UR6][R76.64], R142 ;  /* 0x0000008e4c004986 */ /* 0x0083e4000c101906 */
[----:B-1----:R-:W-:-:S02]  /*71080*/  IMAD.WIDE R76, R143, 0x4, R6 ;  /* 0x000000048f4c7825 */ /* 0x002fc400078e0206 */
[----:B------:R-:W3:Y:S04]  /*71090*/  LDL.LU R142, [R1+0x8d4] ;  /* 0x0008d400018e7983 */ /* 0x000ee80000300800 */
[----:B--2---:R1:W-:Y:S04]  /*710a0*/  @P5 STG.E desc[UR6][R76.64], R140 ;  /* 0x0000008c4c005986 */ /* 0x0043e8000c101906 */
[----:B-1----:R-:W2:Y:S04]  /*710b0*/  LDL.LU R140, [R1+0x2214] ;  /* 0x00221400018c7983 */ /* 0x002ea80000300800 */
[----:B------:R-:W3:Y:S01]  /*710c0*/  LDL.LU R241, [R1+0x4d4] ;  /* 0x0004d40001f17983 */ /* 0x000ee20000300800 */
[----:B------:R-:W-:-:S03]  /*710d0*/  IMAD.WIDE R76, R143, 0x4, R8 ;  /* 0x000000048f4c7825 */ /* 0x000fc600078e0208 */
[----:B------:R-:W3:Y:S04]  /*710e0*/  LDL.LU R82, [R1+0x2218] ;  /* 0x0022180001527983 */ /* 0x000ee80000300800 */
        /* <DEDUP_REMOVED lines=8> */
[----:B------:R-:W3:Y:S01]  /*71170*/  LDL.LU R149, [R1+0x8d8] ;  /* 0x0008d80001957983 */ /* 0x000ee20000300800 */
[----:B------:R-:W-:-:S02]  /*71180*/  LOP3.LUT P2, RZ, R153, 0x80000, RZ, 0xc0, !PT ;  /* 0x0008000099ff7812 */ /* 0x000fc4000784c0ff */
[C---:B------:R-:W-:Y:S01]  /*71190*/  LOP3.LUT P3, RZ, R153.reuse, 0x100000, RZ, 0xc0, !PT ;  /* 0x0010000099ff7812 */ /* 0x040fe2000786c0ff */
[----:B------:R-:W3:Y:S01]  /*711a0*/  LDL.LU R148, [R1+0x4d8] ;  /* 0x0004d80001947983 */ /* 0x000ee20000300800 */
[----:B------:R-:W-:-:S03]  /*711b0*/  LOP3.LUT P4, RZ, R153, 0x200000, RZ, 0xc0, !PT ;  /* 0x0020000099ff7812 */ /* 0x000fc6000788c0ff */
[----:B------:R-:W3:Y:S01]  /*711c0*/  LDL.LU R147, [R1+0x1e6c] ;  /* 0x001e6c0001937983 */ /* 0x000ee20000300800 */
[----:B------:R-:W-:-:S03]  /*711d0*/  LOP3.LUT P5, RZ, R153, 0x400000, RZ, 0xc0, !PT ;  /* 0x0040000099ff7812 */ /* 0x000fc600078ac0ff */
[----:B------:R-:W3:Y:S01]  /*711e0*/  LDL.LU R145, [R1+0x1ccc] ;  /* 0x001ccc0001917983 */ /* 0x000ee20000300800 */
[----:B------:R-:W-:Y:S02]  /*711f0*/  LOP3.LUT P6, RZ, R153, 0x80000000, RZ, 0xc0, !PT ;  /* 0x8000000099ff7812 */ /* 0x000fe400078cc0ff */
[----:B------:R-:W-:Y:S01]  /*71200*/  LOP3.LUT R80, R80, 0xfffffffd, RZ, 0xc0, !PT ;  /* 0xfffffffd50507812 */ /* 0x000fe200078ec0ff */
[----:B----4-:R2:W-:Y:S10]  /*71210*/  @P2 STG.E desc[UR6][R76.64], R146 ;  /* 0x000000924c002986 */ /* 0x0105f4000c101906 */
        /* <DEDUP_REMOVED lines=10> */
[----:B------:R-:W-:Y:S01]  /*712c0*/  LOP3.LUT P6, RZ, R153, 0x8000000, RZ, 0xc0, !PT ;  /* 0x0800000099ff7812 */ /* 0x000fe200078cc0ff */
[----:B--2---:R-:W-:-:S05]  /*712d0*/  IMAD.WIDE R76, R140, 0x4, R2 ;  /* 0x000000048c4c7825 */ /* 0x004fca00078e0202 */
[----:B------:R1:W-:Y:S02]  /*712e0*/  @P3 STG.E desc[UR6][R76.64], R144 ;  /* 0x000000904c003986 */ /* 0x0003e4000c101906 */
[C---:B-1----:R-:W-:Y:S02]  /*712f0*/  IMAD.WIDE R76, R140.reuse, 0x4, R4 ;  /* 0x000000048c4c7825 */ /* 0x042fe400078e0204 */
[----:B------:R-:W2:Y:S04]  /*71300*/  LDL.LU R144, [R1+0x18cc] ;  /* 0x0018cc0001907983 */ /* 0x000ea80000300800 */
[----:B------:R1:W-:Y:S02]  /*71310*/  @P4 STG.E desc[UR6][R76.64], R141 ;  /* 0x0000008d4c004986 */ /* 0x0003e4000c101906 */
[----:B-1----:R-:W-:-:S02]  /*71320*/  IMAD.WIDE R76, R140, 0x4, R6 ;  /* 0x000000048c4c7825 */ /* 0x002fc400078e0206 */
[----:B------:R-:W4:Y:S04]  /*71330*/  LDL.LU R141, [R1+0x14cc] ;  /* 0x0014cc00018d7983 */ /* 0x000f280000300800 */
[----:B---3--:R1:W-:Y:S02]  /*71340*/  @P5 STG.E desc[UR6][R76.64], R142 ;  /* 0x0000008e4c005986 */ /* 0x0083e4000c101906 */
[----:B-1----:R-:W-:Y:S02]  /*71350*/  IMAD.WIDE R76, R140, 0x4, R8 ;  /* 0x000000048c4c7825 */ /* 0x002fe400078e0208 */
[----:B------:R-:W3:Y:S04]  /*71360*/  LDL.LU R142, [R1+0x10cc] ;  /* 0x0010cc00018e7983 */ /* 0x000ee80000300800 */
[----:B------:R-:W3:Y:S04]  /*71370*/  LDL.LU R140, [R1+0xccc] ;  /* 0x000ccc00018c7983 */ /* 0x000ee80000300800 */
[----:B------:R-:W3:Y:S01]  /*71380*/  LDL.LU R146, [R1+0x2224] ;  /* 0x0022240001927983 */ /* 0x000ee20000300800 */
[----:B------:R-:W-:-:S04]  /*71390*/  LOP3.LUT R80, R80, 0xffffffdf, RZ, 0xc0, !PT ;  /* 0xffffffdf50507812 */ /* 0x000fc800078ec0ff */
        /* <DEDUP_REMOVED lines=10> */
[----:B------:R-:W-:-:S13]  /*71440*/  LOP3.LUT P6, RZ, R153, 0x800000, RZ, 0xc0, !PT ;  /* 0x0080000099ff7812 */ /* 0x000fda00078cc0ff */
        /* <DEDUP_REMOVED lines=34> */
[----:B-1----:R-:W-:Y:S01]  /*71670*/  IMAD.WIDE R76, R143, 0x4, R6 ;  /* 0x000000048f4c7825 */ /* 0x002fe200078e0206 */
[----:B------:R-:W-:Y:S01]  /*71680*/  LOP3.LUT P5, RZ, R15, 0x20, RZ, 0xc0, !PT ;  /* 0x000000200fff7812 */ /* 0x000fe200078ac0ff */
[----:B------:R-:W3:Y:S04]  /*71690*/  LDL.LU R145, [R1+0x8dc] ;  /* 0x0008dc0001917983 */ /* 0x000ee80000300800 */
[----:B--2---:R1:W-:Y:S02]  /*716a0*/  @P2 STG.E desc[UR6][R76.64], R144 ;  /* 0x000000904c002986 */ /* 0x0043e4000c101906 */
[----:B-1----:R-:W-:-:S02]  /*716b0*/  IMAD.WIDE R76, R143, 0x4, R8 ;  /* 0x000000048f4c7825 */ /* 0x002fc400078e0208 */
[----:B------:R-:W2:Y:S04]  /*716c0*/  LDL.LU R143, [R1+0x4dc] ;  /* 0x0004dc00018f7983 */ /* 0x000ea80000300800 */
[----:B----4-:R1:W-:Y:S04]  /*716d0*/  @P3 STG.E desc[UR6][R76.64], R141 ;  /* 0x0000008d4c003986 */ /* 0x0103e8000c101906 */
[----:B------:R-:W4:Y:S04]  /*716e0*/  LDL.LU R144, [R1+0x1cd0] ;  /* 0x001cd00001907983 */ /* 0x000f280000300800 */
[----:B-1----:R-:W4:Y:S01]  /*716f0*/  LDL.LU R141, [R1+0x18d0] ;  /* 0x0018d000018d7983 */ /* 0x002f220000300800 */
[----:B---3--:R-:W-:-:S05]  /*71700*/  IMAD.WIDE R76, R146, 0x4, R2 ;  /* 0x00000004924c7825 */ /* 0x008fca00078e0202 */
[----:B------:R1:W-:Y:S02]  /*71710*/  @P4 STG.E desc[UR6][R76.64], R142 ;  /* 0x0000008e4c004986 */ /* 0x0003e4000c101906 */
[----:B-1----:R-:W-:Y:S02]  /*71720*/  IMAD.WIDE R76, R146, 0x4, R4 ;  /* 0x00000004924c7825 */ /* 0x002fe400078e0204 */
[----:B------:R-:W3:Y:S04]  /*71730*/  LDL.LU R142, [R1+0x14d0] ;  /* 0x0014d000018e7983 */ /* 0x000ee80000300800 */
[----:B------:R1:W-:Y:S04]  /*71740*/  @P5 STG.E desc[UR6][R76.64], R140 ;  /* 0x0000008c4c005986 */ /* 0x0003e8000c101906 */
[----:B-1----:R-:W4:Y:S01]  /*71750*/  LDL.LU R140, [R1+0x2228] ;  /* 0x00222800018c7983 */ /* 0x002f220000300800 */
[----:B------:R-:W-:-:S03]  /*71760*/  LOP3.LUT P6, RZ, R15, 0x40000, RZ, 0xc0, !PT ;  /* 0x000400000fff7812 */ /* 0x000fc600078cc0ff */
[----:B------:R-:W3:Y:S01]  /*71770*/  LDL.LU R245, [R1+0x10d0] ;  /* 0x0010d00001f57983 */ /* 0x000ee20000300800 */
[----:B------:R-:W-:-:S03]  /*71780*/  LOP3.LUT R0, R0, 0xfdffffff, RZ, 0xc0, !PT ;  /* 0xfdffffff00007812 */ /* 0x000fc600078ec0ff */
[----:B------:R-:W3:Y:S04]  /*71790*/  LDL.LU R83, [R1+0x222c] ;  /* 0x00222c0001537983 */ /* 0x000ee80000300800 */
[----:B------:R-:W3:Y:S02]  /*717a0*/  LDL.LU R240, [R1+0xcd0] ;  /* 0x000cd00001f07983 */ /* 0x000ee40000300800 */
[----:B------:R-:W-:Y:S02]  /*717b0*/  @P6 LOP3.LUT R0, R0, 0x2000000, RZ, 0xfc, !PT ;  /* 0x0200000000006812 */ /* 0x000fe400078efcff */
[----:B------:R-:W-:Y:S01]  /*717c0*/  LOP3.LUT P6, RZ, R15, 0x20000, RZ, 0xc0, !PT ;  /* 0x000200000fff7812 */ /* 0x000fe200078cc0ff */
[----:B------:R-:W3:Y:S01]  /*717d0*/  LDL.LU R244, [R1+0x8e0] ;  /* 0x0008e00001f47983 */ /* 0x000ee20000300800 */
[----:B------:R-:W-:-:S03]  /*717e0*/  LOP3.LUT R0, R0, 0xfbffffff, RZ, 0xc0, !PT ;  /* 0xfbffffff00007812 */ /* 0x000fc600078ec0ff */
[----:B------:R-:W3:Y:S04]  /*717f0*/  LDL.LU R82, [R1+0x4e0] ;  /* 0x0004e00001527983 */ /* 0x000ee80000300800 */
[----:B------:R-:W3:Y:S04]  /*71800*/  LDL.LU R79, [R1+0xe0] ;  /* 0x0000e000014f7983 */ /* 0x000ee80000300800 */
[----:B------:R-:W-:Y:S01]  /*71810*/  @P6 LOP3.LUT R0, R0, 0x4000000, RZ, 0xfc, !PT ;  /* 0x0400000000006812 */ /* 0x000fe200078efcff */
[----:B------:R-:W3:Y:S01]  /*71820*/  LDL.LU R151, [R1+0x1cd4] ;  /* 0x001cd40001977983 */ /* 0x000ee20000300800 */
[----:B------:R-:W-:-:S02]  /*71830*/  LOP3.LUT P6, RZ, R15, 0x10000, RZ, 0xc0, !PT ;  /* 0x000100000fff7812 */ /* 0x000fc400078cc0ff */
[----:B------:R-:W-:Y:S01]  /*71840*/  LOP3.LUT R0, R0, 0xf7ffffff, RZ, 0xc0, !PT ;  /* 0xf7ffffff00007812 */ /* 0x000fe200078ec0ff */
[----:B------:R-:W3:Y:S04]  /*71850*/  LDL.LU R149, [R1+0x18d4] ;  /* 0x0018d40001957983 */ /* 0x000ee80000300800 */
[----:B------:R-:W3:Y:S04]  /*71860*/  LDL.LU R150, [R1+0x14d4] ;  /* 0x0014d40001967983 */ /* 0x000ee80000300800 */
[----:B------:R-:W3:Y:S02]  /*71870*/  LDL.LU R148, [R1+0x2230] ;  /* 0x0022300001947983 */ /* 0x000ee40000300800 */
[----:B------:R-:W-:-:S02]  /*71880*/  @P6 LOP3.LUT R0, R0, 0x8000000, RZ, 0xfc, !PT ;  /* 0x0800000000006812 */ /* 0x000fc400078efcff */
[C---:B------:R-:W-:Y:S02]  /*71890*/  LOP3.LUT P6, RZ, R15.reuse, 0x8000, RZ, 0xc0, !PT ;  /* 0x000080000fff7812 */ /* 0x040fe400078cc0ff */
[C---:B------:R-:W-:Y:S02]  /*718a0*/  LOP3.LUT P2, RZ, R15.reuse, 0x40, RZ, 0xc0, !PT ;  /* 0x000000400fff7812 */ /* 0x040fe4000784c0ff */
[----:B------:R-:W-:Y:S01]  /*718b0*/  LOP3.LUT P3, RZ, R15, 0x80, RZ, 0xc0, !PT ;  /* 0x000000800fff7812 */ /* 0x000fe2000786c0ff */
[----:B------:R-:W-:Y:S01]  /*718c0*/  IMAD.WIDE R76, R146, 0x4, R6 ;  /* 0x00000004924c7825 */ /* 0x000fe200078e0206 */
[----:B------:R-:W-:Y:S01]  /*718d0*/  LOP3.LUT R0, R0, 0xefffffff, RZ, 0xc0, !PT ;  /* 0xefffffff00007812 */ /* 0x000fe200078ec0ff */
[----:B------:R-:W3:Y:S06]  /*718e0*/  LDL.LU R147, [R1+0x10d4] ;  /* 0x0010d40001937983 */ /* 0x000eec0000300800 */
[----:B------:R-:W-:-:S02]  /*718f0*/  @P6 LOP3.LUT R0, R0, 0x10000000, RZ, 0xfc, !PT ;  /* 0x1000000000006812 */ /* 0x000fc400078efcff */
[----:B------:R-:W-:Y:S02]  /*71900*/  LOP3.LUT P6, RZ, R15, 0x4000, RZ, 0xc0, !PT ;  /* 0x000040000fff7812 */ /* 0x000fe400078cc0ff */
[----:B------:R-:W-:-:S11]  /*71910*/  LOP3.LUT R0, R0, 0xdfffffff, RZ, 0xc0, !PT ;  /* 0xdfffffff00007812 */ /* 0x000fd600078ec0ff */
[----:B------:R-:W-:Y:S02]  /*71920*/  @P6 LOP3.LUT R0, R0, 0x20000000, RZ, 0xfc, !PT ;  /* 0x2000000000006812 */ /* 0x000fe400078efcff */
[----:B------:R-:W-:Y:S02]  /*71930*/  LOP3.LUT P6, RZ, R15, 0x2000, RZ, 0xc0, !PT ;  /* 0x000020000fff7812 */ /* 0x000fe400078cc0ff */
[----:B------:R-:W-:-:S11]  /*71940*/  LOP3.LUT R0, R0, 0xbfffffff, RZ, 0xc0, !PT ;  /* 0xbfffffff00007812 */ /* 0x000fd600078ec0ff */
[----:B------:R-:W-:Y:S02]  /*71950*/  @P6 LOP3.LUT R0, R0, 0x40000000, RZ, 0xfc, !PT ;  /* 0x4000000000006812 */ /* 0x000fe400078efcff */
[C---:B------:R-:W-:Y:S02]  /*71960*/  LOP3.LUT P6, RZ, R15.reuse, 0x1000, RZ, 0xc0, !PT ;  /* 0x000010000fff7812 */ /* 0x040fe400078cc0ff */
[----:B------:R-:W-:Y:S02]  /*71970*/  LOP3.LUT R0, R0, 0x7fffffff, RZ, 0xc0, !PT ;  /* 0x7fffffff00007812 */ /* 0x000fe400078ec0ff */
[----:B------:R-:W-:-:S09]  /*71980*/  LOP3.LUT P4, RZ, R15, 0x100, RZ, 0xc0, !PT ;  /* 0x000001000fff7812 */ /* 0x000fd2000788c0ff */
[----:B------:R-:W-:Y:S02]  /*71990*/  @P6 LOP3.LUT R0, R0, 0x80000000, RZ, 0xfc, !PT ;  /* 0x8000000000006812 */ /* 0x000fe400078efcff */
[C---:B------:R-:W-:Y:S02]  /*719a0*/  LOP3.LUT P6, RZ, R15.reuse, 0x800, RZ, 0xc0, !PT ;  /* 0x000008000fff7812 */ /* 0x040fe400078cc0ff */
[----:B------:R-:W-:Y:S02]  /*719b0*/  LOP3.LUT P5, RZ, R15, 0x200, RZ, 0xc0, !PT ;  /* 0x000002000fff7812 */ /* 0x000fe400078ac0ff */
[----:B------:R-:W-:-:S09]  /*719c0*/  LOP3.LUT R80, R80, 0xfffffffe, RZ, 0xc0, !PT ;  /* 0xfffffffe50507812 */ /* 0x000fd200078ec0ff */
[----:B------:R-:W-:Y:S02]  /*719d0*/  @P6 LOP3.LUT R80, R80, 0x1, RZ, 0xfc, !PT ;  /* 0x0000000150506812 */ /* 0x000fe400078efcff */
[----:B------:R-:W-:Y:S01]  /*719e0*/  LOP3.LUT P6, RZ, R15, 0x400, RZ, 0xc0, !PT ;  /* 0x000004000fff7812 */ /* 0x000fe200078cc0ff */
[----:B------:R1:W-:Y:S02]  /*719f0*/  @P2 STG.E desc[UR6][R76.64], R145 ;  /* 0x000000914c002986 */ /* 0x0003e4000c101906 */
[----:B-1----:R-:W-:-:S05]  /*71a00*/  IMAD.WIDE R76, R146, 0x4, R8 ;  /* 0x00000004924c7825 */ /* 0x002fca00078e0208 */
[----:B--2---:R1:W-:Y:S04]  /*71a10*/  @P3 STG.E desc[UR6][R76.64], R143 ;  /* 0x0000008f4c003986 */ /* 0x0043e8000c101906 */
[----:B-1----:R-:W2:Y:S04]  /*71a20*/  LDL.LU R143, [R1+0x2234] ;  /* 0x00223400018f7983 */ /* 0x002ea80000300800 */
[----:B------:R-:W2:Y:S04]  /*71a30*/  LDL.LU R145, [R1+0xcd4] ;  /* 0x000cd40001917983 */ /* 0x000ea80000300800 */
[----:B------:R-:W2:Y:S01]  /*71a40*/  LDL.LU R146, [R1+0x8e4] ;  /* 0x0008e40001927983 */ /* 0x000ea20000300800 */
[----:B----4-:R-:W-:-:S05]  /*71a50*/  IMAD.WIDE R76, R140, 0x4, R2 ;  /* 0x000000048c4c7825 */ /* 0x010fca00078e0202 */
[----:B------:R1:W-:Y:S02]  /*71a60*/  @P4 STG.E desc[UR6][R76.64], R144 ;  /* 0x000000904c004986 */ /* 0x0003e4000c101906 */
[C---:B-1----:R-:W-:Y:S02]  /*71a70*/  IMAD.WIDE R76, R140.reuse, 0x4, R4 ;  /* 0x000000048c4c7825 */ /* 0x042fe400078e0204 */
[----:B------:R-:W4:Y:S04]  /*71a80*/  LDL.LU R144, [R1+0x4e4] ;  /* 0x0004e40001907983 */ /* 0x000f280000300800 */
[----:B------:R1:W-:Y:S02]  /*71a90*/  @P5 STG.E desc[UR6][R76.64], R141 ;  /* 0x0000008d4c005986 */ /* 0x0003e4000c101906 */
[----:B-1----:R-:W-:-:S02]  /*71aa0*/  IMAD.WIDE R76, R140, 0x4, R6 ;  /* 0x000000048c4c7825 */ /* 0x002fc400078e0206 */
[----:B------:R-:W4:Y:S04]  /*71ab0*/  LDL.LU R141, [R1+0xe4] ;  /* 0x0000e400018d7983 */ /* 0x000f280000300800 */
[----:B---3--:R1:W-:Y:S02]  /*71ac0*/  @P6 STG.E desc[UR6][R76.64], R142 ;  /* 0x0000008e4c006986 */ /* 0x0083e4000c101906 */
[----:B-1----:R-:W-:Y:S02]  /*71ad0*/  IMAD.WIDE R76, R140, 0x4, R8 ;  /* 0x000000048c4c7825 */ /* 0x002fe400078e0208 */
[----:B------:R-:W3:Y:S04]  /*71ae0*/  LDL.LU R140, [R1+0x1cd8] ;  /* 0x001cd800018c7983 */ /* 0x000ee80000300800 */
[----:B------:R-:W3:Y:S01]  /*71af0*/  LDL.LU R142, [R1+0x2238] ;  /* 0x00223800018e7983 */ /* 0x000ee20000300800 */
        /* <DEDUP_REMOVED lines=18> */
[----:B-1----:R-:W-:Y:S01]  /*71c20*/  IMAD.WIDE R76, R148, 0x4, R4 ;  /* 0x00000004944c7825 */ /* 0x002fe200078e0204 */
[----:B------:R-:W-:Y:S01]  /*71c30*/  LOP3.LUT P0, RZ, R15, 0x80000, RZ, 0xc0, !PT ;  /* 0x000800000fff7812 */ /* 0x000fe2000780c0ff */
[----:B------:R-:W3:Y:S10]  /*71c40*/  LDL.LU R151, [R1+0x2240] ;  /* 0x0022400001977983 */ /* 0x000ef40000300800 */
[----:B------:R1:W-:Y:S01]  /*71c50*/  @P6 STG.E desc[UR6][R76.64], R149 ;  /* 0x000000954c006986 */ /* 0x0003e2000c101906 */
[----:B------:R-:W-:-:S02]  /*71c60*/  LOP3.LUT P6, RZ, R0, 0x2000000, RZ, 0xc0, !PT ;  /* 0x0200000000ff7812 */ /* 0x000fc400078cc0ff */
[----:B------:R-:W-:Y:S01]  /*71c70*/  LOP3.LUT P1, RZ, R15, 0x100000, RZ, 0xc0, !PT ;  /* 0x001000000fff7812 */ /* 0x000fe2000782c0ff */
[----:B-1----:R-:W-:-:S10]  /*71c80*/  IMAD.WIDE R76, R148, 0x4, R6 ;  /* 0x00000004944c7825 */ /* 0x002fd400078e0206 */
[----:B------:R1:W-:Y:S01]  /*71c90*/  @P6 STG.E desc[UR6][R76.64], R150 ;  /* 0x000000964c006986 */ /* 0x0003e2000c101906 */
[----:B------:R-:W-:Y:S01]  /*71ca0*/  LOP3.LUT P2, RZ, R15, 0x200000, RZ, 0xc0, !PT ;  /* 0x002000000fff7812 */ /* 0x000fe2000784c0ff */
[----:B-1----:R-:W-:-:S05]  /*71cb0*/  IMAD.WIDE R76, R148, 0x4, R8 ;  /* 0x00000004944c7825 */ /* 0x002fca00078e0208 */
[----:B------:R2:W-:Y:S01]  /*71cc0*/  @P0 STG.E desc[UR6][R76.64], R147 ;  /* 0x000000934c000986 */ /* 0x0005e2000c101906 */
[C---:B------:R-:W-:Y:S02]  /*71cd0*/  LOP3.LUT P3, RZ, R15.reuse, 0x400000, RZ, 0xc0, !PT ;  /* 0x004000000fff7812 */ /* 0x040fe4000786c0ff */
[C---:B------:R-:W-:Y:S02]  /*71ce0*/  LOP3.LUT P4, RZ, R15.reuse, 0x800000, RZ, 0xc0, !PT ;  /* 0x008000000fff7812 */ /* 0x040fe4000788c0ff */
[----:B------:R-:W-:Y:S01]  /*71cf0*/  LOP3.LUT P5, RZ, R15, 0x1000000, RZ, 0xc0, !PT ;  /* 0x010000000fff7812 */ /* 0x000fe200078ac0ff */
[----:B--2---:R-:W-:-:S05]  /*71d00*/  IMAD.WIDE R76, R143, 0x4, R2 ;  /* 0x000000048f4c7825 */ /* 0x004fca00078e0202 */
[----:B------:R1:W-:Y:S02]  /*71d10*/  @P1 STG.E desc[UR6][R76.64], R145 ;  /* 0x000000914c001986 */ /* 0x0003e4000c101906 */
[----:B-1----:R-:W-:-:S05]  /*71d20*/  IMAD.WIDE R76, R143, 0x4, R4 ;  /* 0x000000048f4c7825 */ /* 0x002fca00078e0204 */
[----:B------:R1:W-:Y:S02]  /*71d30*/  @P2 STG.E desc[UR6][R76.64], R146 ;  /* 0x000000924c002986 */ /* 0x0003e4000c101906 */
[----:B-1----:R-:W-:-:S05]  /*71d40*/  IMAD.WIDE R76, R143, 0x4, R6 ;  /* 0x000000048f4c7825 */ /* 0x002fca00078e0206 */
[----:B----4-:R1:W-:Y:S02]  /*71d50*/  @P3 STG.E desc[UR6][R76.64], R144 ;  /* 0x000000904c003986 */ /* 0x0103e4000c101906 */
[----:B-1----:R-:W-:Y:S02]  /*71d60*/  IMAD.WIDE R76, R143, 0x4, R8 ;  /* 0x000000048f4c7825 */ /* 0x002fe400078e0208 */
[----:B------:R-:W2:Y:S04]  /*71d70*/  LDL.LU R143, [R1+0x18d8] ;  /* 0x0018d800018f7983 */ /* 0x000ea80000300800 */
[----:B------:R1:W-:Y:S04]  /*71d80*/  @P4 STG.E desc[UR6][R76.64], R141 ;  /* 0x0000008d4c004986 */ /* 0x0003e8000c101906 */
[----:B-1----:R-:W4:Y:S04]  /*71d90*/  LDL.LU R141, [R1+0x14d8] ;  /* 0x0014d800018d7983 */ /* 0x002f280000300800 */
[----:B------:R-:W4:Y:S04]  /*71da0*/  LDL.LU R246, [R1+0x10d8] ;  /* 0x0010d80001f67983 */ /* 0x000f280000300800 */
[----:B------:R-:W4:Y:S01]  /*71db0*/  LDL.LU R241, [R1+0xcd8] ;  /* 0x000cd80001f17983 */ /* 0x000f220000300800 */
[----:B---3--:R-:W-:-:S03]  /*71dc0*/  IMAD.WIDE R76, R142, 0x4, R2 ;  /* 0x000000048e4c7825 */ /* 0x008fc600078e0202 */
[----:B------:R-:W3:Y:S04]  /*71dd0*/  LDL.LU R245, [R1+0x8e8] ;  /* 0x0008e80001f57983 */ /* 0x000ee80000300800 */
[----:B------:R1:W-:Y:S04]  /*71de0*/  @P5 STG.E desc[UR6][R76.64], R140 ;  /* 0x0000008c4c005986 */ /* 0x0003e8000c101906 */
[----:B-1----:R-:W3:Y:S04]  /*71df0*/  LDL.LU R140, [R1+0x223c] ;  /* 0x00223c00018c7983 */ /* 0x002ee80000300800 */
[----:B------:R-:W3:Y:S01]  /*71e00*/  LDL.LU R240, [R1+0x4e8] ;  /* 0x0004e80001f07983 */ /* 0x000ee20000300800 */
[----:B------:R-:W-:-:S02]  /*71e10*/  LOP3.LUT P6, RZ, R16, 0x20, RZ, 0xc0, !PT ;  /* 0x0000002010ff7812 */ /* 0x000fc400078cc0ff */
[----:B------:R-:W-:Y:S01]  /*71e20*/  LOP3.LUT R0, R0, 0xfffdffff, RZ, 0xc0, !PT ;  /* 0xfffdffff00007812 */ /* 0x000fe200078ec0ff */
[----:B------:R-:W3:Y:S04]  /*71e30*/  LDL.LU R244, [R1+0xe8] ;  /* 0x0000e80001f47983 */ /* 0x000ee80000300800 */
[----:B------:R-:W3:Y:S04]  /*71e40*/  LDL.LU R82, [R1+0x1cdc] ;  /* 0x001cdc0001527983 */ /* 0x000ee80000300800 */
[----:B------:R-:W3:Y:S02]  /*71e50*/  LDL.LU R83, [R1+0x18dc] ;  /* 0x0018dc0001537983 */ /* 0x000ee40000300800 */
[----:B------:R-:W-:-:S02]  /*71e60*/  @P6 LOP3.LUT R0, R0, 0x20000, RZ, 0xfc, !PT ;  /* 0x0002000000006812 */ /* 0x000fc400078efcff */
        /* <DEDUP_REMOVED lines=9> */
[----:B------:R-:W3:Y:S01]  /*71f00*/  LDL.LU R147, [R1+0x4ec] ;  /* 0x0004ec0001937983 */ /* 0x000ee20000300800 */
[----:B------:R-:W-:-:S03]  /*71f10*/  LOP3.LUT P2, RZ, R15, 0x2000000, RZ, 0xc0, !PT ;  /* 0x020000000fff7812 */ /* 0x000fc6000784c0ff */
[----:B------:R-:W3:Y:S01]  /*71f20*/  LDL.LU R145, [R1+0x2244] ;  /* 0x0022440001917983 */ /* 0x000ee20000300800 */
[C---:B------:R-:W-:Y:S01]  /*71f30*/  LOP3.LUT P3, RZ, R15.reuse, 0x4000000, RZ, 0xc0, !PT ;  /* 0x040000000fff7812 */ /* 0x040fe2000786c0ff */
[----:B------:R-:W-:Y:S01]  /*71f40*/  IMAD.WIDE R76, R142, 0x4, R4 ;  /* 0x000000048e4c7825 */ /* 0x000fe200078e0204 */
[----:B------:R-:W-:Y:S01]  /*71f50*/  LOP3.LUT P4, RZ, R15, 0x8000000, RZ, 0xc0, !PT ;  /* 0x080000000fff7812 */ /* 0x000fe2000788c0ff */
[----:B------:R-:W3:Y:S02]  /*71f60*/  LDL.LU R146, [R1+0xec] ;  /* 0x0000ec0001927983 */ /* 0x000ee40000300800 */
[----:B------:R-:W-:Y:S02]  /*71f70*/  @P6 LOP3.LUT R0, R0, 0x80000, RZ, 0xfc, !PT ;  /* 0x0008000000006812 */ /* 0x000fe400078efcff */
[----:B------:R-:W-:Y:S01]  /*71f80*/  LOP3.LUT P6, RZ, R16, 0x4, RZ, 0xc0, !PT ;  /* 0x0000000410ff7812 */ /* 0x000fe200078cc0ff */
[----:B------:R-:W3:Y:S01]  /*71f90*/  LDL.LU R144, [R1+0x1ce0] ;  /* 0x001ce00001907983 */ /* 0x000ee20000300800 */
        /* <DEDUP_REMOVED lines=12> */
[----:B------:R-:W-:Y:S02]  /*72060*/  LOP3.LUT P6, RZ, R15, 0x40000000, RZ, 0xc0, !PT ;  /* 0x400000000fff7812 */ /* 0x000fe400078cc0ff */
[----:B------:R-:W-:-:S11]  /*72070*/  LOP3.LUT R0, R0, 0xfeffffff, RZ, 0xc0, !PT ;  /* 0xfeffffff00007812 */ /* 0x000fd600078ec0ff */
[----:B------:R-:W-:Y:S02]  /*72080*/  @P6 LOP3.LUT R0, R0, 0x1000000, RZ, 0xfc, !PT ;  /* 0x0100000000006812 */ /* 0x000fe400078efcff */
[----:B------:R-:W-:Y:S01]  /*72090*/  LOP3.LUT P6, RZ, R15, 0x20000000, RZ, 0xc0, !PT ;  /* 0x200000000fff7812 */ /* 0x000fe200078cc0ff */
[----:B--2---:R1:W-:Y:S02]  /*720a0*/  @P2 STG.E desc[UR6][R76.64], R143 ;  /* 0x0000008f4c002986 */ /* 0x0043e4000c101906 */
[C---:B-1----:R-:W-:Y:S02]  /*720b0*/  IMAD.WIDE R76, R142.reuse, 0x4, R6 ;  /* 0x000000048e4c7825 */ /* 0x042fe400078e0206 */
[----:B------:R-:W2:Y:S04]  /*720c0*/  LDL.LU R143, [R1+0x18e0] ;  /* 0x0018e000018f7983 */ /* 0x000ea80000300800 */
[----:B----4-:R1:W-:Y:S02]  /*720d0*/  @P3 STG.E desc[UR6][R76.64], R141 ;  /* 0x0000008d4c003986 */ /* 0x0103e4000c101906 */
[----:B-1----:R-:W-:-:S02]  /*720e0*/  IMAD.WIDE R76, R142, 0x4, R8 ;  /* 0x000000048e4c7825 */ /* 0x002fc400078e0208 */
[----:B------:R-:W4:Y:S04]  /*720f0*/  LDL.LU R141, [R1+0x14e0] ;  /* 0x0014e000018d7983 */ /* 0x000f280000300800 */
[----:B------:R3:W-:Y:S04]  /*72100*/  @P4 STG.E desc[UR6][R76.64], R246 ;  /* 0x000000f64c004986 */ /* 0x0007e8000c101906 */
[----:B------:R-:W2:Y:S01]  /*72110*/  LDL.LU R142, [R1+0x2248] ;  /* 0x00224800018e7983 */ /* 0x000ea20000300800 */
[----:B---3--:R-:W-:-:S05]  /*72120*/  IMAD.WIDE R76, R140, 0x4, R2 ;  /* 0x000000048c4c7825 */ /* 0x008fca00078e0202 */
[----:B------:R1:W-:Y:S02]  /*72130*/  @P5 STG.E desc[UR6][R76.64], R241 ;  /* 0x000000f14c005986 */ /* 0x0003e4000c101906 */
[----:B-1----:R-:W-:-:S05]  /*72140*/  IMAD.WIDE R76, R140, 0x4, R4 ;  /* 0x000000048c4c7825 */ /* 0x002fca00078e0204 */
[----:B------:R1:W-:Y:S01]  /*72150*/  @P6 STG.E desc[UR6][R76.64], R245 ;  /* 0x000000f54c006986 */ /* 0x0003e2000c101906 */
[----:B------:R-:W-:Y:S01]  /*72160*/  LOP3.LUT P6, RZ, R0, 0x1000000, RZ, 0xc0, !PT ;  /* 0x0100000000ff7812 */ /* 0x000fe200078cc0ff */
[----:B-1----:R-:W-:-:S12]  /*72170*/  IMAD.WIDE R76, R140, 0x4, R6 ;  /* 0x000000048c4c7825 */ /* 0x002fd800078e0206 */
[----:B------:R1:W-:Y:S02]  /*72180*/  @P6 STG.E desc[UR6][R76.64], R240 ;  /* 0x000000f04c006986 */ /* 0x0003e4000c101906 */
[----:B-1----:R-:W-:Y:S02]  /*72190*/  IMAD.WIDE R76, R140, 0x4, R8 ;  /* 0x000000048c4c7825 */ /* 0x002fe400078e0208 */
        /* <DEDUP_REMOVED lines=27> */
[----:B------:R-:W-:Y:S01]  /*72350*/  LOP3.LUT P3, RZ, R16, 0x200, RZ, 0xc0, !PT ;  /* 0x0000020010ff7812 */ /* 0x000fe2000786c0ff */
[----:B-1----:R-:W-:-:S05]  /*72360*/  IMAD.WIDE R76, R145, 0x4, R8 ;  /* 0x00000004914c7825 */ /* 0x002fca00078e0208 */
[----:B------:R2:W-:Y:S01]  /*72370*/  @P1 STG.E desc[UR6][R76.64], R146 ;  /* 0x000000924c001986 */ /* 0x0005e2000c101906 */
[C---:B------:R-:W-:Y:S02]  /*72380*/  LOP3.LUT P4, RZ, R16.reuse, 0x400, RZ, 0xc0, !PT ;  /* 0x0000040010ff7812 */ /* 0x040fe4000788c0ff */
[----:B------:R-:W-:Y:S01]  /*72390*/  LOP3.LUT P5, RZ, R16, 0x800, RZ, 0xc0, !PT ;  /* 0x0000080010ff7812 */ /* 0x000fe200078ac0ff */
[----:B--2---:R-:W-:-:S05]  /*723a0*/  IMAD.WIDE R76, R142, 0x4, R2 ;  /* 0x000000048e4c7825 */ /* 0x004fca00078e0202 */
[----:B------:R1:W-:Y:S02]  /*723b0*/  @P2 STG.E desc[UR6][R76.64], R144 ;  /* 0x000000904c002986 */ /* 0x0003e4000c101906 */
[----:B-1----:R-:W-:-:S05]  /*723c0*/  IMAD.WIDE R76, R142, 0x4, R4 ;  /* 0x000000048e4c7825 */ /* 0x002fca00078e0204 */
[----:B------:R1:W-:Y:S02]  /*723d0*/  @P3 STG.E desc[UR6][R76.64], R143 ;  /* 0x0000008f4c003986 */ /* 0x0003e4000c101906 */
[C---:B-1----:R-:W-:Y:S02]  /*723e0*/  IMAD.WIDE R76, R142.reuse, 0x4, R6 ;  /* 0x000000048e4c7825 */ /* 0x042fe400078e0206 */
[----:B------:R-:W2:Y:S04]  /*723f0*/  LDL.LU R143, [R1+0xce0] ;  /* 0x000ce000018f7983 */ /* 0x000ea80000300800 */
[----:B----4-:R1:W-:Y:S02]  /*72400*/  @P4 STG.E desc[UR6][R76.64], R141 ;  /* 0x0000008d4c004986 */ /* 0x0103e4000c101906 */
[----:B-1----:R-:W-:-:S02]  /*72410*/  IMAD.WIDE R76, R142, 0x4, R8 ;  /* 0x000000048e4c7825 */ /* 0x002fc400078e0208 */
[----:B------:R-:W4:Y:S04]  /*72420*/  LDL.LU R141, [R1+0x8f0] ;  /* 0x0008f000018d7983 */ /* 0x000f280000300800 */
[----:B------:R-:W4:Y:S04]  /*72430*/  LDL.LU R142, [R1+0x4f0] ;  /* 0x0004f000018e7983 */ /* 0x000f280000300800 */
[----:B---3--:R1:W-:Y:S04]  /*72440*/  @P5 STG.E desc[UR6][R76.64], R140 ;  /* 0x0000008c4c005986 */ /* 0x0083e8000c101906 */
[----:B-1----:R-:W3:Y:S04]  /*72450*/  LDL.LU R140, [R1+0x224c] ;  /* 0x00224c00018c7983 */ /* 0x002ee80000300800 */
        /* <DEDUP_REMOVED lines=9> */
[----:B------:R-:W4:Y:S01]  /*724f0*/  LDL.LU R150, [R1+0xf4] ;  /* 0x0000f40001967983 */ /* 0x000f220000300800 */
[----:B------:R-:W-:-:S03]  /*72500*/  LOP3.LUT P2, RZ, R16, 0x1000, RZ, 0xc0, !PT ;  /* 0x0000100010ff7812 */ /* 0x000fc6000784c0ff */
[----:B------:R-:W4:Y:S04]  /*72510*/  LDL.LU R148, [R1+0x1ce8] ;  /* 0x001ce80001947983 */ /* 0x000f280000300800 */
[----:B------:R-:W4:Y:S01]  /*72520*/  LDL.LU R145, [R1+0x18e8] ;  /* 0x0018e80001917983 */ /* 0x000f220000300800 */
[----:B------:R-:W-:-:S03]  /*72530*/  LOP3.LUT P3, RZ, R16, 0x2000, RZ, 0xc0, !PT ;  /* 0x0000200010ff7812 */ /* 0x000fc6000786c0ff */
[----:B------:R-:W4:Y:S04]  /*72540*/  LDL.LU R146, [R1+0x14e8] ;  /* 0x0014e80001927983 */ /* 0x000f280000300800 */
[----:B------:R-:W4:Y:S01]  /*72550*/  LDL.LU R144, [R1+0x225c] ;  /* 0x00225c0001907983 */ /* 0x000f220000300800 */
[C---:B------:R-:W-:Y:S02]  /*72560*/  LOP3.LUT P4, RZ, R16.reuse, 0x4000, RZ, 0xc0, !PT ;  /* 0x0000400010ff7812 */ /* 0x040fe4000788c0ff */
        /* <DEDUP_REMOVED lines=19> */
[----:B---3--:R-:W-:-:S05]  /*726a0*/  IMAD.WIDE R76, R140, 0x4, R2 ;  /* 0x000000048c4c7825 */ /* 0x008fca00078e0202 */
[----:B--2---:R1:W-:Y:S02]  /*726b0*/  @P2 STG.E desc[UR6][R76.64], R143 ;  /* 0x0000008f4c002986 */ /* 0x0043e4000c101906 */
[C---:B-1----:R-:W-:Y:S02]  /*726c0*/  IMAD.WIDE R76, R140.reuse, 0x4, R4 ;  /* 0x000000048c4c7825 */ /* 0x042fe400078e0204 */
[----:B------:R-:W2:Y:S04]  /*726d0*/  LDL.LU R143, [R1+0x10e8] ;  /* 0x0010e800018f7983 */ /* 0x000ea80000300800 */
[----:B----4-:R1:W-:Y:S02]  /*726e0*/  @P3 STG.E desc[UR6][R76.64], R141 ;  /* 0x0000008d4c003986 */ /* 0x0103e4000c101906 */
[----:B-1----:R-:W-:-:S02]  /*726f0*/  IMAD.WIDE R76, R140, 0x4, R6 ;  /* 0x000000048c4c7825 */ /* 0x002fc400078e0206 */
[----:B------:R-:W3:Y:S04]  /*72700*/  LDL.LU R141, [R1+0xce8] ;  /* 0x000ce800018d7983 */ /* 0x000ee80000300800 */
[----:B------:R1:W-:Y:S02]  /*72710*/  @P4 STG.E desc[UR6][R76.64], R142 ;  /* 0x0000008e4c004986 */ /* 0x0003e4000c101906 */
[----:B-1----:R-:W-:Y:S02]  /*72720*/  IMAD.WIDE R76, R140, 0x4, R8 ;  /* 0x000000048c4c7825 */ /* 0x002fe400078e0208 */
[----:B------:R-:W4:Y:S04]  /*72730*/  LDL.LU R142, [R1+0x8f8] ;  /* 0x0008f800018e7983 */ /* 0x000f280000300800 */
[----:B------:R-:W4:Y:S04]  /*72740*/  LDL.LU R140, [R1+0x4f8] ;  /* 0x0004f800018c7983 */ /* 0x000f280000300800 */
[----:B------:R-:W3:Y:S01]  /*72750*/  LDL.LU R147, [R1+0x2260] ;  /* 0x0022600001937983 */ /* 0x000ee20000300800 */
[----:B------:R-:W-:-:S04]  /*72760*/  LOP3.LUT R0, R0, 0xffff7fff, RZ, 0xc0, !PT ;  /* 0xffff7fff00007812 */ /* 0x000fc800078ec0ff */
[----:B------:R-:W-:Y:S02]  /*72770*/  @P6 LOP3.LUT R0, R0, 0x8000, RZ, 0xfc, !PT ;  /* 0x0000800000006812 */ /* 0x000fe400078efcff */
[C---:B------:R-:W-:Y:S02]  /*72780*/  LOP3.LUT P6, RZ, R16.reuse, 0x20000, RZ, 0xc0, !PT ;  /* 0x0002000010ff7812 */ /* 0x040fe400078cc0ff */
[----:B------:R-:W-:Y:S02]  /*72790*/  LOP3.LUT P5, RZ, R16, 0x8000, RZ, 0xc0, !PT ;  /* 0x0000800010ff7812 */ /* 0x000fe400078ac0ff */
[----:B------:R-:W-:-:S09]  /*727a0*/  LOP3.LUT R0, R0, 0xfffeffff, RZ, 0xc0, !PT ;  /* 0xfffeffff00007812 */ /* 0x000fd200078ec0ff */
[----:B------:R-:W-:Y:S02]  /*727b0*/  @P6 LOP3.LUT R0, R0, 0x10000, RZ, 0xfc, !PT ;  /* 0x0001000000006812 */ /* 0x000fe400078efcff */
[----:B------:R-:W-:Y:S01]  /*727c0*/  LOP3.LUT P6, RZ, R16, 0x10000, RZ, 0xc0, !PT ;  /* 0x0001000010ff7812 */ /* 0x000fe200078cc0ff */
[----:B------:R1:W-:Y:S02]  /*727d0*/  @P5 STG.E desc[UR6][R76.64], R246 ;  /* 0x000000f64c005986 */ /* 0x0003e4000c101906 */
[----:B-1----:R-:W-:-:S10]  /*727e0*/  IMAD.WIDE R76, R244, 0x4, R2 ;  /* 0x00000004f44c7825 */ /* 0x002fd400078e0202 */
        /* <DEDUP_REMOVED lines=11> */
[C---:B-1----:R-:W-:Y:S01]  /*728a0*/  IMAD.WIDE R76, R149.reuse, 0x4, R2 ;  /* 0x00000004954c7825 */ /* 0x042fe200078e0202 */
[----:B------:R-:W-:Y:S01]  /*728b0*/  LOP3.LUT P0, RZ, R16, 0x2000000, RZ, 0xc0, !PT ;  /* 0x0200000010ff7812 */ /* 0x000fe2000780c0ff */
[----:B------:R-:W4:Y:S10]  /*728c0*/  LDL.LU R82, [R1+0x2268] ;  /* 0x0022680001527983 */ /* 0x000f340000300800 */
        /* <DEDUP_REMOVED lines=22> */
[----:B------:R-:W-:-:S04]  /*72a30*/  LOP3.LUT P5, RZ, R16, 0x40000000, RZ, 0xc0, !PT ;  /* 0x4000000010ff7812 */ /* 0x000fc800078ac0ff */
[----:B--2---:R3:W-:Y:S02]  /*72a40*/  @P2 STG.E desc[UR6][R76.64], R143 ;  /* 0x0000008f4c002986 */ /* 0x0047e4000c101906 */
[----:B---3--:R-:W-:-:S05]  /*72a50*/  IMAD.WIDE R76, R147, 0x4, R2 ;  /* 0x00000004934c7825 */ /* 0x008fca00078e0202 */
[----:B------:R1:W-:Y:S02]  /*72a60*/  @P3 STG.E desc[UR6][R76.64], R141 ;  /* 0x0000008d4c003986 */ /* 0x0003e4000c101906 */
[----:B-1----:R-:W-:-:S05]  /*72a70*/  IMAD.WIDE R76, R147, 0x4, R4 ;  /* 0x00000004934c7825 */ /* 0x002fca00078e0204 */
[----:B----4-:R1:W-:Y:S02]  /*72a80*/  @P4 STG.E desc[UR6][R76.64], R142 ;  /* 0x0000008e4c004986 */ /* 0x0103e4000c101906 */
[----:B-1----:R-:W-:-:S05]  /*72a90*/  IMAD.WIDE R76, R147, 0x4, R6 ;  /* 0x00000004934c7825 */ /* 0x002fca00078e0206 */
[----:B------:R1:W-:Y:S04]  /*72aa0*/  @P5 STG.E desc[UR6][R76.64], R140 ;  /* 0x0000008c4c005986 */ /* 0x0003e8000c101906 */
[----:B-1----:R-:W2:Y:S04]  /*72ab0*/  LDL.LU R140, [R1+0xf8] ;  /* 0x0000f800018c7983 */ /* 0x002ea80000300800 */
[----:B------:R-:W3:Y:S04]  /*72ac0*/  LDL.LU R145, [R1+0x1cec] ;  /* 0x001cec0001917983 */ /* 0x000ee80000300800 */
[----:B------:R-:W4:Y:S04]  /*72ad0*/  LDL.LU R146, [R1+0x18ec] ;  /* 0x0018ec0001927983 */ /* 0x000f280000300800 */
[----:B------:R-:W4:Y:S04]  /*72ae0*/  LDL.LU R144, [R1+0x14ec] ;  /* 0x0014ec0001907983 */ /* 0x000f280000300800 */
[----:B------:R-:W3:Y:S04]  /*72af0*/  LDL.LU R143, [R1+0x2264] ;  /* 0x00226400018f7983 */ /* 0x000ee80000300800 */
[----:B------:R-:W4:Y:S01]  /*72b00*/  LDL.LU R141, [R1+0x10ec] ;  /* 0x0010ec00018d7983 */ /* 0x000f220000300800 */
[----:B------:R-:W-:-:S03]  /*72b10*/  LOP3.LUT P2, RZ, R16, 0x80000000, RZ, 0xc0, !PT ;  /* 0x8000000010ff7812 */ /* 0x000fc6000784c0ff */
[----:B------:R-:W4:Y:S01]  /*72b20*/  LDL.LU R142, [R1+0xcec] ;  /* 0x000cec00018e7983 */ /* 0x000f220000300800 */
[----:B------:R-:W-:Y:S01]  /*72b30*/  IMAD.WIDE R76, R147, 0x4, R8 ;  /* 0x00000004934c7825 */ /* 0x000fe200078e0208 */
        /* <DEDUP_REMOVED lines=14> */
[----:B------:R-:W-:Y:S01]  /*72c20*/  LOP3.LUT P4, RZ, R17, 0x2, RZ, 0xc0, !PT ;  /* 0x0000000211ff7812 */ /* 0x000fe2000788c0ff */
[----:B--2---:R1:W-:Y:S04]  /*72c30*/  @P2 STG.E desc[UR6][R76.64], R140 ;  /* 0x0000008c4c002986 */ /* 0x0043e8000c101906 */
[----:B-1----:R-:W2:Y:S04]  /*72c40*/  LDL.LU R140, [R1+0x8fc] ;  /* 0x0008fc00018c7983 */ /* 0x002ea80000300800 */
[----:B------:R-:W2:Y:S04]  /*72c50*/  LDL.LU R244, [R1+0x4fc] ;  /* 0x0004fc0001f47983 */ /* 0x000ea80000300800 */
[----:B------:R-:W2:Y:S04]  /*72c60*/  LDL.LU R83, [R1+0xfc] ;  /* 0x0000fc0001537983 */ /* 0x000ea80000300800 */
[----:B------:R-:W2:Y:S04]  /*72c70*/  LDL.LU R150, [R1+0x226c] ;  /* 0x00226c0001967983 */ /* 0x000ea80000300800 */
[----:B------:R-:W2:Y:S04]  /*72c80*/  LDL.LU R79, [R1+0x1cf0] ;  /* 0x001cf000014f7983 */ /* 0x000ea80000300800 */
[----:B------:R-:W2:Y:S01]  /*72c90*/  LDL.LU R151, [R1+0x18f0] ;  /* 0x0018f00001977983 */ /* 0x000ea20000300800 */
[----:B------:R-:W-:Y:S01]  /*72ca0*/  LOP3.LUT R0, R0, 0xffffffdf, RZ, 0xc0, !PT ;  /* 0xffffffdf00007812 */ /* 0x000fe200078ec0ff */
[----:B---3--:R-:W-:Y:S01]  /*72cb0*/  IMAD.WIDE R76, R143, 0x4, R2 ;  /* 0x000000048f4c7825 */ /* 0x008fe200078e0202 */
[----:B------:R-:W-:Y:S01]  /*72cc0*/  LOP3.LUT P5, RZ, R17, 0x4, RZ, 0xc0, !PT ;  /* 0x0000000411ff7812 */ /* 0x000fe200078ac0ff */
[----:B------:R-:W3:Y:S01]  /*72cd0*/  LDL.LU R149, [R1+0x14f0] ;  /* 0x0014f00001957983 */ /* 0x000ee20000300800 */
[----:B------:R-:W-:-:S02]  /*72ce0*/  @P6 LOP3.LUT R0, R0, 0x20, RZ, 0xfc, !PT ;  /* 0x0000002000006812 */ /* 0x000fc400078efcff */
[----:B------:R-:W-:Y:S01]  /*72cf0*/  LOP3.LUT P6, RZ, R17, 0x40, RZ, 0xc0, !PT ;  /* 0x0000004011ff7812 */ /* 0x000fe200078cc0ff */
[----:B------:R1:W-:Y:S01]  /*72d00*/  @P3 STG.E desc[UR6][R76.64], R145 ;  /* 0x000000914c003986 */ /* 0x0003e2000c101906 */
[----:B------:R-:W-:Y:S01]  /*72d10*/  LOP3.LUT R0, R0, 0xffffffbf, RZ, 0xc0, !PT ;  /* 0xffffffbf00007812 */ /* 0x000fe200078ec0ff */
[----:B-1----:R-:W-:-:S05]  /*72d20*/  IMAD.WIDE R76, R143, 0x4, R4 ;  /* 0x000000048f4c7825 */ /* 0x002fca00078e0204 */
[----:B----4-:R1:W-:Y:S05]  /*72d30*/  @P4 STG.E desc[UR6][R76.64], R146 ;  /* 0x000000924c004986 */ /* 0x0103ea000c101906 */
[----:B------:R-:W-:Y:S02]  /*72d40*/  @P6 LOP3.LUT R0, R0, 0x40, RZ, 0xfc, !PT ;  /* 0x0000004000006812 */ /* 0x000fe400078efcff */
[----:B------:R-:W-:Y:S01]  /*72d50*/  LOP3.LUT P6, RZ, R17, 0x20, RZ, 0xc0, !PT ;  /* 0x0000002011ff7812 */ /* 0x000fe200078cc0ff */
[----:B-1----:R-:W-:-:S05]  /*72d60*/  IMAD.WIDE R76, R143, 0x4, R6 ;  /* 0x000000048f4c7825 */ /* 0x002fca00078e0206 */
[----:B------:R1:W-:Y:S01]  /*72d70*/  @P5 STG.E desc[UR6][R76.64], R144 ;  /* 0x000000904c005986 */ /* 0x0003e2000c101906 */
[----:B------:R-:W-:-:S03]  /*72d80*/  LOP3.LUT R0, R0, 0xffffff7f, RZ, 0xc0, !PT ;  /* 0xffffff7f00007812 */ /* 0x000fc600078ec0ff */
[----:B-1----:R-:W4:Y:S04]  /*72d90*/  LDL.LU R144, [R1+0x2270] ;  /* 0x0022700001907983 */ /* 0x002f280000300800 */
[----:B------:R-:W4:Y:S04]  /*72da0*/  LDL.LU R148, [R1+0x10f0] ;  /* 0x0010f00001947983 */ /* 0x000f280000300800 */
[----:B------:R-:W4:Y:S01]  /*72db0*/  LDL.LU R147, [R1+0xcf0] ;  /* 0x000cf00001937983 */ /* 0x000f220000300800 */
[----:B------:R-:W-:Y:S02]  /*72dc0*/  @P6 LOP3.LUT R0, R0, 0x80, RZ, 0xfc, !PT ;  /* 0x0000008000006812 */ /* 0x000fe400078efcff */
[----:B------:R-:W-:Y:S01]  /*72dd0*/  LOP3.LUT P6, RZ, R17, 0x10, RZ, 0xc0, !PT ;  /* 0x0000001011ff7812 */ /* 0x000fe200078cc0ff */
[----:B------:R-:W4:Y:S01]  /*72de0*/  LDL.LU R145, [R1+0x900] ;  /* 0x0009000001917983 */ /* 0x000f220000300800 */
[----:B------:R-:W-:Y:S01]  /*72df0*/  LOP3.LUT R0, R0, 0xfffffeff, RZ, 0xc0, !PT ;  /* 0xfffffeff00007812 */ /* 0x000fe200078ec0ff */
[----:B------:R-:W-:-:S02]  /*72e00*/  IMAD.WIDE R76, R143, 0x4, R8 ;  /* 0x000000048f4c7825 */ /* 0x000fc400078e0208 */
[----:B------:R-:W4:Y:S08]  /*72e10*/  LDL.LU R146, [R1+0x500] ;  /* 0x0005000001927983 */ /* 0x000f300000300800 */
[----:B------:R-:W-:Y:S02]  /*72e20*/  @P6 LOP3.LUT R0, R0, 0x100, RZ, 0xfc, !PT ;  /* 0x0000010000006812 */ /* 0x000fe400078efcff */
[----:B------:R-:W-:-:S13]  /*72e30*/  LOP3.LUT P6, RZ, R17, 0x8, RZ, 0xc0, !PT ;  /* 0x0000000811ff7812 */ /* 0x000fda00078cc0ff */
[----:B------:R1:W-:Y:S01]  /*72e40*/  @P6 STG.E desc[UR6][R76.64], R141 ;  /* 0x0000008d4c006986 */ /* 0x0003e2000c101906 */
[----:B------:R-:W-:Y:S01]  /*72e50*/  LOP3.LUT P6, RZ, R0, 0x100, RZ, 0xc0, !PT ;  /* 0x0000010000ff7812 */ /* 0x000fe200078cc0ff */
[----:B-1----:R-:W-:Y:S02]  /*72e60*/  IMAD.WIDE R76, R82, 0x4, R2 ;  /* 0x00000004524c7825 */ /* 0x002fe400078e0202 */
[----:B------:R-:W4:Y:S10]  /*72e70*/  LDL.LU R141, [R1+0x100] ;  /* 0x00010000018d7983 */ /* 0x000f340000300800 */
[----:B------:R1:W-:Y:S01]  /*72e80*/  @P6 STG.E desc[UR6][R76.64], R142 ;  /* 0x0000008e4c006986 */ /* 0x0003e2000c101906 */
[----:B------:R-:W-:-:S03]  /*72e90*/  LOP3.LUT P6, RZ, R0, 0x80, RZ, 0xc0, !PT ;  /* 0x0000008000ff7812 */ /* 0x000fc600078cc0ff */
[----:B-1----:R-:W4:Y:S04]  /*72ea0*/  LDL.LU R142, [R1+0x1cf4] ;  /* 0x001cf400018e7983 */ /* 0x002f280000300800 */
[----:B------:R-:W4:Y:S01]  /*72eb0*/  LDL.LU R143, [R1+0x2274] ;  /* 0x00227400018f7983 */ /* 0x000f220000300800 */
[----:B------:R-:W-:-:S05]  /*72ec0*/  IMAD.WIDE R76, R82, 0x4, R4 ;  /* 0x00000004524c7825 */ /* 0x000fca00078e0204 */
        /* <DEDUP_REMOVED lines=9> */
[----:B-1----:R-:W-:Y:S01]  /*72f60*/  IMAD.WIDE R76, R150, 0x4, R2 ;  /* 0x00000004964c7825 */ /* 0x002fe200078e0202 */
[----:B------:R-:W-:Y:S01]  /*72f70*/  LOP3.LUT P0, RZ, R17, 0x1000, RZ, 0xc0, !PT ;  /* 0x0000100011ff7812 */ /* 0x000fe2000780c0ff */
[----:B------:R-:W2:Y:S10]  /*72f80*/  LDL.LU R83, [R1+0x227c] ;  /* 0x00227c0001537983 */ /* 0x000eb40000300800 */
[----:B------:R1:W-:Y:S01]  /*72f90*/  @P6 STG.E desc[UR6][R76.64], R79 ;  /* 0x0000004f4c006986 */ /* 0x0003e2000c101906 */
[----:B------:R-:W-:Y:S01]  /*72fa0*/  LOP3.LUT P6, RZ, R0, 0x8, RZ, 0xc0, !PT ;  /* 0x0000000800ff7812 */ /* 0x000fe200078cc0ff */
[----:B-1----:R-:W-:-:S12]  /*72fb0*/  IMAD.WIDE R76, R150, 0x4, R4 ;  /* 0x00000004964c7825 */ /* 0x002fd800078e0204 */
[----:B------:R1:W-:Y:S01]  /*72fc0*/  @P6 STG.E desc[UR6][R76.64], R151 ;  /* 0x000000974c006986 */ /* 0x0003e2000c101906 */
[----:B------:R-:W-:Y:S01]  /*72fd0*/  LOP3.LUT P6, RZ, R0, 0x4, RZ, 0xc0, !PT ;  /* 0x0000000400ff7812 */ /* 0x000fe200078cc0ff */
[----:B-1----:R-:W-:-:S12]  /*72fe0*/  IMAD.WIDE R76, R150, 0x4, R6 ;  /* 0x00000004964c7825 */ /* 0x002fd800078e0206 */
[----:B---3--:R1:W-:Y:S01]  /*72ff0*/  @P6 STG.E desc[UR6][R76.64], R149 ;  /* 0x000000954c006986 */ /* 0x0083e2000c101906 */
[----:B------:R-:W-:Y:S02]  /*73000*/  LOP3.LUT P6, RZ, R0, 0x2, RZ, 0xc0, !PT ;  /* 0x0000000200ff7812 */ /* 0x000fe400078cc0ff */
[----:B------:R-:W-:Y:S01]  /*73010*/  LOP3.LUT P1, RZ, R17, 0x2000, RZ, 0xc0, !PT ;  /* 0x0000200011ff7812 */ /* 0x000fe2000782c0ff */
[----:B-1----:R-:W-:-:S10]  /*73020*/  IMAD.WIDE R76, R150, 0x4, R8 ;  /* 0x00000004964c7825 */ /* 0x002fd400078e0208 */
[----:B----4-:R1:W-:Y:S02]  /*73030*/  @P6 STG.E desc[UR6][R76.64], R148 ;  /* 0x000000944c006986 */ /* 0x0103e4000c101906 */
[----:B-1----:R-:W-:-:S05]  /*73040*/  IMAD.WIDE R76, R144, 0x4, R2 ;  /* 0x00000004904c7825 */ /* 0x002fca00078e0202 */
[----:B------:R1:W-:Y:S02]  /*73050*/  @P0 STG.E desc[UR6][R76.64], R147 ;  /* 0x000000934c000986 */ /* 0x0003e4000c101906 */
[----:B-1----:R-:W-:-:S05]  /*73060*/  IMAD.WIDE R76, R144, 0x4, R4 ;  /* 0x00000004904c7825 */ /* 0x002fca00078e0204 */
[----:B------:R1:W-:Y:S04]  /*73070*/  @P1 STG.E desc[UR6][R76.64], R145 ;  /* 0x000000914c001986 */ /* 0x0003e8000c101906 */
[----:B-1----:R-:W3:Y:S01]  /*73080*/  LDL.LU R145, [R1+0x14f4] ;  /* 0x0014f40001917983 */ /* 0x002ee20000300800 */
[C---:B------:R-:W-:Y:S02]  /*73090*/  LOP3.LUT P2, RZ, R17.reuse, 0x4000, RZ, 0xc0, !PT ;  /* 0x0000400011ff7812 */ /* 0x040fe4000784c0ff */
[C---:B------:R-:W-:Y:S01]  /*730a0*/  LOP3.LUT P3, RZ, R17.reuse, 0x8000, RZ, 0xc0, !PT ;  /* 0x0000800011ff7812 */ /* 0x040fe2000786c0ff */
[----:B------:R-:W-:Y:S01]  /*730b0*/  IMAD.WIDE R76, R144, 0x4, R6 ;  /* 0x00000004904c7825 */ /* 0x000fe200078e0206 */
[C---:B------:R-:W-:Y:S02]  /*730c0*/  LOP3.LUT P4, RZ, R17.reuse, 0x10000, RZ, 0xc0, !PT ;  /* 0x0001000011ff7812 */ /* 0x040fe4000788c0ff */
[----:B------:R-:W-:-:S07]  /*730d0*/  LOP3.LUT P5, RZ, R17, 0x20000, RZ, 0xc0, !PT ;  /* 0x0002000011ff7812 */ /* 0x000fce00078ac0ff */
[----:B------:R1:W-:Y:S02]  /*730e0*/  @P2 STG.E desc[UR6][R76.64], R146 ;  /* 0x000000924c002986 */ /* 0x0003e4000c101906 */
[----:B-1----:R-:W-:Y:S02]  /*730f0*/  IMAD.WIDE R76, R144, 0x4, R8 ;  /* 0x00000004904c7825 */ /* 0x002fe400078e0208 */
[----:B------:R-:W4:Y:S04]  /*73100*/  LDL.LU R146, [R1+0x10f4] ;  /* 0x0010f40001927983 */ /* 0x000f280000300800 */
[----:B------:R1:W-:Y:S04]  /*73110*/  @P3 STG.E desc[UR6][R76.64], R141 ;  /* 0x0000008d4c003986 */ /* 0x0003e8000c101906 */
[----:B------:R-:W4:Y:S01]  /*73120*/  LDL.LU R144, [R1+0xcf4] ;  /* 0x000cf40001907983 */ /* 0x000f220000300800 */
[----:B-1----:R-:W-:-:S03]  /*73130*/  IMAD.WIDE R76, R143, 0x4, R2 ;  /* 0x000000048f4c7825 */ /* 0x002fc600078e0202 */
[----:B------:R-:W4:Y:S04]  /*73140*/  LDL.LU R141, [R1+0x904] ;  /* 0x00090400018d7983 */ /* 0x000f280000300800 */
[----:B------:R1:W-:Y:S02]  /*73150*/  @P4 STG.E desc[UR6][R76.64], R142 ;  /* 0x0000008e4c004986 */ /* 0x0003e4000c101906 */
[----:B-1----:R-:W-:Y:S02]  /*73160*/  IMAD.WIDE R76, R143, 0x4, R4 ;  /* 0x000000048f4c7825 */ /* 0x002fe400078e0204 */
[----:B------:R-:W4:Y:S04]  /*73170*/  LDL.LU R142, [R1+0x504] ;  /* 0x00050400018e7983 */ /* 0x000f280000300800 */
[----:B--2---:R1:W-:Y:S04]  /*73180*/  @P5 STG.E desc[UR6][R76.64], R140 ;  /* 0x0000008c4c005986 */ /* 0x0043e8000c101906 */
[----:B-1----:R-:W2:Y:S01]  /*73190*/  LDL.LU R140, [R1+0x2278] ;  /* 0x00227800018c7983 */ /* 0x002ea20000300800 */
[----:B------:R-:W-:-:S03]  /*731a0*/  LOP3.LUT P6, RZ, R17, 0x40000000, RZ, 0xc0, !PT ;  /* 0x4000000011ff7812 */ /* 0x000fc600078cc0ff */
[----:B------:R-:W2:Y:S01]  /*731b0*/  LDL.LU R245, [R1+0x104] ;  /* 0x0001040001f57983 */ /* 0x000ea20000300800 */
[----:B------:R-:W-:-:S03]  /*731c0*/  LOP3.LUT R15, R15, 0xfdffffff, RZ, 0xc0, !PT ;  /* 0xfdffffff0f0f7812 */ /* 0x000fc600078ec0ff */
[----:B------:R-:W2:Y:S04]  /*731d0*/  LDL.LU R240, [R1+0x1cf8] ;  /* 0x001cf80001f07983 */ /* 0x000ea80000300800 */
[----:B------:R-:W2:Y:S02]  /*731e0*/  LDL.LU R244, [R1+0x18f8] ;  /* 0x0018f80001f47983 */ /* 0x000ea40000300800 */
[----:B------:R-:W-:Y:S02]  /*731f0*/  @P6 LOP3.LUT R15, R15, 0x2000000, RZ, 0xfc, !PT ;  /* 0x020000000f0f6812 */ /* 0x000fe400078efcff */
[----:B------:R-:W-:Y:S01]  /*73200*/  LOP3.LUT P6, RZ, R17, 0x20000000, RZ, 0xc0, !PT ;  /* 0x2000000011ff7812 */ /* 0x000fe200078cc0ff */
[----:B------:R-:W2:Y:S01]  /*73210*/  LDL.LU R82, [R1+0x14f8] ;  /* 0x0014f80001527983 */ /* 0x000ea20000300800 */
[----:B------:R-:W-:-:S02]  /*73220*/  LOP3.LUT R15, R15, 0xfbffffff, RZ, 0xc0, !PT ;  /* 0xfbffffff0f0f7812 */ /* 0x000fc400078ec0ff */
[----:B------:R-:W-:Y:S01]  /*73230*/  LOP3.LUT P2, RZ, R17, 0x40000, RZ, 0xc0, !PT ;  /* 0x0004000011ff7812 */ /* 0x000fe2000784c0ff */
[----:B------:R-:W-:Y:S01]  /*73240*/  IMAD.WIDE R76, R143, 0x4, R6 ;  /* 0x000000048f4c7825 */ /* 0x000fe200078e0206 */
[----:B------:R-:W2:Y:S04]  /*73250*/  LDL.LU R151, [R1+0xcf8] ;  /* 0x000cf80001977983 */ /* 0x000ea80000300800 */
[----:B------:R-:W2:Y:S03]  /*73260*/  LDL.LU R149, [R1+0x908] ;  /* 0x0009080001957983 */ /* 0x000ea60000300800 */
[----:B------:R-:W-:Y:S01]  /*73270*/  @P6 LOP3.LUT R15, R15, 0x4000000, RZ, 0xfc, !PT ;  /* 0x040000000f0f6812 */ /* 0x000fe200078efcff */
[----:B------:R-:W2:Y:S01]  /*73280*/  LDL.LU R150, [R1+0x508] ;  /* 0x0005080001967983 */ /* 0x000ea20000300800 */
[----:B------:R-:W-:-:S02]  /*73290*/  LOP3.LUT P6, RZ, R17, 0x10000000, RZ, 0xc0, !PT ;  /* 0x1000000011ff7812 */ /* 0x000fc400078cc0ff */
[----:B------:R-:W-:Y:S01]  /*732a0*/  LOP3.LUT R15, R15, 0xf7ffffff, RZ, 0xc0, !PT ;  /* 0xf7ffffff0f0f7812 */ /* 0x000fe200078ec0ff */
[----:B------:R-:W2:Y:S04]  /*732b0*/  LDL.LU R148, [R1+0x2280] ;  /* 0x0022800001947983 */ /* 0x000ea80000300800 */
[----:B------:R-:W2:Y:S06]  /*732c0*/  LDL.LU R147, [R1+0x108] ;  /* 0x0001080001937983 */ /* 0x000eac0000300800 */
        /* <DEDUP_REMOVED lines=11> */
[----:B---3--:R1:W-:Y:S02]  /*73380*/  @P2 STG.E desc[UR6][R76.64], R145 ;  /* 0x000000914c002986 */ /* 0x0083e4000c101906 */
[----:B-1----:R-:W-:Y:S02]  /*73390*/  IMAD.WIDE R76, R143, 0x4, R8 ;  /* 0x000000048f4c7825 */ /* 0x002fe400078e0208 */
[----:B------:R-:W3:Y:S04]  /*733a0*/  LDL.LU R143, [R1+0x2284] ;  /* 0x00228400018f7983 */ /* 0x000ee80000300800 */
[----:B------:R-:W3:Y:S01]  /*733b0*/  LDL.LU R79, [R1+0x10f8] ;  /* 0x0010f800014f7983 */ /* 0x000ee20000300800 */
[----:B------:R-:W-:-:S02]  /*733c0*/  LOP3.LUT R15, R15, 0x7fffffff, RZ, 0xc0, !PT ;  /* 0x7fffffff0f0f7812 */ /* 0x000fc400078ec0ff */
[----:B------:R-:W-:Y:S01]  /*733d0*/  LOP3.LUT P3, RZ, R17, 0x80000, RZ, 0xc0, !PT ;  /* 0x0008000011ff7812 */ /* 0x000fe2000786c0ff */
[----:B------:R-:W3:Y:S01]  /*733e0*/  LDL.LU R145, [R1+0x1cfc] ;  /* 0x001cfc0001917983 */ /* 0x000ee20000300800 */
[----:B------:R-:W-:Y:S02]  /*733f0*/  @P6 LOP3.LUT R15, R15, 0x80000000, RZ, 0xfc, !PT ;  /* 0x800000000f0f6812 */ /* 0x000fe400078efcff */
[C---:B------:R-:W-:Y:S02]  /*73400*/  LOP3.LUT P6, RZ, R17.reuse, 0x800000, RZ, 0xc0, !PT ;  /* 0x0080000011ff7812 */ /* 0x040fe400078cc0ff */
[C---:B------:R-:W-:Y:S02]  /*73410*/  LOP3.LUT P4, RZ, R17.reuse, 0x100000, RZ, 0xc0, !PT ;  /* 0x0010000011ff7812 */ /* 0x040fe4000788c0ff */
[----:B------:R-:W-:Y:S02]  /*73420*/  LOP3.LUT P5, RZ, R17, 0x200000, RZ, 0xc0, !PT ;  /* 0x0020000011ff7812 */ /* 0x000fe400078ac0ff */
[----:B------:R-:W-:-:S03]  /*73430*/  LOP3.LUT R0, R0, 0xfffffffe, RZ, 0xc0, !PT ;  /* 0xfffffffe00007812 */ /* 0x000fc600078ec0ff */
[----:B----4-:R1:W-:Y:S04]  /*73440*/  @P3 STG.E desc[UR6][R76.64], R146 ;  /* 0x000000924c003986 */ /* 0x0103e8000c101906 */
[----:B------:R-:W-:Y:S02]  /*73450*/  @P6 LOP3.LUT R0, R0, 0x1, RZ, 0xfc, !PT ;  /* 0x0000000100006812 */ /* 0x000fe400078efcff */
[----:B------:R-:W-:Y:S01]  /*73460*/  LOP3.LUT P6, RZ, R17, 0x400000, RZ, 0xc0, !PT ;  /* 0x0040000011ff7812 */ /* 0x000fe200078cc0ff */
[----:B-1----:R-:W4:Y:S01]  /*73470*/  LDL.LU R146, [R1+0x18fc] ;  /* 0x0018fc0001927983 */ /* 0x002f220000300800 */
[----:B--2---:R-:W-:-:S05]  /*73480*/  IMAD.WIDE R76, R140, 0x4, R2 ;  /* 0x000000048c4c7825 */ /* 0x004fca00078e0202 */
[----:B------:R1:W-:Y:S02]  /*73490*/  @P4 STG.E desc[UR6][R76.64], R144 ;  /* 0x000000904c004986 */ /* 0x0003e4000c101906 */
[C---:B-1----:R-:W-:Y:S02]  /*734a0*/  IMAD.WIDE R76, R140.reuse, 0x4, R4 ;  /* 0x000000048c4c7825 */ /* 0x042fe400078e0204 */
[----:B------:R-:W2:Y:S04]  /*734b0*/  LDL.LU R144, [R1+0x14fc] ;  /* 0x0014fc0001907983 */ /* 0x000ea80000300800 */
[----:B------:R1:W-:Y:S02]  /*734c0*/  @P5 STG.E desc[UR6][R76.64], R141 ;  /* 0x0000008d4c005986 */ /* 0x0003e4000c101906 */
[----:B-1----:R-:W-:-:S05]  /*734d0*/  IMAD.WIDE R76, R140, 0x4, R6 ;  /* 0x000000048c4c7825 */ /* 0x002fca00078e0206 */
[----:B------:R1:W-:Y:S02]  /*734e0*/  @P6 STG.E desc[UR6][R76.64], R142 ;  /* 0x0000008e4c006986 */ /* 0x0003e4000c101906 */
[----:B-1----:R-:W-:Y:S02]  /*734f0*/  IMAD.WIDE R76, R140, 0x4, R8 ;  /* 0x000000048c4c7825 */ /* 0x002fe400078e0208 */
[----:B------:R-:W2:Y:S04]  /*73500*/  LDL.LU R142, [R1+0x10fc] ;  /* 0x0010fc00018e7983 */ /* 0x000ea80000300800 */
[----:B------:R-:W2:Y:S04]  /*73510*/  LDL.LU R140, [R1+0xcfc] ;  /* 0x000cfc00018c7983 */ /* 0x000ea80000300800 */
[----:B------:R-:W2:Y:S01]  /*73520*/  LDL.LU R141, [R1+0x2288] ;  /* 0x00228800018d7983 */ /* 0x000ea20000300800 */
        /* <DEDUP_REMOVED lines=13> */
[----:B---3--:R1:W-:Y:S01]  /*73600*/  @P6 STG.E desc[UR6][R76.64], R79 ;  /* 0x0000004f4c006986 */ /* 0x0083e2000c101906 */
[----:B------:R-:W-:Y:S01]  /*73610*/  LOP3.LUT P6, RZ, R15, 0x8000000, RZ, 0xc0, !PT ;  /* 0x080000000fff7812 */ /* 0x000fe200078cc0ff */
[----:B-1----:R-:W-:-:S12]  /*73620*/  IMAD.WIDE R76, R148, 0x4, R2 ;  /* 0x00000004944c7825 */ /* 0x002fd800078e0202 */
[----:B------:R1:W-:Y:S01]  /*73630*/  @P6 STG.E desc[UR6][R76.64], R151 ;  /* 0x000000974c006986 */ /* 0x0003e2000c101906 */
[----:B------:R-:W-:Y:S01]  /*73640*/  LOP3.LUT P6, RZ, R15, 0x4000000, RZ, 0xc0, !PT ;  /* 0x040000000fff7812 */ /* 0x000fe200078cc0ff */
[----:B-1----:R-:W-:-:S12]  /*73650*/  IMAD.WIDE R76, R148, 0x4, R4 ;  /* 0x00000004944c7825 */ /* 0x002fd800078e0204 */
[----:B------:R1:W-:Y:S01]  /*73660*/  @P6 STG.E desc[UR6][R76.64], R149 ;  /* 0x000000954c006986 */ /* 0x0003e2000c101906 */
[----:B------:R-:W-:Y:S02]  /*73670*/  LOP3.LUT P6, RZ, R15, 0x2000000, RZ, 0xc0, !PT ;  /* 0x020000000fff7812 */ /* 0x000fe400078cc0ff */
[----:B------:R-:W-:Y:S02]  /*73680*/  LOP3.LUT P0, RZ, R17, 0x80000000, RZ, 0xc0, !PT ;  /* 0x8000000011ff7812 */ /* 0x000fe4000780c0ff */
        /* <DEDUP_REMOVED lines=10> */
[----:B-1----:R-:W-:-:S05]  /*73730*/  IMAD.WIDE R76, R143, 0x4, R4 ;  /* 0x000000048f4c7825 */ /* 0x002fca00078e0204 */
[----:B----4-:R1:W-:Y:S01]  /*73740*/  @P2 STG.E desc[UR6][R76.64], R146 ;  /* 0x000000924c002986 */ /* 0x0103e2000c101906 */
[----:B------:R-:W-:Y:S01]  /*73750*/  LOP3.LUT P5, RZ, R18, 0x10, RZ, 0xc0, !PT ;  /* 0x0000001012ff7812 */ /* 0x000fe200078ac0ff */
[----:B-1----:R-:W-:-:S05]  /*73760*/  IMAD.WIDE R76, R143, 0x4, R6 ;  /* 0x000000048f4c7825 */ /* 0x002fca00078e0206 */
[----:B--2---:R1:W-:Y:S04]  /*73770*/  @P3 STG.E desc[UR6][R76.64], R144 ;  /* 0x000000904c003986 */ /* 0x0043e8000c101906 */
[----:B-1----:R-:W2:Y:S01]  /*73780*/  LDL.LU R144, [R1+0x90c] ;  /* 0x00090c0001907983 */ /* 0x002ea20000300800 */
[----:B------:R-:W-:-:S03]  /*73790*/  IMAD.WIDE R76, R143, 0x4, R8 ;  /* 0x000000048f4c7825 */ /* 0x000fc600078e0208 */
[----:B------:R-:W3:Y:S04]  /*737a0*/  LDL.LU R143, [R1+0x50c] ;  /* 0x00050c00018f7983 */ /* 0x000ee80000300800 */
[----:B------:R1:W-:Y:S02]  /*737b0*/  @P4 STG.E desc[UR6][R76.64], R142 ;  /* 0x0000008e4c004986 */ /* 0x0003e4000c101906 */
[----:B-1----:R-:W-:Y:S02]  /*737c0*/  IMAD.WIDE R76, R141, 0x4, R2 ;  /* 0x000000048d4c7825 */ /* 0x002fe400078e0202 */
[----:B------:R-:W4:Y:S04]  /*737d0*/  LDL.LU R142, [R1+0x10c] ;  /* 0x00010c00018e7983 */ /* 0x000f280000300800 */
[----:B------:R-:W4:Y:S04]  /*737e0*/  LDL.LU R241, [R1+0x1e70] ;  /* 0x001e700001f17983 */ /* 0x000f280000300800 */
[----:B------:R1:W-:Y:S04]  /*737f0*/  @P5 STG.E desc[UR6][R76.64], R140 ;  /* 0x0000008c4c005986 */ /* 0x0003e8000c101906 */
[----:B------:R-:W4:Y:S04]  /*73800*/  LDL.LU R245, [R1+0x1d00] ;  /* 0x001d000001f57983 */ /* 0x000f280000300800 */
[----:B-1----:R-:W4:Y:S04]  /*73810*/  LDL.LU R140, [R1+0x228c] ;  /* 0x00228c00018c7983 */ /* 0x002f280000300800 */
[----:B------:R-:W4:Y:S01]  /*73820*/  LDL.LU R240, [R1+0x1900] ;  /* 0x0019000001f07983 */ /* 0x000f220000300800 */
[----:B------:R-:W-:-:S02]  /*73830*/  LOP3.LUT P6, RZ, R18, 0x20000, RZ, 0xc0, !PT ;  /* 0x0002000012ff7812 */ /* 0x000fc400078cc0ff */
[----:B------:R-:W-:Y:S01]  /*73840*/  LOP3.LUT R15, R15, 0xfffdffff, RZ, 0xc0, !PT ;  /* 0xfffdffff0f0f7812 */ /* 0x000fe200078ec0ff */
[----:B------:R-:W4:Y:S04]  /*73850*/  LDL.LU R244, [R1+0x1500] ;  /* 0x0015000001f47983 */ /* 0x000f280000300800 */
[----:B------:R-:W4:Y:S04]  /*73860*/  LDL.LU R151, [R1+0x2290] ;  /* 0x0022900001977983 */ /* 0x000f280000300800 */
[----:B------:R-:W4:Y:S02]  /*73870*/  LDL.LU R82, [R1+0x1100] ;  /* 0x0011000001527983 */ /* 0x000f240000300800 */
[----:B------:R-:W-:-:S02]  /*73880*/  @P6 LOP3.LUT R15, R15, 0x20000, RZ, 0xfc, !PT ;  /* 0x000200000f0f6812 */ /* 0x000fc400078efcff */
[----:B------:R-:W-:Y:S01]  /*73890*/  LOP3.LUT P6, RZ, R18, 0x10000, RZ, 0xc0, !PT ;  /* 0x0001000012ff7812 */ /* 0x000fe200078cc0ff */
[----:B------:R-:W4:Y:S01]  /*738a0*/  LDL.LU R83, [R1+0xd00] ;  /* 0x000d000001537983 */ /* 0x000f220000300800 */
[----:B------:R-:W-:-:S03]  /*738b0*/  LOP3.LUT R15, R15, 0xfffbffff, RZ, 0xc0, !PT ;  /* 0xfffbffff0f0f7812 */ /* 0x000fc600078ec0ff */
[----:B------:R-:W4:Y:S04]  /*738c0*/  LDL.LU R79, [R1+0x910] ;  /* 0x00091000014f7983 */ /* 0x000f280000300800 */
[----:B------:R-:W4:Y:S04]  /*738d0*/  LDL.LU R149, [R1+0x510] ;  /* 0x0005100001957983 */ /* 0x000f280000300800 */
[----:B------:R-:W-:Y:S01]  /*738e0*/  @P6 LOP3.LUT R15, R15, 0x40000, RZ, 0xfc, !PT ;  /* 0x000400000f0f6812 */ /* 0x000fe200078efcff */
[----:B------:R-:W4:Y:S01]  /*738f0*/  LDL.LU R150, [R1+0x1e74] ;  /* 0x001e740001967983 */ /* 0x000f220000300800 */
[----:B------:R-:W-:-:S02]  /*73900*/  LOP3.LUT P6, RZ, R18, 0x8000, RZ, 0xc0, !PT ;  /* 0x0000800012ff7812 */ /* 0x000fc400078cc0ff */
[----:B------:R-:W-:Y:S01]  /*73910*/  LOP3.LUT R15, R15, 0xfff7ffff, RZ, 0xc0, !PT ;  /* 0xfff7ffff0f0f7812 */ /* 0x000fe200078ec0ff */
[----:B------:R-:W4:Y:S01]  /*73920*/  LDL.LU R148, [R1+0x1d04] ;  /* 0x001d040001947983 */ /* 0x000f220000300800 */
[----:B------:R-:W-:-:S03]  /*73930*/  LOP3.LUT P2, RZ, R18, 0x20, RZ, 0xc0, !PT ;  /* 0x0000002012ff7812 */ /* 0x000fc6000784c0ff */
[----:B------:R-:W4:Y:S04]  /*73940*/  LDL.LU R147, [R1+0x1904] ;  /* 0x0019040001937983 */ /* 0x000f280000300800 */
[----:B------:R-:W4:Y:S02]  /*73950*/  LDL.LU R145, [R1+0x2294] ;  /* 0x0022940001917983 */ /* 0x000f240000300800 */
[----:B------:R-:W-:Y:S02]  /*73960*/  @P6 LOP3.LUT R15, R15, 0x80000, RZ, 0xfc, !PT ;  /* 0x000800000f0f6812 */ /* 0x000fe400078efcff */
[C---:B------:R-:W-:Y:S02]  /*73970*/  LOP3.LUT P6, RZ, R18.reuse, 0x4000, RZ, 0xc0, !PT ;  /* 0x0000400012ff7812 */ /* 0x040fe400078cc0ff */
[----:B------:R-:W-:Y:S01]  /*73980*/  LOP3.LUT P3, RZ, R18, 0x40, RZ, 0xc0, !PT ;  /* 0x0000004012ff7812 */ /* 0x000fe2000786c0ff */
[----:B------:R-:W-:Y:S01]  /*73990*/  IMAD.WIDE R76, R141, 0x4, R4 ;  /* 0x000000048d4c7825 */ /* 0x000fe200078e0204 */
[----:B------:R-:W-:Y:S01]  /*739a0*/  LOP3.LUT R15, R15, 0xffefffff, RZ, 0xc0, !PT ;  /* 0xffefffff0f0f7812 */ /* 0x000fe200078ec0ff */
[----:B------:R-:W4:Y:S08]  /*739b0*/  LDL.LU R146, [R1+0x1504] ;  /* 0x0015040001927983 */ /* 0x000f300000300800 */
        /* <DEDUP_REMOVED lines=16> */
[----:B--2---:R1:W-:Y:S02]  /*73ac0*/  @P2 STG.E desc[UR6][R76.64], R144 ;  /* 0x000000904c002986 */ /* 0x0043e4000c101906 */
[C---:B-1----:R-:W-:Y:S02]  /*73ad0*/  IMAD.WIDE R76, R141.reuse, 0x4, R6 ;  /* 0x000000048d4c7825 */ /* 0x042fe400078e0206 */
[----:B------:R-:W2:Y:S04]  /*73ae0*/  LDL.LU R144, [R1+0x1104] ;  /* 0x0011040001907983 */ /* 0x000ea80000300800 */
[----:B---3--:R1:W-:Y:S02]  /*73af0*/  @P3 STG.E desc[UR6][R76.64], R143 ;  /* 0x0000008f4c003986 */ /* 0x0083e4000c101906 */
[----:B-1----:R-:W-:-:S02]  /*73b00*/  IMAD.WIDE R76, R141, 0x4, R8 ;  /* 0x000000048d4c7825 */ /* 0x002fc400078e0208 */
[----:B------:R-:W3:Y:S04]  /*73b10*/  LDL.LU R143, [R1+0xd04] ;  /* 0x000d0400018f7983 */ /* 0x000ee80000300800 */
[----:B------:R-:W3:Y:S04]  /*73b20*/  LDL.LU R141, [R1+0x914] ;  /* 0x00091400018d7983 */ /* 0x000ee80000300800 */
[----:B----4-:R1:W-:Y:S04]  /*73b30*/  @P4 STG.E desc[UR6][R76.64], R142 ;  /* 0x0000008e4c004986 */ /* 0x0103e8000c101906 */
[----:B-1----:R-:W4:Y:S01]  /*73b40*/  LDL.LU R142, [R1+0x2298] ;  /* 0x00229800018e7983 */ /* 0x002f220000300800 */
[----:B------:R-:W-:-:S05]  /*73b50*/  IMAD.WIDE R76, R140, 0x4, R2 ;  /* 0x000000048c4c7825 */ /* 0x000fca00078e0202 */
        /* <DEDUP_REMOVED lines=39> */
[----:B----4-:R-:W-:-:S05]  /*73dd0*/  IMAD.WIDE R76, R142, 0x4, R2 ;  /* 0x000000048e4c7825 */ /* 0x010fca00078e0202 */
[----:B--2---:R1:W-:Y:S02]  /*73de0*/  @P2 STG.E desc[UR6][R76.64], R144 ;  /* 0x000000904c002986 */ /* 0x0043e4000c101906 */
[----:B-1----:R-:W-:-:S05]  /*73df0*/  IMAD.WIDE R76, R142, 0x4, R4 ;  /* 0x000000048e4c7825 */ /* 0x002fca00078e0204 */
[----:B---3--:R1:W-:Y:S02]  /*73e00*/  @P3 STG.E desc[UR6][R76.64], R143 ;  /* 0x0000008f4c003986 */ /* 0x0083e4000c101906 */
[C---:B-1----:R-:W-:Y:S02]  /*73e10*/  IMAD.WIDE R76, R142.reuse, 0x4, R6 ;  /* 0x000000048e4c7825 */ /* 0x042fe400078e0206 */
[----:B------:R-:W2:Y:S04]  /*73e20*/  LDL.LU R143, [R1+0x1e78] ;  /* 0x001e7800018f7983 */ /* 0x000ea80000300800 */
[----:B------:R1:W-:Y:S02]  /*73e30*/  @P4 STG.E desc[UR6][R76.64], R141 ;  /* 0x0000008d4c004986 */ /* 0x0003e4000c101906 */
[----:B-1----:R-:W-:-:S02]  /*73e40*/  IMAD.WIDE R76, R142, 0x4, R8 ;  /* 0x000000048e4c7825 */ /* 0x002fc400078e0208 */
[----:B------:R-:W3:Y:S04]  /*73e50*/  LDL.LU R141, [R1+0x1d08] ;  /* 0x001d0800018d7983 */ /* 0x000ee80000300800 */
[----:B------:R-:W4:Y:S04]  /*73e60*/  LDL.LU R142, [R1+0x1908] ;  /* 0x00190800018e7983 */ /* 0x000f280000300800 */
[----:B------:R1:W-:Y:S04]  /*73e70*/  @P5 STG.E desc[UR6][R76.64], R140 ;  /* 0x0000008c4c005986 */ /* 0x0003e8000c101906 */
[----:B-1----:R-:W2:Y:S04]  /*73e80*/  LDL.LU R140, [R1+0x229c] ;  /* 0x00229c00018c7983 */ /* 0x002ea80000300800 */
        /* <DEDUP_REMOVED lines=16> */
[----:B------:R-:W-:-:S03]  /*73f90*/  LOP3.LUT P4, RZ, R18, 0x4000000, RZ, 0xc0, !PT ;  /* 0x0400000012ff7812 */ /* 0x000fc6000788c0ff */
[----:B------:R-:W4:Y:S01]  /*73fa0*/  LDL.LU R144, [R1+0x51c] ;  /* 0x00051c0001907983 */ /* 0x000f220000300800 */
        /* <DEDUP_REMOVED lines=21> */
[----:B-1----:R-:W-:-:S05]  /*74100*/  IMAD.WIDE R76, R140, 0x4, R4 ;  /* 0x000000048c4c7825 */ /* 0x002fca00078e0204 */
[----:B---3--:R1:W-:Y:S02]  /*74110*/  @P3 STG.E desc[UR6][R76.64], R141 ;  /* 0x0000008d4c003986 */ /* 0x0083e4000c101906 */
[C---:B-1----:R-:W-:Y:S02]  /*74120*/  IMAD.WIDE R76, R140.reuse, 0x4, R6 ;  /* 0x000000048c4c7825 */ /* 0x042fe400078e0206 */
[----:B------:R-:W2:Y:S04]  /*74130*/  LDL.LU R141, [R1+0x1d10] ;  /* 0x001d1000018d7983 */ /* 0x000ea80000300800 */
[----:B----4-:R1:W-:Y:S02]  /*74140*/  @P4 STG.E desc[UR6][R76.64], R142 ;  /* 0x0000008e4c004986 */ /* 0x0103e4000c101906 */
[----:B-1----:R-:W-:-:S02]  /*74150*/  IMAD.WIDE R76, R140, 0x4, R8 ;  /* 0x000000048c4c7825 */ /* 0x002fc400078e0208 */
[----:B------:R-:W3:Y:S04]  /*74160*/  LDL.LU R142, [R1+0x1910] ;  /* 0x00191000018e7983 */ /* 0x000ee80000300800 */
[----:B------:R-:W4:Y:S04]  /*74170*/  LDL.LU R140, [R1+0x1510] ;  /* 0x00151000018c7983 */ /* 0x000f280000300800 */
[----:B------:R-:W2:Y:S01]  /*74180*/  LDL.LU R143, [R1+0x22ac] ;  /* 0x0022ac00018f7983 */ /* 0x000ea20000300800 */
        /* <DEDUP_REMOVED lines=42> */
[C---:B------:R-:W-:Y:S01]  /*74430*/  LOP3.LUT P4, RZ, R19.reuse, 0x200, RZ, 0xc0, !PT ;  /* 0x0000020013ff7812 */ /* 0x040fe2000788c0ff */
[----:B-1----:R-:W-:Y:S01]  /*74440*/  IMAD.WIDE R76, R146, 0x4, R8 ;  /* 0x00000004924c7825 */ /* 0x002fe200078e0208 */
[----:B------:R-:W-:Y:S01]  /*74450*/  LOP3.LUT P5, RZ, R19, 0x400, RZ, 0xc0, !PT ;  /* 0x0000040013ff7812 */ /* 0x000fe200078ac0ff */
[----:B------:R-:W4:Y:S04]  /*74460*/  LDL.LU R146, [R1+0x1110] ;  /* 0x0011100001927983 */ /* 0x000f280000300800 */
[----:B------:R1:W-:Y:S04]  /*74470*/  @P2 STG.E desc[UR6][R76.64], R144 ;  /* 0x000000904c002986 */ /* 0x0003e8000c101906 */
[----:B-1----:R-:W4:Y:S01]  /*74480*/  LDL.LU R144, [R1+0xd10] ;  /* 0x000d100001907983 */ /* 0x002f220000300800 */
[----:B--2---:R-:W-:-:S05]  /*74490*/  IMAD.WIDE R76, R143, 0x4, R2 ;  /* 0x000000048f4c7825 */ /* 0x004fca00078e0202 */
[----:B------:R1:W-:Y:S02]  /*744a0*/  @P3 STG.E desc[UR6][R76.64], R141 ;  /* 0x0000008d4c003986 */ /* 0x0003e4000c101906 */
[C---:B-1----:R-:W-:Y:S02]  /*744b0*/  IMAD.WIDE R76, R143.reuse, 0x4, R4 ;  /* 0x000000048f4c7825 */ /* 0x042fe400078e0204 */
[----:B------:R-:W2:Y:S04]  /*744c0*/  LDL.LU R141, [R1+0x920] ;  /* 0x00092000018d7983 */ /* 0x000ea80000300800 */
[----:B---3--:R1:W-:Y:S02]  /*744d0*/  @P4 STG.E desc[UR6][R76.64], R142 ;  /* 0x0000008e4c004986 */ /* 0x0083e4000c101906 */
[----:B-1----:R-:W-:-:S02]  /*744e0*/  IMAD.WIDE R76, R143, 0x4, R6 ;  /* 0x000000048f4c7825 */ /* 0x002fc400078e0206 */
[----:B------:R-:W3:Y:S04]  /*744f0*/  LDL.LU R142, [R1+0x520] ;  /* 0x00052000018e7983 */ /* 0x000ee80000300800 */
[----:B----4-:R1:W-:Y:S04]  /*74500*/  @P5 STG.E desc[UR6][R76.64], R140 ;  /* 0x0000008c4c005986 */ /* 0x0103e8000c101906 */
[----:B-1----:R-:W4:Y:S04]  /*74510*/  LDL.LU R140, [R1+0x22b0] ;  /* 0x0022b000018c7983 */ /* 0x002f280000300800 */
        /* <DEDUP_REMOVED lines=17> */
[C---:B------:R-:W-:Y:S02]  /*74630*/  LOP3.LUT P5, RZ, R19.reuse, 0x4000, RZ, 0xc0, !PT ;  /* 0x0000400013ff7812 */ /* 0x040fe400078ac0ff */
[----:B------:R-:W-:Y:S02]  /*74640*/  LOP3.LUT P6, RZ, R19, 0x800000, RZ, 0xc0, !PT ;  /* 0x0080000013ff7812 */ /* 0x000fe400078cc0ff */
[----:B------:R-:W-:-:S11]  /*74650*/  LOP3.LUT R15, R15, 0xfffffffd, RZ, 0xc0, !PT ;  /* 0xfffffffd0f0f7812 */ /* 0x000fd600078ec0ff */
[----:B------:R-:W-:Y:S02]  /*74660*/  @P6 LOP3.LUT R15, R15, 0x2, RZ, 0xfc, !PT ;  /* 0x000000020f0f6812 */ /* 0x000fe400078efcff */
[----:B------:R-:W-:Y:S02]  /*74670*/  LOP3.LUT P6, RZ, R19, 0x400000, RZ, 0xc0, !PT ;  /* 0x0040000013ff7812 */ /* 0x000fe400078cc0ff */
[----:B------:R-:W-:-:S11]  /*74680*/  LOP3.LUT R15, R15, 0xfffffffb, RZ, 0xc0, !PT ;  /* 0xfffffffb0f0f7812 */ /* 0x000fd600078ec0ff */
[----:B------:R-:W-:Y:S02]  /*74690*/  @P6 LOP3.LUT R15, R15, 0x4, RZ, 0xfc, !PT ;  /* 0x000000040f0f6812 */ /* 0x000fe400078efcff */
[----:B------:R-:W-:Y:S01]  /*746a0*/  LOP3.LUT P6, RZ, R19, 0x200000, RZ, 0xc0, !PT ;  /* 0x0020000013ff7812 */ /* 0x000fe200078cc0ff */
[----:B------:R1:W-:Y:S04]  /*746b0*/  @P2 STG.E desc[UR6][R76.64], R146 ;  /* 0x000000924c002986 */ /* 0x0003e8000c101906 */
[----:B-1----:R-:W3:Y:S01]  /*746c0*/  LDL.LU R146, [R1+0x1918] ;  /* 0x0019180001927983 */ /* 0x002ee20000300800 */
[----:B------:R-:W-:-:S07]  /*746d0*/  LOP3.LUT R15, R15, 0xfffffff7, RZ, 0xc0, !PT ;  /* 0xfffffff70f0f7812 */ /* 0x000fce00078ec0ff */
[----:B------:R-:W-:Y:S02]  /*746e0*/  @P6 LOP3.LUT R15, R15, 0x8, RZ, 0xfc, !PT ;  /* 0x000000080f0f6812 */ /* 0x000fe400078efcff */
[----:B------:R-:W-:Y:S01]  /*746f0*/  LOP3.LUT P6, RZ, R19, 0x100000, RZ, 0xc0, !PT ;  /* 0x0010000013ff7812 */ /* 0x000fe200078cc0ff */
[----:B----4-:R-:W-:-:S05]  /*74700*/  IMAD.WIDE R76, R140, 0x4, R2 ;  /* 0x000000048c4c7825 */ /* 0x010fca00078e0202 */
[----:B------:R1:W-:Y:S02]  /*74710*/  @P3 STG.E desc[UR6][R76.64], R144 ;  /* 0x000000904c003986 */ /* 0x0003e4000c101906 */
[C---:B-1----:R-:W-:Y:S02]  /*74720*/  IMAD.WIDE R76, R140.reuse, 0x4, R4 ;  /* 0x000000048c4c7825 */ /* 0x042fe400078e0204 */
[----:B------:R-:W4:Y:S04]  /*74730*/  LDL.LU R144, [R1+0x1518] ;  /* 0x0015180001907983 */ /* 0x000f280000300800 */
[----:B--2---:R1:W-:Y:S02]  /*74740*/  @P4 STG.E desc[UR6][R76.64], R141 ;  /* 0x0000008d4c004986 */ /* 0x0043e4000c101906 */
[----:B-1----:R-:W-:-:S02]  /*74750*/  IMAD.WIDE R76, R140, 0x4, R6 ;  /* 0x000000048c4c7825 */ /* 0x002fc400078e0206 */
[----:B------:R-:W2:Y:S04]  /*74760*/  LDL.LU R141, [R1+0x1118] ;  /* 0x00111800018d7983 */ /* 0x000ea80000300800 */
        /* <DEDUP_REMOVED lines=36> */
[----:B------:R-:W3:Y:S10]  /*749b0*/  LDL.LU R83, [R1+0x22c8] ;  /* 0x0022c80001537983 */ /* 0x000ef40000300800 */
        /* <DEDUP_REMOVED lines=22> */
[----:B--2---:R3:W-:Y:S02]  /*74b20*/  @P3 STG.E desc[UR6][R76.64], R141 ;  /* 0x0000008d4c003986 */ /* 0x0047e4000c101906 */
[----:B---3--:R-:W-:-:S05]  /*74b30*/  IMAD.WIDE R76, R147, 0x4, R2 ;  /* 0x00000004934c7825 */ /* 0x008fca00078e0202 */
[----:B------:R1:W-:Y:S02]  /*74b40*/  @P4 STG.E desc[UR6][R76.64], R142 ;  /* 0x0000008e4c004986 */ /* 0x0003e4000c101906 */
[----:B-1----:R-:W-:-:S05]  /*74b50*/  IMAD.WIDE R76, R147, 0x4, R4 ;  /* 0x00000004934c7825 */ /* 0x002fca00078e0204 */
[----:B------:R1:W-:Y:S04]  /*74b60*/  @P5 STG.E desc[UR6][R76.64], R140 ;  /* 0x0000008c4c005986 */ /* 0x0003e8000c101906 */
[----:B-1----:R-:W2:Y:S04]  /*74b70*/  LDL.LU R140, [R1+0x528] ;  /* 0x00052800018c7983 */ /* 0x002ea80000300800 */
[----:B------:R-:W3:Y:S04]  /*74b80*/  LDL.LU R145, [R1+0x128] ;  /* 0x0001280001917983 */ /* 0x000ee80000300800 */
[----:B------:R-:W4:Y:S04]  /*74b90*/  LDL.LU R146, [R1+0x1d1c] ;  /* 0x001d1c0001927983 */ /* 0x000f280000300800 */
[----:B------:R-:W4:Y:S04]  /*74ba0*/  LDL.LU R143, [R1+0x191c] ;  /* 0x00191c00018f7983 */ /* 0x000f280000300800 */
[----:B------:R-:W4:Y:S04]  /*74bb0*/  LDL.LU R144, [R1+0x151c] ;  /* 0x00151c0001907983 */ /* 0x000f280000300800 */
        /* <DEDUP_REMOVED lines=17> */
[----:B--2---:R1:W-:Y:S04]  /*74cd0*/  @P2 STG.E desc[UR6][R76.64], R140 ;  /* 0x0000008c4c002986 */ /* 0x0043e8000c101906 */
[----:B-1----:R-:W2:Y:S04]  /*74ce0*/  LDL.LU R140, [R1+0xd1c] ;  /* 0x000d1c00018c7983 */ /* 0x002ea80000300800 */
[----:B------:R-:W2:Y:S04]  /*74cf0*/  LDL.LU R244, [R1+0x92c] ;  /* 0x00092c0001f47983 */ /* 0x000ea80000300800 */
[----:B------:R-:W2:Y:S01]  /*74d00*/  LDL.LU R82, [R1+0x52c] ;  /* 0x00052c0001527983 */ /* 0x000ea20000300800 */
[----:B------:R-:W-:-:S03]  /*74d10*/  LOP3.LUT R16, R16, 0xdfffffff, RZ, 0xc0, !PT ;  /* 0xdfffffff10107812 */ /* 0x000fc600078ec0ff */
[----:B------:R-:W2:Y:S01]  /*74d20*/  LDL.LU R79, [R1+0x12c] ;  /* 0x00012c00014f7983 */ /* 0x000ea20000300800 */
[----:B------:R-:W-:Y:S02]  /*74d30*/  @P6 LOP3.LUT R16, R16, 0x20000000, RZ, 0xfc, !PT ;  /* 0x2000000010106812 */ /* 0x000fe400078efcff */
[----:B------:R-:W-:Y:S01]  /*74d40*/  LOP3.LUT P6, RZ, R20, 0x20, RZ, 0xc0, !PT ;  /* 0x0000002014ff7812 */ /* 0x000fe200078cc0ff */
[----:B------:R-:W2:Y:S01]  /*74d50*/  LDL.LU R148, [R1+0x22cc] ;  /* 0x0022cc0001947983 */ /* 0x000ea20000300800 */
[----:B------:R-:W-:Y:S02]  /*74d60*/  LOP3.LUT R16, R16, 0xbfffffff, RZ, 0xc0, !PT ;  /* 0xbfffffff10107812 */ /* 0x000fe400078ec0ff */
[----:B------:R-:W-:Y:S01]  /*74d70*/  LOP3.LUT P3, RZ, R19, 0x80000000, RZ, 0xc0, !PT ;  /* 0x8000000013ff7812 */ /* 0x000fe2000786c0ff */
[----:B------:R-:W2:Y:S01]  /*74d80*/  LDL.LU R151, [R1+0x1e80] ;  /* 0x001e800001977983 */ /* 0x000ea20000300800 */
[C---:B------:R-:W-:Y:S01]  /*74d90*/  LOP3.LUT P4, RZ, R20.reuse, 0x1, RZ, 0xc0, !PT ;  /* 0x0000000114ff7812 */ /* 0x040fe2000788c0ff */
[----:B------:R-:W-:Y:S01]  /*74da0*/  IMAD.WIDE R76, R147, 0x4, R8 ;  /* 0x00000004934c7825 */ /* 0x000fe200078e0208 */
[----:B------:R-:W-:Y:S01]  /*74db0*/  LOP3.LUT P5, RZ, R20, 0x2, RZ, 0xc0, !PT ;  /* 0x0000000214ff7812 */ /* 0x000fe200078ac0ff */
[----:B------:R-:W2:Y:S04]  /*74dc0*/  LDL.LU R149, [R1+0x1d20] ;  /* 0x001d200001957983 */ /* 0x000ea80000300800 */
[----:B------:R-:W-:-:S02]  /*74dd0*/  @P6 LOP3.LUT R16, R16, 0x40000000, RZ, 0xfc, !PT ;  /* 0x4000000010106812 */ /* 0x000fc400078efcff */
[----:B------:R-:W-:Y:S02]  /*74de0*/  LOP3.LUT P6, RZ, R20, 0x10, RZ, 0xc0, !PT ;  /* 0x0000001014ff7812 */ /* 0x000fe400078cc0ff */
[----:B------:R-:W-:Y:S01]  /*74df0*/  LOP3.LUT R16, R16, 0x7fffffff, RZ, 0xc0, !PT ;  /* 0x7fffffff10107812 */ /* 0x000fe200078ec0ff */
[----:B---3--:R4:W-:Y:S10]  /*74e00*/  @P3 STG.E desc[UR6][R76.64], R145 ;  /* 0x000000914c003986 */ /* 0x0089f4000c101906 */
[----:B------:R-:W-:-:S02]  /*74e10*/  @P6 LOP3.LUT R16, R16, 0x80000000, RZ, 0xfc, !PT ;  /* 0x8000000010106812 */ /* 0x000fc400078efcff */
[----:B------:R-:W-:Y:S01]  /*74e20*/  LOP3.LUT P6, RZ, R20, 0x8, RZ, 0xc0, !PT ;  /* 0x0000000814ff7812 */ /* 0x000fe200078cc0ff */
[----:B----4-:R-:W-:Y:S01]  /*74e30*/  IMAD.WIDE R76, R141, 0x4, R2 ;  /* 0x000000048d4c7825 */ /* 0x010fe200078e0202 */
[----:B------:R-:W-:-:S04]  /*74e40*/  LOP3.LUT R15, R15, 0xfffffffe, RZ, 0xc0, !PT ;  /* 0xfffffffe0f0f7812 */ /* 0x000fc800078ec0ff */
[----:B------:R1:W-:Y:S07]  /*74e50*/  @P4 STG.E desc[UR6][R76.64], R146 ;  /* 0x000000924c004986 */ /* 0x0003ee000c101906 */
[----:B------:R-:W-:Y:S01]  /*74e60*/  @P6 LOP3.LUT R15, R15, 0x1, RZ, 0xfc, !PT ;  /* 0x000000010f0f6812 */ /* 0x000fe200078efcff */
[----:B-1----:R-:W-:Y:S01]  /*74e70*/  IMAD.WIDE R76, R141, 0x4, R4 ;  /* 0x000000048d4c7825 */ /* 0x002fe200078e0204 */
[----:B------:R-:W-:-:S04]  /*74e80*/  LOP3.LUT P6, RZ, R20, 0x4, RZ, 0xc0, !PT ;  /* 0x0000000414ff7812 */ /* 0x000fc800078cc0ff */
[----:B------:R1:W-:Y:S04]  /*74e90*/  @P5 STG.E desc[UR6][R76.64], R143 ;  /* 0x0000008f4c005986 */ /* 0x0003e8000c101906 */
[----:B-1----:R-:W3:Y:S04]  /*74ea0*/  LDL.LU R143, [R1+0x22d0] ;  /* 0x0022d000018f7983 */ /* 0x002ee80000300800 */
[----:B------:R-:W4:Y:S01]  /*74eb0*/  LDL.LU R150, [R1+0x1920] ;  /* 0x0019200001967983 */ /* 0x000f220000300800 */
[----:B------:R-:W-:-:S03]  /*74ec0*/  IMAD.WIDE R76, R141, 0x4, R6 ;  /* 0x000000048d4c7825 */ /* 0x000fc600078e0206 */
[----:B------:R-:W3:Y:S04]  /*74ed0*/  LDL.LU R147, [R1+0x1520] ;  /* 0x0015200001937983 */ /* 0x000ee80000300800 */
[----:B------:R1:W-:Y:S01]  /*74ee0*/  @P6 STG.E desc[UR6][R76.64], R144 ;  /* 0x000000904c006986 */ /* 0x0003e2000c101906 */
[----:B------:R-:W-:-:S03]  /*74ef0*/  LOP3.LUT P6, RZ, R15, 0x1, RZ, 0xc0, !PT ;  /* 0x000000010fff7812 */ /* 0x000fc600078cc0ff */
[----:B------:R-:W3:Y:S04]  /*74f00*/  LDL.LU R145, [R1+0x1120] ;  /* 0x0011200001917983 */ /* 0x000ee80000300800 */
[----:B------:R-:W3:Y:S01]  /*74f10*/  LDL.LU R146, [R1+0xd20] ;  /* 0x000d200001927983 */ /* 0x000ee20000300800 */
[----:B-1----:R-:W-:-:S03]  /*74f20*/  IMAD.WIDE R76, R141, 0x4, R8 ;  /* 0x000000048d4c7825 */ /* 0x002fc600078e0208 */
[----:B------:R-:W3:Y:S04]  /*74f30*/  LDL.LU R144, [R1+0x930] ;  /* 0x0009300001907983 */ /* 0x000ee80000300800 */
[----:B------:R1:W-:Y:S01]  /*74f40*/  @P6 STG.E desc[UR6][R76.64], R142 ;  /* 0x0000008e4c006986 */ /* 0x0003e2000c101906 */
[----:B------:R-:W-:-:S03]  /*74f50*/  LOP3.LUT P6, RZ, R16, 0x80000000, RZ, 0xc0, !PT ;  /* 0x8000000010ff7812 */ /* 0x000fc600078cc0ff */
[----:B------:R-:W3:Y:S01]  /*74f60*/  LDL.LU R141, [R1+0x530] ;  /* 0x00053000018d7983 */ /* 0x000ee20000300800 */
[----:B-1----:R-:W-:-:S09]  /*74f70*/  IMAD.WIDE R76, R83, 0x4, R2 ;  /* 0x00000004534c7825 */ /* 0x002fd200078e0202 */
[----:B--2---:R1:W-:Y:S04]  /*74f80*/  @P6 STG.E desc[UR6][R76.64], R140 ;  /* 0x0000008c4c006986 */ /* 0x0043e8000c101906 */
[----:B-1----:R-:W2:Y:S04]  /*74f90*/  LDL.LU R140, [R1+0x1e84] ;  /* 0x001e8400018c7983 */ /* 0x002ea80000300800 */
[----:B------:R-:W2:Y:S01]  /*74fa0*/  LDL.LU R142, [R1+0x22d4] ;  /* 0x0022d400018e7983 */ /* 0x000ea20000300800 */
        /* <DEDUP_REMOVED lines=17> */
[----:B------:R-:W-:-:S02]  /*750c0*/  LOP3.LUT P6, RZ, R16, 0x2000000, RZ, 0xc0, !PT ;  /* 0x0200000010ff7812 */ /* 0x000fc400078cc0ff */
[----:B------:R-:W-:Y:S01]  /*750d0*/  LOP3.LUT P1, RZ, R20, 0x1000, RZ, 0xc0, !PT ;  /* 0x0000100014ff7812 */ /* 0x000fe2000782c0ff */
[----:B-1----:R-:W-:-:S10]  /*750e0*/  IMAD.WIDE R76, R148, 0x4, R6 ;  /* 0x00000004944c7825 */ /* 0x002fd400078e0206 */
[----:B----4-:R1:W-:Y:S01]  /*750f0*/  @P6 STG.E desc[UR6][R76.64], R150 ;  /* 0x000000964c006986 */ /* 0x0103e2000c101906 */
[----:B------:R-:W-:Y:S01]  /*75100*/  LOP3.LUT P2, RZ, R20, 0x2000, RZ, 0xc0, !PT ;  /* 0x0000200014ff7812 */ /* 0x000fe2000784c0ff */
[----:B-1----:R-:W-:-:S05]  /*75110*/  IMAD.WIDE R76, R148, 0x4, R8 ;  /* 0x00000004944c7825 */ /* 0x002fca00078e0208 */
[----:B---3--:R1:W-:Y:S01]  /*75120*/  @P0 STG.E desc[UR6][R76.64], R147 ;  /* 0x000000934c000986 */ /* 0x0083e2000c101906 */
[----:B------:R-:W-:Y:S01]  /*75130*/  LOP3.LUT P3, RZ, R20, 0x4000, RZ, 0xc0, !PT ;  /* 0x0000400014ff7812 */ /* 0x000fe2000786c0ff */
[----:B-1----:R-:W-:-:S05]  /*75140*/  IMAD.WIDE R76, R143, 0x4, R2 ;  /* 0x000000048f4c7825 */ /* 0x002fca00078e0202 */
[----:B------:R1:W-:Y:S01]  /*75150*/  @P1 STG.E desc[UR6][R76.64], R145 ;  /* 0x000000914c001986 */ /* 0x0003e2000c101906 */
[----:B------:R-:W-:Y:S01]  /*75160*/  LOP3.LUT P4, RZ, R20, 0x8000, RZ, 0xc0, !PT ;  /* 0x0000800014ff7812 */ /* 0x000fe2000788c0ff */
[----:B-1----:R-:W-:-:S05]  /*75170*/  IMAD.WIDE R76, R143, 0x4, R4 ;  /* 0x000000048f4c7825 */ /* 0x002fca00078e0204 */
[----:B------:R1:W-:Y:S02]  /*75180*/  @P2 STG.E desc[UR6][R76.64], R146 ;  /* 0x000000924c002986 */ /* 0x0003e4000c101906 */
[----:B-1----:R-:W-:-:S05]  /*75190*/  IMAD.WIDE R76, R143, 0x4, R6 ;  /* 0x000000048f4c7825 */ /* 0x002fca00078e0206 */
[----:B------:R1:W-:Y:S01]  /*751a0*/  @P3 STG.E desc[UR6][R76.64], R144 ;  /* 0x000000904c003986 */ /* 0x0003e2000c101906 */
[----:B------:R-:W-:Y:S01]  /*751b0*/  LOP3.LUT P5, RZ, R20, 0x10000, RZ, 0xc0, !PT ;  /* 0x0001000014ff7812 */ /* 0x000fe200078ac0ff */
[----:B-1----:R-:W-:Y:S02]  /*751c0*/  IMAD.WIDE R76, R143, 0x4, R8 ;  /* 0x000000048f4c7825 */ /* 0x002fe400078e0208 */
[----:B------:R-:W3:Y:S04]  /*751d0*/  LDL.LU R143, [R1+0x1d24] ;  /* 0x001d2400018f7983 */ /* 0x000ee80000300800 */
[----:B------:R1:W-:Y:S04]  /*751e0*/  @P4 STG.E desc[UR6][R76.64], R141 ;  /* 0x0000008d4c004986 */ /* 0x0003e8000c101906 */
[----:B-1----:R-:W4:Y:S04]  /*751f0*/  LDL.LU R141, [R1+0x1924] ;  /* 0x00192400018d7983 */ /* 0x002f280000300800 */
[----:B------:R-:W4:Y:S04]  /*75200*/  LDL.LU R246, [R1+0x1524] ;  /* 0x0015240001f67983 */ /* 0x000f280000300800 */
[----:B------:R-:W4:Y:S04]  /*75210*/  LDL.LU R241, [R1+0x1124] ;  /* 0x0011240001f17983 */ /* 0x000f280000300800 */
[----:B------:R-:W4:Y:S01]  /*75220*/  LDL.LU R245, [R1+0xd24] ;  /* 0x000d240001f57983 */ /* 0x000f220000300800 */
[----:B--2---:R-:W-:-:S05]  /*75230*/  IMAD.WIDE R76, R142, 0x4, R2 ;  /* 0x000000048e4c7825 */ /* 0x004fca00078e0202 */
[----:B------:R1:W-:Y:S04]  /*75240*/  @P5 STG.E desc[UR6][R76.64], R140 ;  /* 0x0000008c4c005986 */ /* 0x0003e8000c101906 */
[----:B-1----:R-:W2:Y:S04]  /*75250*/  LDL.LU R140, [R1+0x22d8] ;  /* 0x0022d800018c7983 */ /* 0x002ea80000300800 */
[----:B------:R-:W2:Y:S01]  /*75260*/  LDL.LU R240, [R1+0x934] ;  /* 0x0009340001f07983 */ /* 0x000ea20000300800 */
        /* <DEDUP_REMOVED lines=8> */
[----:B------:R-:W-:-:S03]  /*752f0*/  LOP3.LUT R16, R16, 0xfffbffff, RZ, 0xc0, !PT ;  /* 0xfffbffff10107812 */ /* 0x000fc600078ec0ff */
[----:B------:R-:W2:Y:S04]  /*75300*/  LDL.LU R149, [R1+0x1528] ;  /* 0x0015280001957983 */ /* 0x000ea80000300800 */
[----:B------:R-:W2:Y:S04]  /*75310*/  LDL.LU R150, [R1+0x1128] ;  /* 0x0011280001967983 */ /* 0x000ea80000300800 */
[----:B------:R-:W-:Y:S01]  /*75320*/  @P6 LOP3.LUT R16, R16, 0x40000, RZ, 0xfc, !PT ;  /* 0x0004000010106812 */ /* 0x000fe200078efcff */
[----:B------:R-:W2:Y:S01]  /*75330*/  LDL.LU R148, [R1+0xd28] ;  /* 0x000d280001947983 */ /* 0x000ea20000300800 */
[----:B------:R-:W-:-:S02]  /*75340*/  LOP3.LUT P6, RZ, R20, 0x8000000, RZ, 0xc0, !PT ;  /* 0x0800000014ff7812 */ /* 0x000fc400078cc0ff */
[----:B------:R-:W-:Y:S01]  /*75350*/  LOP3.LUT R16, R16, 0xfff7ffff, RZ, 0xc0, !PT ;  /* 0xfff7ffff10107812 */ /* 0x000fe200078ec0ff */
[----:B------:R-:W2:Y:S04]  /*75360*/  LDL.LU R147, [R1+0x938] ;  /* 0x0009380001937983 */ /* 0x000ea80000300800 */
[----:B------:R-:W2:Y:S01]  /*75370*/  LDL.LU R145, [R1+0x22e0] ;  /* 0x0022e00001917983 */ /* 0x000ea20000300800 */
[C---:B------:R-:W-:Y:S02]  /*75380*/  LOP3.LUT P2, RZ, R20.reuse, 0x20000, RZ, 0xc0, !PT ;  /* 0x0002000014ff7812 */ /* 0x040fe4000784c0ff */
[----:B------:R-:W-:Y:S01]  /*75390*/  LOP3.LUT P3, RZ, R20, 0x40000, RZ, 0xc0, !PT ;  /* 0x0004000014ff7812 */ /* 0x000fe2000786c0ff */
[----:B------:R-:W-:Y:S01]  /*753a0*/  IMAD.WIDE R76, R142, 0x4, R4 ;  /* 0x000000048e4c7825 */ /* 0x000fe200078e0204 */
[----:B------:R-:W2:Y:S01]  /*753b0*/  LDL.LU R146, [R1+0x538] ;  /* 0x0005380001927983 */ /* 0x000ea20000300800 */
[----:B------:R-:W-:-:S02]  /*753c0*/  @P6 LOP3.LUT R16, R16, 0x80000, RZ, 0xfc, !PT ;  /* 0x0008000010106812 */ /* 0x000fc400078efcff */
[----:B------:R-:W-:Y:S01]  /*753d0*/  LOP3.LUT P6, RZ, R20, 0x4000000, RZ, 0xc0, !PT ;  /* 0x0400000014ff7812 */ /* 0x000fe200078cc0ff */
[----:B------:R-:W2:Y:S01]  /*753e0*/  LDL.LU R144, [R1+0x1e8c] ;  /* 0x001e8c0001907983 */ /* 0x000ea20000300800 */
        /* <DEDUP_REMOVED lines=17> */
[----:B---3--:R1:W-:Y:S02]  /*75500*/  @P2 STG.E desc[UR6][R76.64], R143 ;  /* 0x0000008f4c002986 */ /* 0x0083e4000c101906 */
[C---:B-1----:R-:W-:Y:S02]  /*75510*/  IMAD.WIDE R76, R142.reuse, 0x4, R6 ;  /* 0x000000048e4c7825 */ /* 0x042fe400078e0206 */
[----:B------:R-:W3:Y:S04]  /*75520*/  LDL.LU R143, [R1+0x1d2c] ;  /* 0x001d2c00018f7983 */ /* 0x000ee80000300800 */
[----:B----4-:R1:W-:Y:S02]  /*75530*/  @P3 STG.E desc[UR6][R76.64], R141 ;  /* 0x0000008d4c003986 */ /* 0x0103e4000c101906 */
[----:B-1----:R-:W-:-:S02]  /*75540*/  IMAD.WIDE R76, R142, 0x4, R8 ;  /* 0x000000048e4c7825 */ /* 0x002fc400078e0208 */
[----:B------:R-:W4:Y:S04]  /*75550*/  LDL.LU R141, [R1+0x192c] ;  /* 0x00192c00018d7983 */ /* 0x000f280000300800 */
[----:B------:R-:W3:Y:S04]  /*75560*/  LDL.LU R142, [R1+0x22e4] ;  /* 0x0022e400018e7983 */ /* 0x000ee80000300800 */
[----:B------:R2:W-:Y:S02]  /*75570*/  @P4 STG.E desc[UR6][R76.64], R246 ;  /* 0x000000f64c004986 */ /* 0x0005e4000c101906 */
[----:B--2---:R-:W-:-:S05]  /*75580*/  IMAD.WIDE R76, R140, 0x4, R2 ;  /* 0x000000048c4c7825 */ /* 0x004fca00078e0202 */
[----:B------:R1:W-:Y:S02]  /*75590*/  @P5 STG.E desc[UR6][R76.64], R241 ;  /* 0x000000f14c005986 */ /* 0x0003e4000c101906 */
[----:B-1----:R-:W-:-:S05]  /*755a0*/  IMAD.WIDE R76, R140, 0x4, R4 ;  /* 0x000000048c4c7825 */ /* 0x002fca00078e0204 */
[----:B------:R1:W-:Y:S01]  /*755b0*/  @P6 STG.E desc[UR6][R76.64], R245 ;  /* 0x000000f54c006986 */ /* 0x0003e2000c101906 */
[----:B------:R-:W-:Y:S01]  /*755c0*/  LOP3.LUT P6, RZ, R16, 0x1000000, RZ, 0xc0, !PT ;  /* 0x0100000010ff7812 */ /* 0x000fe200078cc0ff */
[----:B-1----:R-:W-:-:S12]  /*755d0*/  IMAD.WIDE R76, R140, 0x4, R6 ;  /* 0x000000048c4c7825 */ /* 0x002fd800078e0206 */
[----:B------:R1:W-:Y:S02]  /*755e0*/  @P6 STG.E desc[UR6][R76.64], R240 ;  /* 0x000000f04c006986 */ /* 0x0003e4000c101906 */
[----:B-1----:R-:W-:Y:S02]  /*755f0*/  IMAD.WIDE R76, R140, 0x4, R8 ;  /* 0x000000048c4c7825 */ /* 0x002fe400078e0208 */
        /* <DEDUP_REMOVED lines=30> */
[----:B---3--:R-:W-:-:S05]  /*757e0*/  IMAD.WIDE R76, R142, 0x4, R2 ;  /* 0x000000048e4c7825 */ /* 0x008fca00078e0202 */
[----:B------:R1:W-:Y:S02]  /*757f0*/  @P2 STG.E desc[UR6][R76.64], R144 ;  /* 0x000000904c002986 */ /* 0x0003e4000c101906 */
[C---:B-1----:R-:W-:Y:S02]  /*75800*/  IMAD.WIDE R76, R142.reuse, 0x4, R4 ;  /* 0x000000048e4c7825 */ /* 0x042fe400078e0204 */
[----:B------:R-:W3:Y:S04]  /*75810*/  LDL.LU R144, [R1+0x112c] ;  /* 0x00112c0001907983 */ /* 0x000ee80000300800 */
[----:B------:R1:W-:Y:S02]  /*75820*/  @P3 STG.E desc[UR6][R76.64], R143 ;  /* 0x0000008f4c003986 */ /* 0x0003e4000c101906 */
[----:B-1----:R-:W-:-:S02]  /*75830*/  IMAD.WIDE R76, R142, 0x4, R6 ;  /* 0x000000048e4c7825 */ /* 0x002fc400078e0206 */
[----:B------:R-:W3:Y:S04]  /*75840*/  LDL.LU R143, [R1+0xd2c] ;  /* 0x000d2c00018f7983 */ /* 0x000ee80000300800 */
[----:B----4-:R1:W-:Y:S01]  /*75850*/  @P4 STG.E desc[UR6][R76.64], R141 ;  /* 0x0000008d4c004986 */ /* 0x0103e2000c101906 */
[C---:B------:R-:W-:Y:S01]  /*75860*/  LOP3.LUT P5, RZ, R21.reuse, 0x8, RZ, 0xc0, !PT ;  /* 0x0000000815ff7812 */ /* 0x040fe200078ac0ff */
[----:B-1----:R-:W-:Y:S02]  /*75870*/  IMAD.WIDE R76, R142, 0x4, R8 ;  /* 0x000000048e4c7825 */ /* 0x002fe400078e0208 */
[----:B------:R-:W4:Y:S04]  /*75880*/  LDL.LU R141, [R1+0x93c] ;  /* 0x00093c00018d7983 */ /* 0x000f280000300800 */
[----:B------:R-:W3:Y:S06]  /*75890*/  LDL.LU R142, [R1+0x22e8] ;  /* 0x0022e800018e7983 */ /* 0x000eec0000300800 */
[----:B--2---:R1:W-:Y:S04]  /*758a0*/  @P5 STG.E desc[UR6][R76.64], R140 ;  /* 0x0000008c4c005986 */ /* 0x0043e8000c101906 */
[----:B-1----:R-:W2:Y:S04]  /*758b0*/  LDL.LU R140, [R1+0x53c] ;  /* 0x00053c00018c7983 */ /* 0x002ea80000300800 */
[----:B------:R-:W2:Y:S04]  /*758c0*/  LDL.LU R244, [R1+0x22ec] ;  /* 0x0022ec0001f47983 */ /* 0x000ea80000300800 */
[----:B------:R-:W2:Y:S04]  /*758d0*/  LDL.LU R241, [R1+0x1d30] ;  /* 0x001d300001f17983 */ /* 0x000ea80000300800 */
[----:B------:R-:W2:Y:S04]  /*758e0*/  LDL.LU R245, [R1+0x1930] ;  /* 0x0019300001f57983 */ /* 0x000ea80000300800 */
[----:B------:R-:W2:Y:S04]  /*758f0*/  LDL.LU R240, [R1+0x1530] ;  /* 0x0015300001f07983 */ /* 0x000ea80000300800 */
[----:B------:R-:W2:Y:S04]  /*75900*/  LDL.LU R82, [R1+0x1130] ;  /* 0x0011300001527983 */ /* 0x000ea80000300800 */
[----:B------:R-:W2:Y:S04]  /*75910*/  LDL.LU R83, [R1+0xd30] ;  /* 0x000d300001537983 */ /* 0x000ea80000300800 */
[----:B------:R-:W2:Y:S04]  /*75920*/  LDL.LU R149, [R1+0x22f0] ;  /* 0x0022f00001957983 */ /* 0x000ea80000300800 */
[----:B------:R-:W2:Y:S04]  /*75930*/  LDL.LU R79, [R1+0x940] ;  /* 0x00094000014f7983 */ /* 0x000ea80000300800 */
[----:B------:R-:W2:Y:S01]  /*75940*/  LDL.LU R151, [R1+0x540] ;  /* 0x0005400001977983 */ /* 0x000ea20000300800 */
[----:B------:R-:W-:-:S03]  /*75950*/  LOP3.LUT P2, RZ, R21, 0x10, RZ, 0xc0, !PT ;  /* 0x0000001015ff7812 */ /* 0x000fc6000784c0ff */
[----:B------:R-:W2:Y:S01]  /*75960*/  LDL.LU R150, [R1+0x140] ;  /* 0x0001400001967983 */ /* 0x000ea20000300800 */
[----:B------:R-:W-:-:S03]  /*75970*/  LOP3.LUT P3, RZ, R21, 0x20, RZ, 0xc0, !PT ;  /* 0x0000002015ff7812 */ /* 0x000fc6000786c0ff */
[----:B------:R-:W2:Y:S04]  /*75980*/  LDL.LU R148, [R1+0x1d34] ;  /* 0x001d340001947983 */ /* 0x000ea80000300800 */
[----:B------:R-:W2:Y:S04]  /*75990*/  LDL.LU R147, [R1+0x1934] ;  /* 0x0019340001937983 */ /* 0x000ea80000300800 */
[----:B------:R-:W2:Y:S01]  /*759a0*/  LDL.LU R145, [R1+0x1534] ;  /* 0x0015340001917983 */ /* 0x000ea20000300800 */
[----:B------:R-:W-:-:S03]  /*759b0*/  LOP3.LUT P4, RZ, R21, 0x40, RZ, 0xc0, !PT ;  /* 0x0000004015ff7812 */ /* 0x000fc6000788c0ff */
[----:B------:R-:W2:Y:S01]  /*759c0*/  LDL.LU R146, [R1+0x22f4] ;  /* 0x0022f40001927983 */ /* 0x000ea20000300800 */
        /* <DEDUP_REMOVED lines=9> */
[----:B---3--:R-:W-:-:S05]  /*75a60*/  IMAD.WIDE R76, R142, 0x4, R2 ;  /* 0x000000048e4c7825 */ /* 0x008fca00078e0202 */
[----:B------:R1:W-:Y:S02]  /*75a70*/  @P2 STG.E desc[UR6][R76.64], R144 ;  /* 0x000000904c002986 */ /* 0x0003e4000c101906 */
[----:B-1----:R-:W-:-:S05]  /*75a80*/  IMAD.WIDE R76, R142, 0x4, R4 ;  /* 0x000000048e4c7825 */ /* 0x002fca00078e0204 */
[----:B------:R1:W-:Y:S02]  /*75a90*/  @P3 STG.E desc[UR6][R76.64], R143 ;  /* 0x0000008f4c003986 */ /* 0x0003e4000c101906 */
[C---:B-1----:R-:W-:Y:S02]  /*75aa0*/  IMAD.WIDE R76, R142.reuse, 0x4, R6 ;  /* 0x000000048e4c7825 */ /* 0x042fe400078e0206 */
[----:B------:R-:W3:Y:S04]  /*75ab0*/  LDL.LU R143, [R1+0x1134] ;  /* 0x00113400018f7983 */ /* 0x000ee80000300800 */
[----:B----4-:R1:W-:Y:S02]  /*75ac0*/  @P4 STG.E desc[UR6][R76.64], R141 ;  /* 0x0000008d4c004986 */ /* 0x0103e4000c101906 */
[----:B-1----:R-:W-:-:S02]  /*75ad0*/  IMAD.WIDE R76, R142, 0x4, R8 ;  /* 0x000000048e4c7825 */ /* 0x002fc400078e0208 */
[----:B------:R-:W4:Y:S04]  /*75ae0*/  LDL.LU R141, [R1+0xd34] ;  /* 0x000d3400018d7983 */ /* 0x000f280000300800 */
[----:B------:R-:W4:Y:S04]  /*75af0*/  LDL.LU R142, [R1+0x944] ;  /* 0x00094400018e7983 */ /* 0x000f280000300800 */
[----:B--2---:R1:W-:Y:S04]  /*75b00*/  @P5 STG.E desc[UR6][R76.64], R140 ;  /* 0x0000008c4c005986 */ /* 0x0043e8000c101906 */
[----:B-1----:R-:W2:Y:S04]  /*75b10*/  LDL.LU R140, [R1+0x544] ;  /* 0x00054400018c7983 */ /* 0x002ea80000300800 */
[----:B------:R-:W4:Y:S01]  /*75b20*/  LDL.LU R144, [R1+0x22f8] ;  /* 0x0022f80001907983 */ /* 0x000f220000300800 */
        /* <DEDUP_REMOVED lines=15> */
[----:B------:R-:W-:-:S10]  /*75c20*/  IMAD.WIDE R76, R244, 0x4, R2 ;  /* 0x00000004f44c7825 */ /* 0x000fd400078e0202 */
        /* <DEDUP_REMOVED lines=38> */
[----:B------:R-:W2:Y:S04]  /*75e90*/  LDL.LU R146, [R1+0x144] ;  /* 0x0001440001927983 */ /* 0x000ea80000300800 */
[----:B---3--:R1:W-:Y:S04]  /*75ea0*/  @P2 STG.E desc[UR6][R76.64], R143 ;  /* 0x0000008f4c002986 */ /* 0x0083e8000c101906 */
[----:B-1----:R-:W3:Y:S01]  /*75eb0*/  LDL.LU R143, [R1+0x1d38] ;  /* 0x001d3800018f7983 */ /* 0x002ee20000300800 */
[----:B----4-:R-:W-:-:S05]  /*75ec0*/  IMAD.WIDE R76, R144, 0x4, R2 ;  /* 0x00000004904c7825 */ /* 0x010fca00078e0202 */
[----:B------:R1:W-:Y:S02]  /*75ed0*/  @P3 STG.E desc[UR6][R76.64], R141 ;  /* 0x0000008d4c003986 */ /* 0x0003e4000c101906 */
[C---:B-1----:R-:W-:Y:S02]  /*75ee0*/  IMAD.WIDE R76, R144.reuse, 0x4, R4 ;  /* 0x00000004904c7825 */ /* 0x042fe400078e0204 */
[----:B------:R-:W4:Y:S04]  /*75ef0*/  LDL.LU R141, [R1+0x1938] ;  /* 0x00193800018d7983 */ /* 0x000f280000300800 */
[----:B------:R1:W-:Y:S02]  /*75f00*/  @P4 STG.E desc[UR6][R76.64], R142 ;  /* 0x0000008e4c004986 */ /* 0x0003e4000c101906 */
[----:B-1----:R-:W-:-:S02]  /*75f10*/  IMAD.WIDE R76, R144, 0x4, R6 ;  /* 0x00000004904c7825 */ /* 0x002fc400078e0206 */
[----:B------:R-:W4:Y:S04]  /*75f20*/  LDL.LU R142, [R1+0x1538] ;  /* 0x00153800018e7983 */ /* 0x000f280000300800 */
[----:B--2---:R1:W-:Y:S04]  /*75f30*/  @P5 STG.E desc[UR6][R76.64], R140 ;  /* 0x0000008c4c005986 */ /* 0x0043e8000c101906 */
[----:B-1----:R-:W2:Y:S04]  /*75f40*/  LDL.LU R140, [R1+0x22fc] ;  /* 0x0022fc00018c7983 */ /* 0x002ea80000300800 */
[----:B------:R-:W4:Y:S01]  /*75f50*/  LDL.LU R241, [R1+0x1138] ;  /* 0x0011380001f17983 */ /* 0x000f220000300800 */
[----:B------:R-:W-:-:S03]  /*75f60*/  IMAD.WIDE R76, R144, 0x4, R8 ;  /* 0x00000004904c7825 */ /* 0x000fc600078e0208 */
        /* <DEDUP_REMOVED lines=13> */
[----:B------:R-:W-:-:S02]  /*76040*/  LOP3.LUT P2, RZ, R21, 0x800000, RZ, 0xc0, !PT ;  /* 0x0080000015ff7812 */ /* 0x000fc4000784c0ff */
[C---:B------:R-:W-:Y:S02]  /*76050*/  LOP3.LUT P3, RZ, R21.reuse, 0x1000000, RZ, 0xc0, !PT ;  /* 0x0100000015ff7812 */ /* 0x040fe4000786c0ff */
[C---:B------:R-:W-:Y:S02]  /*76060*/  LOP3.LUT P4, RZ, R21.reuse, 0x2000000, RZ, 0xc0, !PT ;  /* 0x0200000015ff7812 */ /* 0x040fe4000788c0ff */
[----:B------:R-:W-:Y:S02]  /*76070*/  LOP3.LUT P5, RZ, R21, 0x4000000, RZ, 0xc0, !PT ;  /* 0x0400000015ff7812 */ /* 0x000fe400078ac0ff */
        /* <DEDUP_REMOVED lines=14> */
[----:B------:R1:W-:Y:S04]  /*76160*/  @P2 STG.E desc[UR6][R76.64], R146 ;  /* 0x000000924c002986 */ /* 0x0003e8000c101906 */
[----:B-1----:R-:W4:Y:S01]  /*76170*/  LDL.LU R146, [R1+0x54c] ;  /* 0x00054c0001927983 */ /* 0x002f220000300800 */
[----:B--2---:R-:W-:-:S05]  /*76180*/  IMAD.WIDE R76, R140, 0x4, R2 ;  /* 0x000000048c4c7825 */ /* 0x004fca00078e0202 */
[----:B---3--:R1:W-:Y:S02]  /*76190*/  @P3 STG.E desc[UR6][R76.64], R143 ;  /* 0x0000008f4c003986 */ /* 0x0083e4000c101906 */
[C---:B-1----:R-:W-:Y:S02]  /*761a0*/  IMAD.WIDE R76, R140.reuse, 0x4, R4 ;  /* 0x000000048c4c7825 */ /* 0x042fe400078e0204 */
[----:B------:R-:W2:Y:S04]  /*761b0*/  LDL.LU R143, [R1+0x14c] ;  /* 0x00014c00018f7983 */ /* 0x000ea80000300800 */
[----:B----4-:R1:W-:Y:S02]  /*761c0*/  @P4 STG.E desc[UR6][R76.64], R141 ;  /* 0x0000008d4c004986 */ /* 0x0103e4000c101906 */
[----:B-1----:R-:W-:-:S05]  /*761d0*/  IMAD.WIDE R76, R140, 0x4, R6 ;  /* 0x000000048c4c7825 */ /* 0x002fca00078e0206 */
[----:B------:R1:W-:Y:S02]  /*761e0*/  @P5 STG.E desc[UR6][R76.64], R142 ;  /* 0x0000008e4c005986 */ /* 0x0003e4000c101906 */
[----:B-1----:R-:W-:Y:S02]  /*761f0*/  IMAD.WIDE R76, R140, 0x4, R8 ;  /* 0x000000048c4c7825 */ /* 0x002fe400078e0208 */
[----:B------:R-:W3:Y:S04]  /*76200*/  LDL.LU R142, [R1+0x1d40] ;  /* 0x001d4000018e7983 */ /* 0x000ee80000300800 */
[----:B------:R-:W4:Y:S04]  /*76210*/  LDL.LU R140, [R1+0x1940] ;  /* 0x00194000018c7983 */ /* 0x000f280000300800 */
[----:B------:R-:W3:Y:S01]  /*76220*/  LDL.LU R141, [R1+0x230c] ;  /* 0x00230c00018d7983 */ /* 0x000ee20000300800 */
        /* <DEDUP_REMOVED lines=38> */
[----:B------:R1:W-:Y:S02]  /*76490*/  @P6 STG.E desc[UR6][R76.64], R148 ;  /* 0x000000944c006986 */ /* 0x0003e4000c101906 */
[----:B-1----:R-:W-:-:S05]  /*764a0*/  IMAD.WIDE R76, R144, 0x4, R2 ;  /* 0x00000004904c7825 */ /* 0x002fca00078e0202 */
[----:B------:R1:W-:Y:S02]  /*764b0*/  @P0 STG.E desc[UR6][R76.64], R147 ;  /* 0x000000934c000986 */ /* 0x0003e4000c101906 */
[----:B-1----:R-:W-:-:S05]  /*764c0*/  IMAD.WIDE R76, R144, 0x4, R4 ;  /* 0x00000004904c7825 */ /* 0x002fca00078e0204 */
[----:B------:R1:W-:Y:S04]  /*764d0*/  @P1 STG.E desc[UR6][R76.64], R145 ;  /* 0x000000914c001986 */ /* 0x0003e8000c101906 */
[----:B-1----:R-:W4:Y:S01]  /*764e0*/  LDL.LU R145, [R1+0x1540] ;  /* 0x0015400001917983 */ /* 0x002f220000300800 */
[C---:B------:R-:W-:Y:S02]  /*764f0*/  LOP3.LUT P2, RZ, R22.reuse, 0x40, RZ, 0xc0, !PT ;  /* 0x0000004016ff7812 */ /* 0x040fe4000784c0ff */
[----:B------:R-:W-:Y:S01]  /*76500*/  LOP3.LUT P3, RZ, R22, 0x80, RZ, 0xc0, !PT ;  /* 0x0000008016ff7812 */ /* 0x000fe2000786c0ff */
[----:B------:R-:W-:Y:S01]  /*76510*/  IMAD.WIDE R76, R144, 0x4, R6 ;  /* 0x00000004904c7825 */ /* 0x000fe200078e0206 */
[C---:B------:R-:W-:Y:S02]  /*76520*/  LOP3.LUT P4, RZ, R22.reuse, 0x100, RZ, 0xc0, !PT ;  /* 0x0000010016ff7812 */ /* 0x040fe4000788c0ff */
[----:B------:R-:W-:-:S07]  /*76530*/  LOP3.LUT P5, RZ, R22, 0x200, RZ, 0xc0, !PT ;  /* 0x0000020016ff7812 */ /* 0x000fce00078ac0ff */
[----:B------:R1:W-:Y:S02]  /*76540*/  @P2 STG.E desc[UR6][R76.64], R146 ;  /* 0x000000924c002986 */ /* 0x0003e4000c101906 */
[----:B-1----:R-:W-:Y:S02]  /*76550*/  IMAD.WIDE R76, R144, 0x4, R8 ;  /* 0x00000004904c7825 */ /* 0x002fe400078e0208 */
[----:B------:R-:W4:Y:S04]  /*76560*/  LDL.LU R146, [R1+0x1140] ;  /* 0x0011400001927983 */ /* 0x000f280000300800 */
[----:B--2---:R1:W-:Y:S04]  /*76570*/  @P3 STG.E desc[UR6][R76.64], R143 ;  /* 0x0000008f4c003986 */ /* 0x0043e8000c101906 */
[----:B------:R-:W2:Y:S04]  /*76580*/  LDL.LU R144, [R1+0xd40] ;  /* 0x000d400001907983 */ /* 0x000ea80000300800 */
[----:B-1----:R-:W2:Y:S01]  /*76590*/  LDL.LU R143, [R1+0x950] ;  /* 0x00095000018f7983 */ /* 0x002ea20000300800 */
[----:B---3--:R-:W-:-:S05]  /*765a0*/  IMAD.WIDE R76, R141, 0x4, R2 ;  /* 0x000000048d4c7825 */ /* 0x008fca00078e0202 */
[----:B------:R1:W-:Y:S02]  /*765b0*/  @P4 STG.E desc[UR6][R76.64], R142 ;  /* 0x0000008e4c004986 */ /* 0x0003e4000c101906 */
[----:B-1----:R-:W-:Y:S02]  /*765c0*/  IMAD.WIDE R76, R141, 0x4, R4 ;  /* 0x000000048d4c7825 */ /* 0x002fe400078e0204 */
[----:B------:R-:W3:Y:S04]  /*765d0*/  LDL.LU R142, [R1+0x550] ;  /* 0x00055000018e7983 */ /* 0x000ee80000300800 */
[----:B----4-:R1:W-:Y:S04]  /*765e0*/  @P5 STG.E desc[UR6][R76.64], R140 ;  /* 0x0000008c4c005986 */ /* 0x0103e8000c101906 */
        /* <DEDUP_REMOVED lines=9> */
[----:B------:R-:W-:-:S02]  /*76680*/  LOP3.LUT R17, R17, 0xfbffffff, RZ, 0xc0, !PT ;  /* 0xfbffffff11117812 */ /* 0x000fc400078ec0ff */
[C---:B------:R-:W-:Y:S01]  /*76690*/  LOP3.LUT P2, RZ, R22.reuse, 0x400, RZ, 0xc0, !PT ;  /* 0x0000040016ff7812 */ /* 0x040fe2000784c0ff */
[----:B------:R-:W-:Y:S01]  /*766a0*/  IMAD.WIDE R76, R141, 0x4, R6 ;  /* 0x000000048d4c7825 */ /* 0x000fe200078e0206 */
[----:B------:R-:W3:Y:S04]  /*766b0*/  LDL.LU R151, [R1+0xd44] ;  /* 0x000d440001977983 */ /* 0x000ee80000300800 */
[----:B------:R-:W3:Y:S03]  /*766c0*/  LDL.LU R149, [R1+0x954] ;  /* 0x0009540001957983 */ /* 0x000ee60000300800 */
[----:B------:R-:W-:Y:S01]  /*766d0*/  @P6 LOP3.LUT R17, R17, 0x4000000, RZ, 0xfc, !PT ;  /* 0x0400000011116812 */ /* 0x000fe200078efcff */
[----:B------:R-:W3:Y:S01]  /*766e0*/  LDL.LU R150, [R1+0x554] ;  /* 0x0005540001967983 */ /* 0x000ee20000300800 */
[----:B------:R-:W-:-:S02]  /*766f0*/  LOP3.LUT P6, RZ, R22, 0x100000, RZ, 0xc0, !PT ;  /* 0x0010000016ff7812 */ /* 0x000fc400078cc0ff */
[----:B------:R-:W-:Y:S01]  /*76700*/  LOP3.LUT R17, R17, 0xf7ffffff, RZ, 0xc0, !PT ;  /* 0xf7ffffff11117812 */ /* 0x000fe200078ec0ff */
[----:B------:R-:W3:Y:S04]  /*76710*/  LDL.LU R148, [R1+0x2318] ;  /* 0x0023180001947983 */ /* 0x000ee80000300800 */
        /* <DEDUP_REMOVED lines=13> */
[C---:B------:R-:W-:Y:S02]  /*767f0*/  LOP3.LUT P3, RZ, R22.reuse, 0x800, RZ, 0xc0, !PT ;  /* 0x0000080016ff7812 */ /* 0x040fe4000786c0ff */
[----:B------:R-:W-:-:S07]  /*76800*/  LOP3.LUT P4, RZ, R22, 0x1000, RZ, 0xc0, !PT ;  /* 0x0000100016ff7812 */ /* 0x000fce000788c0ff */
[----:B------:R-:W-:Y:S02]  /*76810*/  @P6 LOP3.LUT R17, R17, 0x80000000, RZ, 0xfc, !PT ;  /* 0x8000000011116812 */ /* 0x000fe400078efcff */
[C---:B------:R-:W-:Y:S02]  /*76820*/  LOP3.LUT P6, RZ, R22.reuse, 0x8000, RZ, 0xc0, !PT ;  /* 0x0000800016ff7812 */ /* 0x040fe400078cc0ff */
[----:B------:R-:W-:Y:S02]  /*76830*/  LOP3.LUT P5, RZ, R22, 0x2000, RZ, 0xc0, !PT ;  /* 0x0000200016ff7812 */ /* 0x000fe400078ac0ff */
[----:B------:R-:W-:-:S09]  /*76840*/  LOP3.LUT R16, R16, 0xfffffffe, RZ, 0xc0, !PT ;  /* 0xfffffffe10107812 */ /* 0x000fd200078ec0ff */
[----:B------:R-:W-:Y:S02]  /*76850*/  @P6 LOP3.LUT R16, R16, 0x1, RZ, 0xfc, !PT ;  /* 0x0000000110106812 */ /* 0x000fe400078efcff */
[----:B------:R-:W-:Y:S01]  /*76860*/  LOP3.LUT P6, RZ, R22, 0x4000, RZ, 0xc0, !PT ;  /* 0x0000400016ff7812 */ /* 0x000fe200078cc0ff */
[----:B------:R1:W-:Y:S02]  /*76870*/  @P2 STG.E desc[UR6][R76.64], R145 ;  /* 0x000000914c002986 */ /* 0x0003e4000c101906 */
[----:B-1----:R-:W-:Y:S02]  /*76880*/  IMAD.WIDE R76, R141, 0x4, R8 ;  /* 0x000000048d4c7825 */ /* 0x002fe400078e0208 */
[----:B------:R-:W3:Y:S04]  /*76890*/  LDL.LU R141, [R1+0x231c] ;  /* 0x00231c00018d7983 */ /* 0x000ee80000300800 */
[----:B------:R-:W3:Y:S04]  /*768a0*/  LDL.LU R79, [R1+0x1144] ;  /* 0x00114400014f7983 */ /* 0x000ee80000300800 */
[----:B------:R-:W3:Y:S04]  /*768b0*/  LDL.LU R145, [R1+0x1d48] ;  /* 0x001d480001917983 */ /* 0x000ee80000300800 */
[----:B------:R4:W-:Y:S02]  /*768c0*/  @P3 STG.E desc[UR6][R76.64], R146 ;  /* 0x000000924c003986 */ /* 0x0009e4000c101906 */
[----:B----4-:R-:W-:-:S05]  /*768d0*/  IMAD.WIDE R76, R140, 0x4, R2 ;  /* 0x000000048c4c7825 */ /* 0x010fca00078e0202 */
[----:B--2---:R1:W-:Y:S02]  /*768e0*/  @P4 STG.E desc[UR6][R76.64], R144 ;  /* 0x000000904c004986 */ /* 0x0043e4000c101906 */
        /* <DEDUP_REMOVED lines=23> */
[C---:B------:R-:W-:Y:S02]  /*76a60*/  LOP3.LUT P0, RZ, R22.reuse, 0x800000, RZ, 0xc0, !PT ;  /* 0x0080000016ff7812 */ /* 0x040fe4000780c0ff */
[C---:B------:R-:W-:Y:S02]  /*76a70*/  LOP3.LUT P1, RZ, R22.reuse, 0x1000000, RZ, 0xc0, !PT ;  /* 0x0100000016ff7812 */ /* 0x040fe4000782c0ff */
[C---:B------:R-:W-:Y:S02]  /*76a80*/  LOP3.LUT P2, RZ, R22.reuse, 0x2000000, RZ, 0xc0, !PT ;  /* 0x0200000016ff7812 */ /* 0x040fe4000784c0ff */
[C---:B------:R-:W-:Y:S02]  /*76a90*/  LOP3.LUT P3, RZ, R22.reuse, 0x4000000, RZ, 0xc0, !PT ;  /* 0x0400000016ff7812 */ /* 0x040fe4000786c0ff */
[----:B------:R-:W-:-:S02]  /*76aa0*/  LOP3.LUT P4, RZ, R22, 0x8000000, RZ, 0xc0, !PT ;  /* 0x0800000016ff7812 */ /* 0x000fc4000788c0ff */
[----:B------:R-:W-:Y:S01]  /*76ab0*/  LOP3.LUT P5, RZ, R22, 0x10000000, RZ, 0xc0, !PT ;  /* 0x1000000016ff7812 */ /* 0x000fe200078ac0ff */
[----:B------:R1:W-:Y:S01]  /*76ac0*/  @P6 STG.E desc[UR6][R76.64], R79 ;  /* 0x0000004f4c006986 */ /* 0x0003e2000c101906 */
[----:B------:R-:W-:Y:S01]  /*76ad0*/  LOP3.LUT P6, RZ, R17, 0x8000000, RZ, 0xc0, !PT ;  /* 0x0800000011ff7812 */ /* 0x000fe200078cc0ff */
[----:B-1----:R-:W-:-:S12]  /*76ae0*/  IMAD.WIDE R76, R148, 0x4, R2 ;  /* 0x00000004944c7825 */ /* 0x002fd800078e0202 */
[----:B------:R1:W-:Y:S01]  /*76af0*/  @P6 STG.E desc[UR6][R76.64], R151 ;  /* 0x000000974c006986 */ /* 0x0003e2000c101906 */
[C---:B------:R-:W-:Y:S01]  /*76b00*/  LOP3.LUT P6, RZ, R17.reuse, 0x4000000, RZ, 0xc0, !PT ;  /* 0x0400000011ff7812 */ /* 0x040fe200078cc0ff */
[C---:B-1----:R-:W-:Y:S02]  /*76b10*/  IMAD.WIDE R76, R148.reuse, 0x4, R4 ;  /* 0x00000004944c7825 */ /* 0x042fe400078e0204 */
[----:B------:R-:W3:Y:S10]  /*76b20*/  LDL.LU R151, [R1+0x2328] ;  /* 0x0023280001977983 */ /* 0x000ef40000300800 */
[----:B------:R1:W-:Y:S01]  /*76b30*/  @P6 STG.E desc[UR6][R76.64], R149 ;  /* 0x000000954c006986 */ /* 0x0003e2000c101906 */
[----:B------:R-:W-:Y:S01]  /*76b40*/  LOP3.LUT P6, RZ, R17, 0x2000000, RZ, 0xc0, !PT ;  /* 0x0200000011ff7812 */ /* 0x000fe200078cc0ff */
[----:B-1----:R-:W-:-:S12]  /*76b50*/  IMAD.WIDE R76, R148, 0x4, R6 ;  /* 0x00000004944c7825 */ /* 0x002fd800078e0206 */
[----:B------:R1:W-:Y:S02]  /*76b60*/  @P6 STG.E desc[UR6][R76.64], R150 ;  /* 0x000000964c006986 */ /* 0x0003e4000c101906 */
[----:B-1----:R-:W-:-:S05]  /*76b70*/  IMAD.WIDE R76, R148, 0x4, R8 ;  /* 0x00000004944c7825 */ /* 0x002fca00078e0208 */
[----:B------:R1:W-:Y:S02]  /*76b80*/  @P0 STG.E desc[UR6][R76.64], R147 ;  /* 0x000000934c000986 */ /* 0x0003e4000c101906 */
[----:B-1----:R-:W-:-:S05]  /*76b90*/  IMAD.WIDE R76, R141, 0x4, R2 ;  /* 0x000000048d4c7825 */ /* 0x002fca00078e0202 */
[----:B------:R1:W-:Y:S02]  /*76ba0*/  @P1 STG.E desc[UR6][R76.64], R145 ;  /* 0x000000914c001986 */ /* 0x0003e4000c101906 */
[----:B-1----:R-:W-:-:S05]  /*76bb0*/  IMAD.WIDE R76, R141, 0x4, R4 ;  /* 0x000000048d4c7825 */ /* 0x002fca00078e0204 */
[----:B--2---:R1:W-:Y:S02]  /*76bc0*/  @P2 STG.E desc[UR6][R76.64], R144 ;  /* 0x000000904c002986 */ /* 0x0043e4000c101906 */
[----:B-1----:R-:W-:-:S05]  /*76bd0*/  IMAD.WIDE R76, R141, 0x4, R6 ;  /* 0x000000048d4c7825 */ /* 0x002fca00078e0206 */
[----:B----4-:R1:W-:Y:S02]  /*76be0*/  @P3 STG.E desc[UR6][R76.64], R143 ;  /* 0x0000008f4c003986 */ /* 0x0103e4000c101906 */
[----:B-1----:R-:W-:-:S05]  /*76bf0*/  IMAD.WIDE R76, R141, 0x4, R8 ;  /* 0x000000048d4c7825 */ /* 0x002fca00078e0208 */
[----:B---3--:R1:W-:Y:S02]  /*76c00*/  @P4 STG.E desc[UR6][R76.64], R142 ;  /* 0x0000008e4c004986 */ /* 0x0083e4000c101906 */
[----:B-1----:R-:W-:-:S05]  /*76c10*/  IMAD.WIDE R76, R146, 0x4, R2 ;  /* 0x00000004924c7825 */ /* 0x002fca00078e0202 */
[----:B------:R1:W-:Y:S04]  /*76c20*/  @P5 STG.E desc[UR6][R76.64], R140 ;  /* 0x0000008c4c005986 */ /* 0x0003e8000c101906 */
[----:B-1----:R-:W2:Y:S04]  /*76c30*/  LDL.LU R140, [R1+0x958] ;  /* 0x00095800018c7983 */ /* 0x002ea80000300800 */
[----:B------:R-:W3:Y:S04]  /*76c40*/  LDL.LU R145, [R1+0x558] ;  /* 0x0005580001917983 */ /* 0x000ee80000300800 */
[----:B------:R-:W4:Y:S04]  /*76c50*/  LDL.LU R144, [R1+0x158] ;  /* 0x0001580001907983 */ /* 0x000f280000300800 */
[----:B------:R-:W4:Y:S04]  /*76c60*/  LDL.LU R142, [R1+0x1d4c] ;  /* 0x001d4c00018e7983 */ /* 0x000f280000300800 */
[----:B------:R-:W4:Y:S04]  /*76c70*/  LDL.LU R143, [R1+0x194c] ;  /* 0x00194c00018f7983 */ /* 0x000f280000300800 */
[----:B------:R-:W4:Y:S04]  /*76c80*/  LDL.LU R141, [R1+0x154c] ;  /* 0x00154c00018d7983 */ /* 0x000f280000300800 */
[----:B------:R-:W4:Y:S01]  /*76c90*/  LDL.LU R244, [R1+0x2324] ;  /* 0x0023240001f47983 */ /* 0x000f220000300800 */
[----:B------:R-:W-:Y:S01]  /*76ca0*/  LOP3.LUT P2, RZ, R22, 0x20000000, RZ, 0xc0, !PT ;  /* 0x2000000016ff7812 */ /* 0x000fe2000784c0ff */
[----:B------:R-:W-:Y:S01]  /*76cb0*/  IMAD.WIDE R76, R146, 0x4, R4 ;  /* 0x00000004924c7825 */ /* 0x000fe200078e0204 */
[----:B------:R-:W-:-:S02]  /*76cc0*/  LOP3.LUT P6, RZ, R23, 0x200, RZ, 0xc0, !PT ;  /* 0x0000020017ff7812 */ /* 0x000fc400078cc0ff */
        /* <DEDUP_REMOVED lines=12> */
[----:B------:R-:W-:Y:S01]  /*76d90*/  LOP3.LUT P6, RZ, R23, 0x20, RZ, 0xc0, !PT ;  /* 0x0000002017ff7812 */ /* 0x000fe200078cc0ff */
[----:B--2---:R1:W-:Y:S04]  /*76da0*/  @P2 STG.E desc[UR6][R76.64], R140 ;  /* 0x0000008c4c002986 */ /* 0x0043e8000c101906 */
[----:B-1----:R-:W2:Y:S04]  /*76db0*/  LDL.LU R140, [R1+0x114c] ;  /* 0x00114c00018c7983 */ /* 0x002ea80000300800 */
[----:B------:R-:W2:Y:S01]  /*76dc0*/  LDL.LU R82, [R1+0xd4c] ;  /* 0x000d4c0001527983 */ /* 0x000ea20000300800 */
[----:B------:R-:W-:-:S03]  /*76dd0*/  LOP3.LUT R17, R17, 0xffdfffff, RZ, 0xc0, !PT ;  /* 0xffdfffff11117812 */ /* 0x000fc600078ec0ff */
[----:B------:R-:W2:Y:S01]  /*76de0*/  LDL.LU R83, [R1+0x95c] ;  /* 0x00095c0001537983 */ /* 0x000ea20000300800 */
[----:B------:R-:W-:Y:S01]  /*76df0*/  @P6 LOP3.LUT R17, R17, 0x200000, RZ, 0xfc, !PT ;  /* 0x0020000011116812 */ /* 0x000fe200078efcff */
[----:B------:R-:W-:Y:S01]  /*76e00*/  IMAD.WIDE R76, R146, 0x4, R6 ;  /* 0x00000004924c7825 */ /* 0x000fe200078e0206 */
[----:B------:R-:W-:-:S04]  /*76e10*/  LOP3.LUT P6, RZ, R23, 0x10, RZ, 0xc0, !PT ;  /* 0x0000001017ff7812 */ /* 0x000fc800078cc0ff */
[----:B---3--:R1:W-:Y:S01]  /*76e20*/  @P3 STG.E desc[UR6][R76.64], R145 ;  /* 0x000000914c003986 */ /* 0x0083e2000c101906 */
[----:B------:R-:W-:-:S03]  /*76e30*/  LOP3.LUT R17, R17, 0xffbfffff, RZ, 0xc0, !PT ;  /* 0xffbfffff11117812 */ /* 0x000fc600078ec0ff */
[----:B-1----:R-:W3:Y:S04]  /*76e40*/  LDL.LU R145, [R1+0x232c] ;  /* 0x00232c0001917983 */ /* 0x002ee80000300800 */
[----:B------:R-:W3:Y:S01]  /*76e50*/  LDL.LU R79, [R1+0x55c] ;  /* 0x00055c00014f7983 */ /* 0x000ee20000300800 */
[----:B------:R-:W-:Y:S02]  /*76e60*/  @P6 LOP3.LUT R17, R17, 0x400000, RZ, 0xfc, !PT ;  /* 0x0040000011116812 */ /* 0x000fe400078efcff */
[----:B------:R-:W-:Y:S01]  /*76e70*/  LOP3.LUT P6, RZ, R23, 0x8, RZ, 0xc0, !PT ;  /* 0x0000000817ff7812 */ /* 0x000fe200078cc0ff */
[----:B------:R-:W3:Y:S01]  /*76e80*/  LDL.LU R149, [R1+0x15c] ;  /* 0x00015c0001957983 */ /* 0x000ee20000300800 */
[----:B------:R-:W-:Y:S02]  /*76e90*/  LOP3.LUT R17, R17, 0xff7fffff, RZ, 0xc0, !PT ;  /* 0xff7fffff11117812 */ /* 0x000fe400078ec0ff */
[----:B------:R-:W-:Y:S01]  /*76ea0*/  LOP3.LUT P4, RZ, R22, 0x80000000, RZ, 0xc0, !PT ;  /* 0x8000000016ff7812 */ /* 0x000fe2000788c0ff */
[----:B------:R-:W3:Y:S01]  /*76eb0*/  LDL.LU R150, [R1+0x1d50] ;  /* 0x001d500001967983 */ /* 0x000ee20000300800 */
[----:B------:R-:W-:Y:S01]  /*76ec0*/  LOP3.LUT P5, RZ, R23, 0x1, RZ, 0xc0, !PT ;  /* 0x0000000117ff7812 */ /* 0x000fe200078ac0ff */
[----:B------:R-:W-:-:S02]  /*76ed0*/  IMAD.WIDE R76, R146, 0x4, R8 ;  /* 0x00000004924c7825 */ /* 0x000fc400078e0208 */
[----:B------:R-:W3:Y:S04]  /*76ee0*/  LDL.LU R148, [R1+0x1950] ;  /* 0x0019500001947983 */ /* 0x000ee80000300800 */
[----:B------:R-:W-:Y:S02]  /*76ef0*/  @P6 LOP3.LUT R17, R17, 0x800000, RZ, 0xfc, !PT ;  /* 0x0080000011116812 */ /* 0x000fe400078efcff */
[----:B------:R-:W-:Y:S02]  /*76f00*/  LOP3.LUT P6, RZ, R23, 0x4, RZ, 0xc0, !PT ;  /* 0x0000000417ff7812 */ /* 0x000fe400078cc0ff */
[----:B------:R-:W-:Y:S01]  /*76f10*/  LOP3.LUT R17, R17, 0xfeffffff, RZ, 0xc0, !PT ;  /* 0xfeffffff11117812 */ /* 0x000fe200078ec0ff */
[----:B----4-:R1:W-:Y:S10]  /*76f20*/  @P4 STG.E desc[UR6][R76.64], R144 ;  /* 0x000000904c004986 */ /* 0x0103f4000c101906 */
[----:B------:R-:W-:-:S02]  /*76f30*/  @P6 LOP3.LUT R17, R17, 0x1000000, RZ, 0xfc, !PT ;  /* 0x0100000011116812 */ /* 0x000fc400078efcff */
[----:B------:R-:W-:Y:S01]  /*76f40*/  LOP3.LUT P6, RZ, R23, 0x2, RZ, 0xc0, !PT ;  /* 0x0000000217ff7812 */ /* 0x000fe200078cc0ff */
[----:B-1----:R-:W-:-:S05]  /*76f50*/  IMAD.WIDE R76, R244, 0x4, R2 ;  /* 0x00000004f44c7825 */ /* 0x002fca00078e0202 */
[----:B------:R1:W-:Y:S02]  /*76f60*/  @P5 STG.E desc[UR6][R76.64], R142 ;  /* 0x0000008e4c005986 */ /* 0x0003e4000c101906 */
[----:B-1----:R-:W-:Y:S02]  /*76f70*/  IMAD.WIDE R76, R244, 0x4, R4 ;  /* 0x00000004f44c7825 */ /* 0x002fe400078e0204 */
[----:B------:R-:W4:Y:S04]  /*76f80*/  LDL.LU R142, [R1+0x2330] ;  /* 0x00233000018e7983 */ /* 0x000f280000300800 */
[----:B------:R-:W4:Y:S04]  /*76f90*/  LDL.LU R147, [R1+0x1550] ;  /* 0x0015500001937983 */ /* 0x000f280000300800 */
[----:B------:R1:W-:Y:S01]  /*76fa0*/  @P6 STG.E desc[UR6][R76.64], R143 ;  /* 0x0000008f4c006986 */ /* 0x0003e2000c101906 */
[----:B------:R-:W-:-:S03]  /*76fb0*/  LOP3.LUT P6, RZ, R17, 0x1000000, RZ, 0xc0, !PT ;  /* 0x0100000011ff7812 */ /* 0x000fc600078cc0ff */
[----:B------:R-:W4:Y:S04]  /*76fc0*/  LDL.LU R146, [R1+0x1150] ;  /* 0x0011500001927983 */ /* 0x000f280000300800 */
[----:B------:R-:W4:Y:S01]  /*76fd0*/  LDL.LU R144, [R1+0xd50] ;  /* 0x000d500001907983 */ /* 0x000f220000300800 */
[----:B-1----:R-:W-:-:S03]  /*76fe0*/  IMAD.WIDE R76, R244, 0x4, R6 ;  /* 0x00000004f44c7825 */ /* 0x002fc600078e0206 */
[----:B------:R-:W4:Y:S04]  /*76ff0*/  LDL.LU R143, [R1+0x960] ;  /* 0x00096000018f7983 */ /* 0x000f280000300800 */
[----:B------:R1:W-:Y:S01]  /*77000*/  @P6 STG.E desc[UR6][R76.64], R141 ;  /* 0x0000008d4c006986 */ /* 0x0003e2000c101906 */
[----:B------:R-:W-:-:S03]  /*77010*/  LOP3.LUT P6, RZ, R17, 0x800000, RZ, 0xc0, !PT ;  /* 0x0080000011ff7812 */ /* 0x000fc600078cc0ff */
[----:B-1----:R-:W4:Y:S01]  /*77020*/  LDL.LU R141, [R1+0x560] ;  /* 0x00056000018d7983 */ /* 0x002f220000300800 */
        /* <DEDUP_REMOVED lines=26> */
[----:B----4-:R1:W-:Y:S01]  /*771d0*/  @P0 STG.E desc[UR6][R76.64], R147 ;  /* 0x000000934c000986 */ /* 0x0103e2000c101906 */
        /* <DEDUP_REMOVED lines=8> */
[----:B------:R1:W-:Y:S02]  /*77260*/  @P3 STG.E desc[UR6][R76.64], R143 ;  /* 0x0000008f4c003986 */ /* 0x0003e4000c101906 */
[C---:B-1----:R-:W-:Y:S02]  /*77270*/  IMAD.WIDE R76, R142.reuse, 0x4, R6 ;  /* 0x000000048e4c7825 */ /* 0x042fe400078e0206 */
[----:B------:R-:W4:Y:S04]  /*77280*/  LDL.LU R143, [R1+0x1d54] ;  /* 0x001d5400018f7983 */ /* 0x000f280000300800 */
[----:B------:R1:W-:Y:S02]  /*77290*/  @P4 STG.E desc[UR6][R76.64], R141 ;  /* 0x0000008d4c004986 */ /* 0x0003e4000c101906 */
[----:B-1----:R-:W-:-:S02]  /*772a0*/  IMAD.WIDE R76, R142, 0x4, R8 ;  /* 0x000000048e4c7825 */ /* 0x002fc400078e0208 */
[----:B------:R-:W3:Y:S04]  /*772b0*/  LDL.LU R141, [R1+0x1954] ;  /* 0x00195400018d7983 */ /* 0x000ee80000300800 */
[----:B------:R-:W3:Y:S04]  /*772c0*/  LDL.LU R142, [R1+0x1554] ;  /* 0x00155400018e7983 */ /* 0x000ee80000300800 */
[----:B--2---:R1:W-:Y:S04]  /*772d0*/  @P5 STG.E desc[UR6][R76.64], R140 ;  /* 0x0000008c4c005986 */ /* 0x0043e8000c101906 */
[----:B-1----:R-:W2:Y:S04]  /*772e0*/  LDL.LU R140, [R1+0x2334] ;  /* 0x00233400018c7983 */ /* 0x002ea80000300800 */
        /* <DEDUP_REMOVED lines=10> */
[----:B------:R-:W-:-:S03]  /*77390*/  LOP3.LUT P2, RZ, R23, 0x10000, RZ, 0xc0, !PT ;  /* 0x0001000017ff7812 */ /* 0x000fc6000784c0ff */
[----:B------:R-:W3:Y:S04]  /*773a0*/  LDL.LU R148, [R1+0xd58] ;  /* 0x000d580001947983 */ /* 0x000ee80000300800 */
[----:B------:R-:W3:Y:S01]  /*773b0*/  LDL.LU R147, [R1+0x968] ;  /* 0x0009680001937983 */ /* 0x000ee20000300800 */
[----:B------:R-:W-:-:S03]  /*773c0*/  LOP3.LUT P3, RZ, R23, 0x20000, RZ, 0xc0, !PT ;  /* 0x0002000017ff7812 */ /* 0x000fc6000786c0ff */
[----:B------:R-:W3:Y:S04]  /*773d0*/  LDL.LU R146, [R1+0x568] ;  /* 0x0005680001927983 */ /* 0x000ee80000300800 */
        /* <DEDUP_REMOVED lines=22> */
[----:B----4-:R1:W-:Y:S02]  /*77540*/  @P2 STG.E desc[UR6][R76.64], R143 ;  /* 0x0000008f4c002986 */ /* 0x0103e4000c101906 */
[C---:B-1----:R-:W-:Y:S02]  /*77550*/  IMAD.WIDE R76, R140.reuse, 0x4, R4 ;  /* 0x000000048c4c7825 */ /* 0x042fe400078e0204 */
[----:B------:R-:W2:Y:S04]  /*77560*/  LDL.LU R143, [R1+0x168] ;  /* 0x00016800018f7983 */ /* 0x000ea80000300800 */
[----:B---3--:R1:W-:Y:S02]  /*77570*/  @P3 STG.E desc[UR6][R76.64], R141 ;  /* 0x0000008d4c003986 */ /* 0x0083e4000c101906 */
        /* <DEDUP_REMOVED lines=52> */
[----:B------:R-:W4:Y:S04]  /*778c0*/  LDL.LU R144, [R1+0xd5c] ;  /* 0x000d5c0001907983 */ /* 0x000f280000300800 */
[----:B--2---:R1:W-:Y:S04]  /*778d0*/  @P2 STG.E desc[UR6][R76.64], R143 ;  /* 0x0000008f4c002986 */ /* 0x0043e8000c101906 */
[----:B-1----:R-:W2:Y:S01]  /*778e0*/  LDL.LU R143, [R1+0x96c] ;  /* 0x00096c00018f7983 */ /* 0x002ea20000300800 */
[----:B---3--:R-:W-:-:S05]  /*778f0*/  IMAD.WIDE R76, R145, 0x4, R2 ;  /* 0x00000004914c7825 */ /* 0x008fca00078e0202 */
[----:B------:R1:W-:Y:S02]  /*77900*/  @P3 STG.E desc[UR6][R76.64], R141 ;  /* 0x0000008d4c003986 */ /* 0x0003e4000c101906 */
[C---:B-1----:R-:W-:Y:S02]  /*77910*/  IMAD.WIDE R76, R145.reuse, 0x4, R4 ;  /* 0x00000004914c7825 */ /* 0x042fe400078e0204 */
[----:B------:R-:W3:Y:S04]  /*77920*/  LDL.LU R141, [R1+0x56c] ;  /* 0x00056c00018d7983 */ /* 0x000ee80000300800 */
[----:B----4-:R1:W-:Y:S04]  /*77930*/  @P4 STG.E desc[UR6][R76.64], R142 ;  /* 0x0000008e4c004986 */ /* 0x0103e8000c101906 */
[----:B-1----:R-:W4:Y:S01]  /*77940*/  LDL.LU R142, [R1+0x2348] ;  /* 0x00234800018e7983 */ /* 0x002f220000300800 */
[----:B------:R-:W-:Y:S01]  /*77950*/  LOP3.LUT P5, RZ, R24, 0x4, RZ, 0xc0, !PT ;  /* 0x0000000418ff7812 */ /* 0x000fe200078ac0ff */
[----:B------:R-:W-:-:S12]  /*77960*/  IMAD.WIDE R76, R145, 0x4, R6 ;  /* 0x00000004914c7825 */ /* 0x000fd800078e0206 */
[----:B------:R1:W-:Y:S04]  /*77970*/  @P5 STG.E desc[UR6][R76.64], R140 ;  /* 0x0000008c4c005986 */ /* 0x0003e8000c101906 */
[----:B-1----:R-:W3:Y:S04]  /*77980*/  LDL.LU R140, [R1+0x16c] ;  /* 0x00016c00018c7983 */ /* 0x002ee80000300800 */
[----:B------:R-:W3:Y:S04]  /*77990*/  LDL.LU R82, [R1+0x234c] ;  /* 0x00234c0001527983 */ /* 0x000ee80000300800 */
[----:B------:R-:W3:Y:S04]  /*779a0*/  LDL.LU R245, [R1+0x1e90] ;  /* 0x001e900001f57983 */ /* 0x000ee80000300800 */
[----:B------:R-:W3:Y:S01]  /*779b0*/  LDL.LU R240, [R1+0x1d60] ;  /* 0x001d600001f07983 */ /* 0x000ee20000300800 */
        /* <DEDUP_REMOVED lines=9> */
[----:B------:R-:W3:Y:S01]  /*77a50*/  LDL.LU R151, [R1+0xd60] ;  /* 0x000d600001977983 */ /* 0x000ee20000300800 */
[C---:B------:R-:W-:Y:S02]  /*77a60*/  LOP3.LUT P2, RZ, R24.reuse, 0x8, RZ, 0xc0, !PT ;  /* 0x0000000818ff7812 */ /* 0x040fe4000784c0ff */
[C---:B------:R-:W-:Y:S01]  /*77a70*/  LOP3.LUT P3, RZ, R24.reuse, 0x10, RZ, 0xc0, !PT ;  /* 0x0000001018ff7812 */ /* 0x040fe2000786c0ff */
[----:B------:R-:W3:Y:S04]  /*77a80*/  LDL.LU R149, [R1+0x970] ;  /* 0x0009700001957983 */ /* 0x000ee80000300800 */
[----:B------:R-:W-:Y:S02]  /*77a90*/  @P6 LOP3.LUT R17, R17, 0x4, RZ, 0xfc, !PT ;  /* 0x0000000411116812 */ /* 0x000fe400078efcff */
[----:B------:R-:W-:-:S02]  /*77aa0*/  LOP3.LUT P6, RZ, R24, 0x2000, RZ, 0xc0, !PT ;  /* 0x0000200018ff7812 */ /* 0x000fc400078cc0ff */
[----:B------:R-:W-:-:S11]  /*77ab0*/  LOP3.LUT R17, R17, 0xfffffff7, RZ, 0xc0, !PT ;  /* 0xfffffff711117812 */ /* 0x000fd600078ec0ff */
[----:B------:R-:W-:Y:S02]  /*77ac0*/  @P6 LOP3.LUT R17, R17, 0x8, RZ, 0xfc, !PT ;  /* 0x0000000811116812 */ /* 0x000fe400078efcff */
[----:B------:R-:W-:Y:S02]  /*77ad0*/  LOP3.LUT P6, RZ, R24, 0x1000, RZ, 0xc0, !PT ;  /* 0x0000100018ff7812 */ /* 0x000fe400078cc0ff */
[----:B------:R-:W-:Y:S01]  /*77ae0*/  LOP3.LUT R17, R17, 0xffffffef, RZ, 0xc0, !PT ;  /* 0xffffffef11117812 */ /* 0x000fe200078ec0ff */
[----:B------:R-:W-:-:S10]  /*77af0*/  IMAD.WIDE R76, R145, 0x4, R8 ;  /* 0x00000004914c7825 */ /* 0x000fd400078e0208 */
        /* <DEDUP_REMOVED lines=11> */
[C---:B------:R-:W-:Y:S01]  /*77bb0*/  LOP3.LUT P6, RZ, R24.reuse, 0x100, RZ, 0xc0, !PT ;  /* 0x0000010018ff7812 */ /* 0x040fe200078cc0ff */
[----:B------:R4:W-:Y:S01]  /*77bc0*/  @P2 STG.E desc[UR6][R76.64], R146 ;  /* 0x000000924c002986 */ /* 0x0009e2000c101906 */
[----:B------:R-:W-:Y:S02]  /*77bd0*/  LOP3.LUT P5, RZ, R24, 0x40, RZ, 0xc0, !PT ;  /* 0x0000004018ff7812 */ /* 0x000fe400078ac0ff */
[----:B------:R-:W-:-:S09]  /*77be0*/  LOP3.LUT R17, R17, 0xfffffeff, RZ, 0xc0, !PT ;  /* 0xfffffeff11117812 */ /* 0x000fd200078ec0ff */
[----:B------:R-:W-:Y:S02]  /*77bf0*/  @P6 LOP3.LUT R17, R17, 0x100, RZ, 0xfc, !PT ;  /* 0x0000010011116812 */ /* 0x000fe400078efcff */
[----:B------:R-:W-:Y:S01]  /*77c00*/  LOP3.LUT P6, RZ, R24, 0x80, RZ, 0xc0, !PT ;  /* 0x0000008018ff7812 */ /* 0x000fe200078cc0ff */
[----:B----4-:R-:W-:-:S05]  /*77c10*/  IMAD.WIDE R76, R142, 0x4, R2 ;  /* 0x000000048e4c7825 */ /* 0x010fca00078e0202 */
[----:B------:R1:W-:Y:S04]  /*77c20*/  @P3 STG.E desc[UR6][R76.64], R144 ;  /* 0x000000904c003986 */ /* 0x0003e8000c101906 */
[----:B-1----:R-:W4:Y:S04]  /*77c30*/  LDL.LU R144, [R1+0x2354] ;  /* 0x0023540001907983 */ /* 0x002f280000300800 */
[----:B------:R-:W4:Y:S04]  /*77c40*/  LDL.LU R148, [R1+0x570] ;  /* 0x0005700001947983 */ /* 0x000f280000300800 */
[----:B------:R-:W4:Y:S04]  /*77c50*/  LDL.LU R147, [R1+0x1e94] ;  /* 0x001e940001937983 */ /* 0x000f280000300800 */
[----:B------:R-:W4:Y:S01]  /*77c60*/  LDL.LU R145, [R1+0x1d64] ;  /* 0x001d640001917983 */ /* 0x000f220000300800 */
[----:B------:R-:W-:-:S03]  /*77c70*/  IMAD.WIDE R76, R142, 0x4, R4 ;  /* 0x000000048e4c7825 */ /* 0x000fc600078e0204 */
[----:B------:R-:W4:Y:S04]  /*77c80*/  LDL.LU R146, [R1+0x1964] ;  /* 0x0019640001927983 */ /* 0x000f280000300800 */
[----:B--2---:R1:W-:Y:S02]  /*77c90*/  @P4 STG.E desc[UR6][R76.64], R143 ;  /* 0x0000008f4c004986 */ /* 0x0043e4000c101906 */
[----:B-1----:R-:W-:-:S05]  /*77ca0*/  IMAD.WIDE R76, R142, 0x4, R6 ;  /* 0x000000048e4c7825 */ /* 0x002fca00078e0206 */
[----:B---3--:R1:W-:Y:S02]  /*77cb0*/  @P5 STG.E desc[UR6][R76.64], R141 ;  /* 0x0000008d4c005986 */ /* 0x0083e4000c101906 */
[----:B-1----:R-:W-:Y:S02]  /*77cc0*/  IMAD.WIDE R76, R142, 0x4, R8 ;  /* 0x000000048e4c7825 */ /* 0x002fe400078e0208 */
[----:B------:R-:W2:Y:S04]  /*77cd0*/  LDL.LU R141, [R1+0x1564] ;  /* 0x00156400018d7983 */ /* 0x000ea80000300800 */
[----:B------:R1:W-:Y:S04]  /*77ce0*/  @P6 STG.E desc[UR6][R76.64], R140 ;  /* 0x0000008c4c006986 */ /* 0x0003e8000c101906 */
[----:B------:R-:W3:Y:S04]  /*77cf0*/  LDL.LU R142, [R1+0x1164] ;  /* 0x00116400018e7983 */ /* 0x000ee80000300800 */
[----:B-1----:R-:W3:Y:S04]  /*77d00*/  LDL.LU R140, [R1+0xd64] ;  /* 0x000d6400018c7983 */ /* 0x002ee80000300800 */
[----:B------:R-:W3:Y:S01]  /*77d10*/  LDL.LU R143, [R1+0x2358] ;  /* 0x00235800018f7983 */ /* 0x000ee20000300800 */
        /* <DEDUP_REMOVED lines=12> */
[C---:B------:R-:W-:Y:S01]  /*77de0*/  LOP3.LUT P6, RZ, R17.reuse, 0x10, RZ, 0xc0, !PT ;  /* 0x0000001011ff7812 */ /* 0x040fe200078cc0ff */
[----:B-1----:R-:W-:Y:S01]  /*77df0*/  IMAD.WIDE R76, R150, 0x4, R2 ;  /* 0x00000004964c7825 */ /* 0x002fe200078e0202 */
        /* <DEDUP_REMOVED lines=11> */
[----:B-1----:R-:W-:Y:S01]  /*77eb0*/  IMAD.WIDE R76, R150, 0x4, R8 ;  /* 0x00000004964c7825 */ /* 0x002fe200078e0208 */
[C---:B------:R-:W-:Y:S02]  /*77ec0*/  LOP3.LUT P2, RZ, R24.reuse, 0x40000, RZ, 0xc0, !PT ;  /* 0x0004000018ff7812 */ /* 0x040fe4000784c0ff */
[C---:B------:R-:W-:Y:S02]  /*77ed0*/  LOP3.LUT P3, RZ, R24.reuse, 0x80000, RZ, 0xc0, !PT ;  /* 0x0008000018ff7812 */ /* 0x040fe4000786c0ff */
[C---:B------:R-:W-:Y:S02]  /*77ee0*/  LOP3.LUT P4, RZ, R24.reuse, 0x100000, RZ, 0xc0, !PT ;  /* 0x0010000018ff7812 */ /* 0x040fe4000788c0ff */
[----:B------:R-:W-:-:S03]  /*77ef0*/  LOP3.LUT P5, RZ, R24, 0x200000, RZ, 0xc0, !PT ;  /* 0x0020000018ff7812 */ /* 0x000fc600078ac0ff */
[----:B----4-:R1:W-:Y:S02]  /*77f00*/  @P6 STG.E desc[UR6][R76.64], R148 ;  /* 0x000000944c006986 */ /* 0x0103e4000c101906 */
[----:B-1----:R-:W-:-:S05]  /*77f10*/  IMAD.WIDE R76, R144, 0x4, R2 ;  /* 0x00000004904c7825 */ /* 0x002fca00078e0202 */
[----:B------:R1:W-:Y:S02]  /*77f20*/  @P0 STG.E desc[UR6][R76.64], R147 ;  /* 0x000000934c000986 */ /* 0x0003e4000c101906 */
[----:B-1----:R-:W-:-:S05]  /*77f30*/  IMAD.WIDE R76, R144, 0x4, R4 ;  /* 0x00000004904c7825 */ /* 0x002fca00078e0204 */
[----:B------:R1:W-:Y:S04]  /*77f40*/  @P1 STG.E desc[UR6][R76.64], R145 ;  /* 0x000000914c001986 */ /* 0x0003e8000c101906 */
[----:B-1----:R-:W4:Y:S01]  /*77f50*/  LDL.LU R145, [R1+0x974] ;  /* 0x0009740001917983 */ /* 0x002f220000300800 */
[----:B------:R-:W-:-:S05]  /*77f60*/  IMAD.WIDE R76, R144, 0x4, R6 ;  /* 0x00000004904c7825 */ /* 0x000fca00078e0206 */
[----:B------:R1:W-:Y:S02]  /*77f70*/  @P2 STG.E desc[UR6][R76.64], R146 ;  /* 0x000000924c002986 */ /* 0x0003e4000c101906 */
[----:B-1----:R-:W-:Y:S02]  /*77f80*/  IMAD.WIDE R76, R144, 0x4, R8 ;  /* 0x00000004904c7825 */ /* 0x002fe400078e0208 */
[----:B------:R-:W4:Y:S04]  /*77f90*/  LDL.LU R146, [R1+0x574] ;  /* 0x0005740001927983 */ /* 0x000f280000300800 */
[----:B--2---:R3:W-:Y:S04]  /*77fa0*/  @P3 STG.E desc[UR6][R76.64], R141 ;  /* 0x0000008d4c003986 */ /* 0x0047e8000c101906 */
[----:B------:R-:W2:Y:S01]  /*77fb0*/  LDL.LU R144, [R1+0x1e98] ;  /* 0x001e980001907983 */ /* 0x000ea20000300800 */
[----:B---3--:R-:W-:-:S03]  /*77fc0*/  IMAD.WIDE R76, R143, 0x4, R2 ;  /* 0x000000048f4c7825 */ /* 0x008fc600078e0202 */
[----:B------:R-:W3:Y:S04]  /*77fd0*/  LDL.LU R141, [R1+0x1d68] ;  /* 0x001d6800018d7983 */ /* 0x000ee80000300800 */
[----:B------:R1:W-:Y:S02]  /*77fe0*/  @P4 STG.E desc[UR6][R76.64], R142 ;  /* 0x0000008e4c004986 */ /* 0x0003e4000c101906 */
[----:B-1----:R-:W-:Y:S02]  /*77ff0*/  IMAD.WIDE R76, R143, 0x4, R4 ;  /* 0x000000048f4c7825 */ /* 0x002fe400078e0204 */
[----:B------:R-:W3:Y:S04]  /*78000*/  LDL.LU R142, [R1+0x1968] ;  /* 0x00196800018e7983 */ /* 0x000ee80000300800 */
[----:B------:R1:W-:Y:S04]  /*78010*/  @P5 STG.E desc[UR6][R76.64], R140 ;  /* 0x0000008c4c005986 */ /* 0x0003e8000c101906 */
[----:B-1----:R-:W2:Y:S01]  /*78020*/  LDL.LU R140, [R1+0x235c] ;  /* 0x00235c00018c7983 */ /* 0x002ea20000300800 */
        /* <DEDUP_REMOVED lines=9> */
[----:B------:R-:W-:Y:S01]  /*780c0*/  LOP3.LUT P2, RZ, R24, 0x400000, RZ, 0xc0, !PT ;  /* 0x0040000018ff7812 */ /* 0x000fe2000784c0ff */
        /* <DEDUP_REMOVED lines=29> */
[----:B----4-:R1:W-:Y:S02]  /*782a0*/  @P2 STG.E desc[UR6][R76.64], R145 ;  /* 0x000000914c002986 */ /* 0x0103e4000c101906 */
[----:B-1----:R-:W-:Y:S02]  /*782b0*/  IMAD.WIDE R76, R143, 0x4, R8 ;  /* 0x000000048f4c7825 */ /* 0x002fe400078e0208 */
[----:B------:R-:W4:Y:S04]  /*782c0*/  LDL.LU R143, [R1+0x2368] ;  /* 0x00236800018f7983 */ /* 0x000f280000300800 */
[----:B------:R-:W4:Y:S04]  /*782d0*/  LDL.LU R79, [R1+0x578] ;  /* 0x00057800014f7983 */ /* 0x000f280000300800 */
[----:B------:R1:W-:Y:S04]  /*782e0*/  @P3 STG.E desc[UR6][R76.64], R146 ;  /* 0x000000924c003986 */ /* 0x0003e8000c101906 */
[----:B------:R-:W4:Y:S04]  /*782f0*/  LDL.LU R145, [R1+0x116c] ;  /* 0x00116c0001917983 */ /* 0x000f280000300800 */
        /* <DEDUP_REMOVED lines=8> */
[----:B------:R1:W-:Y:S01]  /*78380*/  @P6 STG.E desc[UR6][R76.64], R142 ;  /* 0x0000008e4c006986 */ /* 0x0003e2000c101906 */
[----:B------:R-:W-:Y:S01]  /*78390*/  LOP3.LUT P6, RZ, R17, 0x1, RZ, 0xc0, !PT ;  /* 0x0000000111ff7812 */ /* 0x000fe200078cc0ff */
[----:B------:R-:W-:Y:S02]  /*783a0*/  IMAD.WIDE R16, R140, 0x4, R8 ;  /* 0x000000048c107825 */ /* 0x000fe400078e0208 */
[----:B------:R-:W3:Y:S04]  /*783b0*/  LDL.LU R140, [R1+0x1d70] ;  /* 0x001d7000018c7983 */ /* 0x000ee80000300800 */
[----:B-1----:R-:W3:Y:S06]  /*783c0*/  LDL.LU R142, [R1+0x236c] ;  /* 0x00236c00018e7983 */ /* 0x002eec0000300800 */
        /* <DEDUP_REMOVED lines=18> */
[----:B----4-:R1:W-:Y:S01]  /*784f0*/  @P6 STG.E desc[UR6][R16.64], R79 ;  /* 0x0000004f10006986 */ /* 0x0103e2000c101906 */
[----:B------:R-:W-:Y:S01]  /*78500*/  LOP3.LUT P6, RZ, R18, 0x8000000, RZ, 0xc0, !PT ;  /* 0x0800000012ff7812 */ /* 0x000fe200078cc0ff */
[----:B-1----:R-:W-:-:S12]  /*78510*/  IMAD.WIDE R16, R148, 0x4, R2 ;  /* 0x0000000494107825 */ /* 0x002fd800078e0202 */
[----:B------:R1:W-:Y:S01]  /*78520*/  @P6 STG.E desc[UR6][R16.64], R151 ;  /* 0x0000009710006986 */ /* 0x0003e2000c101906 */
[----:B------:R-:W-:Y:S01]  /*78530*/  LOP3.LUT P6, RZ, R18, 0x4000000, RZ, 0xc0, !PT ;  /* 0x0400000012ff7812 */ /* 0x000fe200078cc0ff */
[----:B-1----:R-:W-:Y:S02]  /*78540*/  IMAD.WIDE R16, R148, 0x4, R4 ;  /* 0x0000000494107825 */ /* 0x002fe400078e0204 */
[----:B------:R-:W4:Y:S10]  /*78550*/  LDL.LU R151, [R1+0x2374] ;  /* 0x0023740001977983 */ /* 0x000f340000300800 */
        /* <DEDUP_REMOVED lines=9> */
[----:B------:R1:W-:Y:S02]  /*785f0*/  @P2 STG.E desc[UR6][R16.64], R146 ;  /* 0x0000009210002986 */ /* 0x0003e4000c101906 */
[----:B-1----:R-:W-:-:S05]  /*78600*/  IMAD.WIDE R16, R143, 0x4, R6 ;  /* 0x000000048f107825 */ /* 0x002fca00078e0206 */
[----:B--2---:R1:W-:Y:S02]  /*78610*/  @P3 STG.E desc[UR6][R16.64], R144 ;  /* 0x0000009010003986 */ /* 0x0043e4000c101906 */
[----:B-1----:R-:W-:Y:S02]  /*78620*/  IMAD.WIDE R16, R143, 0x4, R8 ;  /* 0x000000048f107825 */ /* 0x002fe400078e0208 */
[----:B------:R-:W2:Y:S04]  /*78630*/  LDL.LU R143, [R1+0x1970] ;  /* 0x00197000018f7983 */ /* 0x000ea80000300800 */
[----:B---3--:R1:W-:Y:S04]  /*78640*/  @P4 STG.E desc[UR6][R16.64], R141 ;  /* 0x0000008d10004986 */ /* 0x0083e8000c101906 */
[----:B-1----:R-:W3:Y:S01]  /*78650*/  LDL.LU R141, [R1+0x1570] ;  /* 0x00157000018d7983 */ /* 0x002ee20000300800 */
[----:B------:R-:W-:-:S03]  /*78660*/  IMAD.WIDE R16, R142, 0x4, R2 ;  /* 0x000000048e107825 */ /* 0x000fc600078e0202 */
        /* <DEDUP_REMOVED lines=23> */
[----:B------:R-:W4:Y:S01]  /*787e0*/  LDL.LU R145, [R1+0x2378] ;  /* 0x0023780001917983 */ /* 0x000f220000300800 */
[C---:B------:R-:W-:Y:S01]  /*787f0*/  LOP3.LUT P3, RZ, R25.reuse, 0x400, RZ, 0xc0, !PT ;  /* 0x0000040019ff7812 */ /* 0x040fe2000786c0ff */
[----:B------:R-:W-:Y:S01]  /*78800*/  IMAD.WIDE R16, R142, 0x4, R4 ;  /* 0x000000048e107825 */ /* 0x000fe200078e0204 */
[C---:B------:R-:W-:Y:S01]  /*78810*/  LOP3.LUT P4, RZ, R25.reuse, 0x800, RZ, 0xc0, !PT ;  /* 0x0000080019ff7812 */ /* 0x040fe2000788c0ff */
[----:B------:R-:W4:Y:S02]  /*78820*/  LDL.LU R146, [R1+0x184] ;  /* 0x0001840001927983 */ /* 0x000f240000300800 */
[----:B------:R-:W-:Y:S02]  /*78830*/  @P6 LOP3.LUT R18, R18, 0x80000, RZ, 0xfc, !PT ;  /* 0x0008000012126812 */ /* 0x000fe400078efcff */
[----:B------:R-:W-:Y:S01]  /*78840*/  LOP3.LUT P6, RZ, R25, 0x40000, RZ, 0xc0, !PT ;  /* 0x0004000019ff7812 */ /* 0x000fe200078cc0ff */
[----:B------:R-:W4:Y:S01]  /*78850*/  LDL.LU R144, [R1+0x1d78] ;  /* 0x001d780001907983 */ /* 0x000f220000300800 */
        /* <DEDUP_REMOVED lines=22> */
[----:B----4-:R1:W-:Y:S04]  /*789c0*/  @P4 STG.E desc[UR6][R16.64], R246 ;  /* 0x000000f610004986 */ /* 0x0103e8000c101906 */
[----:B------:R-:W4:Y:S01]  /*789d0*/  LDL.LU R142, [R1+0x237c] ;  /* 0x00237c00018e7983 */ /* 0x000f220000300800 */
[----:B-1----:R-:W-:-:S05]  /*789e0*/  IMAD.WIDE R16, R140, 0x4, R2 ;  /* 0x000000048c107825 */ /* 0x002fca00078e0202 */
        /* <DEDUP_REMOVED lines=40> */
[----:B------:R1:W-:Y:S02]  /*78c70*/  @P2 STG.E desc[UR6][R16.64], R144 ;  /* 0x0000009010002986 */ /* 0x0003e4000c101906 */
[----:B-1----:R-:W-:-:S05]  /*78c80*/  IMAD.WIDE R16, R142, 0x4, R4 ;  /* 0x000000048e107825 */ /* 0x002fca00078e0204 */
[----:B--2---:R1:W-:Y:S02]  /*78c90*/  @P3 STG.E desc[UR6][R16.64], R143 ;  /* 0x0000008f10003986 */ /* 0x0043e4000c101906 */
[----:B-1----:R-:W-:-:S05]  /*78ca0*/  IMAD.WIDE R16, R142, 0x4, R6 ;  /* 0x000000048e107825 */ /* 0x002fca00078e0206 */
[----:B---3--:R1:W-:Y:S02]  /*78cb0*/  @P4 STG.E desc[UR6][R16.64], R141 ;  /* 0x0000008d10004986 */ /* 0x0083e4000c101906 */
[----:B-1----:R-:W-:-:S05]  /*78cc0*/  IMAD.WIDE R16, R142, 0x4, R8 ;  /* 0x000000048e107825 */ /* 0x002fca00078e0208 */
[----:B------:R1:W-:Y:S04]  /*78cd0*/  @P5 STG.E desc[UR6][R16.64], R140 ;  /* 0x0000008c10005986 */ /* 0x0003e8000c101906 */
[----:B-1----:R-:W2:Y:S04]  /*78ce0*/  LDL.LU R140, [R1+0xd78] ;  /* 0x000d7800018c7983 */ /* 0x002ea80000300800 */
[----:B------:R-:W3:Y:S04]  /*78cf0*/  LDL.LU R145, [R1+0x988] ;  /* 0x0009880001917983 */ /* 0x000ee80000300800 */
[----:B------:R-:W4:Y:S04]  /*78d00*/  LDL.LU R146, [R1+0x588] ;  /* 0x0005880001927983 */ /* 0x000f280000300800 */
[----:B------:R-:W2:Y:S04]  /*78d10*/  LDL.LU R144, [R1+0x2380] ;  /* 0x0023800001907983 */ /* 0x000ea80000300800 */
[----:B------:R-:W4:Y:S04]  /*78d20*/  LDL.LU R143, [R1+0x188] ;  /* 0x00018800018f7983 */ /* 0x000f280000300800 */
[----:B------:R-:W4:Y:S04]  /*78d30*/  LDL.LU R141, [R1+0x1d7c] ;  /* 0x001d7c00018d7983 */ /* 0x000f280000300800 */
[----:B------:R-:W4:Y:S04]  /*78d40*/  LDL.LU R142, [R1+0x197c] ;  /* 0x00197c00018e7983 */ /* 0x000f280000300800 */
[----:B------:R-:W4:Y:S01]  /*78d50*/  LDL.LU R244, [R1+0x2384] ;  /* 0x0023840001f47983 */ /* 0x000f220000300800 */
[----:B------:R-:W-:-:S02]  /*78d60*/  LOP3.LUT P2, RZ, R25, 0x10000000, RZ, 0xc0, !PT ;  /* 0x1000000019ff7812 */ /* 0x000fc4000784c0ff */
        /* <DEDUP_REMOVED lines=14> */
[----:B--2---:R-:W-:-:S05]  /*78e50*/  IMAD.WIDE R16, R144, 0x4, R2 ;  /* 0x0000000490107825 */ /* 0x004fca00078e0202 */
[----:B------:R1:W-:Y:S04]  /*78e60*/  @P2 STG.E desc[UR6][R16.64], R140 ;  /* 0x0000008c10002986 */ /* 0x0003e8000c101906 */
[----:B-1----:R-:W2:Y:S04]  /*78e70*/  LDL.LU R140, [R1+0x157c] ;  /* 0x00157c00018c7983 */ /* 0x002ea80000300800 */
[----:B------:R-:W2:Y:S04]  /*78e80*/  LDL.LU R82, [R1+0x117c] ;  /* 0x00117c0001527983 */ /* 0x000ea80000300800 */
[----:B------:R-:W2:Y:S01]  /*78e90*/  LDL.LU R83, [R1+0xd7c] ;  /* 0x000d7c0001537983 */ /* 0x000ea20000300800 */
[----:B------:R-:W-:-:S02]  /*78ea0*/  @P6 LOP3.LUT R18, R18, 0x2000, RZ, 0xfc, !PT ;  /* 0x0000200012126812 */ /* 0x000fc400078efcff */
[----:B------:R-:W-:Y:S01]  /*78eb0*/  LOP3.LUT P6, RZ, R26, 0x8, RZ, 0xc0, !PT ;  /* 0x000000081aff7812 */ /* 0x000fe200078cc0ff */
[----:B------:R-:W2:Y:S01]  /*78ec0*/  LDL.LU R79, [R1+0x98c] ;  /* 0x00098c00014f7983 */ /* 0x000ea20000300800 */
[----:B------:R-:W-:Y:S02]  /*78ed0*/  LOP3.LUT R18, R18, 0xffffbfff, RZ, 0xc0, !PT ;  /* 0xffffbfff12127812 */ /* 0x000fe400078ec0ff */
[C---:B------:R-:W-:Y:S01]  /*78ee0*/  LOP3.LUT P3, RZ, R25.reuse, 0x20000000, RZ, 0xc0, !PT ;  /* 0x2000000019ff7812 */ /* 0x040fe2000786c0ff */
[----:B------:R-:W2:Y:S01]  /*78ef0*/  LDL.LU R151, [R1+0x58c] ;  /* 0x00058c0001977983 */ /* 0x000ea20000300800 */
[----:B------:R-:W-:-:S07]  /*78f00*/  LOP3.LUT P4, RZ, R25, 0x40000000, RZ, 0xc0, !PT ;  /* 0x4000000019ff7812 */ /* 0x000fce000788c0ff */
[----:B------:R-:W-:Y:S02]  /*78f10*/  @P6 LOP3.LUT R18, R18, 0x4000, RZ, 0xfc, !PT ;  /* 0x0000400012126812 */ /* 0x000fe400078efcff */
[----:B------:R-:W-:Y:S01]  /*78f20*/  LOP3.LUT P6, RZ, R26, 0x4, RZ, 0xc0, !PT ;  /* 0x000000041aff7812 */ /* 0x000fe200078cc0ff */
[----:B------:R-:W-:Y:S01]  /*78f30*/  IMAD.WIDE R16, R144, 0x4, R4 ;  /* 0x0000000490107825 */ /* 0x000fe200078e0204 */
[----:B------:R-:W-:-:S04]  /*78f40*/  LOP3.LUT R18, R18, 0xffff7fff, RZ, 0xc0, !PT ;  /* 0xffff7fff12127812 */ /* 0x000fc800078ec0ff */
[----:B---3--:R1:W-:Y:S07]  /*78f50*/  @P3 STG.E desc[UR6][R16.64], R145 ;  /* 0x0000009110003986 */ /* 0x0083ee000c101906 */
[----:B------:R-:W-:Y:S02]  /*78f60*/  @P6 LOP3.LUT R18, R18, 0x8000, RZ, 0xfc, !PT ;  /* 0x0000800012126812 */ /* 0x000fe400078efcff */
[----:B------:R-:W-:Y:S01]  /*78f70*/  LOP3.LUT P6, RZ, R26, 0x2, RZ, 0xc0, !PT ;  /* 0x000000021aff7812 */ /* 0x000fe200078cc0ff */
[----:B-1----:R-:W-:Y:S01]  /*78f80*/  IMAD.WIDE R16, R144, 0x4, R6 ;  /* 0x0000000490107825 */ /* 0x002fe200078e0206 */
[----:B------:R-:W-:-:S04]  /*78f90*/  LOP3.LUT P5, RZ, R25, 0x80000000, RZ, 0xc0, !PT ;  /* 0x8000000019ff7812 */ /* 0x000fc800078ac0ff */
[----:B----4-:R1:W-:Y:S01]  /*78fa0*/  @P4 STG.E desc[UR6][R16.64], R146 ;  /* 0x0000009210004986 */ /* 0x0103e2000c101906 */
[----:B------:R-:W-:-:S03]  /*78fb0*/  LOP3.LUT R18, R18, 0xfffeffff, RZ, 0xc0, !PT ;  /* 0xfffeffff12127812 */ /* 0x000fc600078ec0ff */
[----:B-1----:R-:W3:Y:S04]  /*78fc0*/  LDL.LU R146, [R1+0x238c] ;  /* 0x00238c0001927983 */ /* 0x002ee80000300800 */
[----:B------:R-:W4:Y:S01]  /*78fd0*/  LDL.LU R150, [R1+0x18c] ;  /* 0x00018c0001967983 */ /* 0x000f220000300800 */
[----:B------:R-:W-:Y:S02]  /*78fe0*/  @P6 LOP3.LUT R18, R18, 0x10000, RZ, 0xfc, !PT ;  /* 0x0001000012126812 */ /* 0x000fe400078efcff */
[----:B------:R-:W-:Y:S01]  /*78ff0*/  LOP3.LUT P6, RZ, R26, 0x1, RZ, 0xc0, !PT ;  /* 0x000000011aff7812 */ /* 0x000fe200078cc0ff */
[----:B------:R-:W-:Y:S01]  /*79000*/  IMAD.WIDE R16, R144, 0x4, R8 ;  /* 0x0000000490107825 */ /* 0x000fe200078e0208 */
[----:B------:R-:W3:Y:S04]  /*79010*/  LDL.LU R148, [R1+0x1d80] ;  /* 0x001d800001947983 */ /* 0x000ee80000300800 */
[----:B------:R1:W-:Y:S04]  /*79020*/  @P5 STG.E desc[UR6][R16.64], R143 ;  /* 0x0000008f10005986 */ /* 0x0003e8000c101906 */
[----:B------:R-:W3:Y:S04]  /*79030*/  LDL.LU R147, [R1+0x1980] ;  /* 0x0019800001937983 */ /* 0x000ee80000300800 */
[----:B------:R-:W3:Y:S01]  /*79040*/  LDL.LU R145, [R1+0x1ea0] ;  /* 0x001ea00001917983 */ /* 0x000ee20000300800 */
[----:B-1----:R-:W-:-:S03]  /*79050*/  IMAD.WIDE R16, R244, 0x4, R2 ;  /* 0x00000004f4107825 */ /* 0x002fc600078e0202 */
[----:B------:R-:W3:Y:S04]  /*79060*/  LDL.LU R144, [R1+0x1580] ;  /* 0x0015800001907983 */ /* 0x000ee80000300800 */
[----:B------:R1:W-:Y:S01]  /*79070*/  @P6 STG.E desc[UR6][R16.64], R141 ;  /* 0x0000008d10006986 */ /* 0x0003e2000c101906 */
[----:B------:R-:W-:-:S03]  /*79080*/  LOP3.LUT P6, RZ, R18, 0x10000, RZ, 0xc0, !PT ;  /* 0x0001000012ff7812 */ /* 0x000fc600078cc0ff */
[----:B------:R-:W3:Y:S01]  /*79090*/  LDL.LU R143, [R1+0x2390] ;  /* 0x00239000018f7983 */ /* 0x000ee20000300800 */
[----:B-1----:R-:W-:-:S03]  /*790a0*/  IMAD.WIDE R16, R244, 0x4, R4 ;  /* 0x00000004f4107825 */ /* 0x002fc600078e0204 */
[----:B------:R-:W3:Y:S06]  /*790b0*/  LDL.LU R141, [R1+0x1180] ;  /* 0x00118000018d7983 */ /* 0x000eec0000300800 */
[----:B------:R1:W-:Y:S01]  /*790c0*/  @P6 STG.E desc[UR6][R16.64], R142 ;  /* 0x0000008e10006986 */ /* 0x0003e2000c101906 */
        /* <DEDUP_REMOVED lines=19> */
[----:B----4-:R3:W-:Y:S01]  /*79200*/  @P6 STG.E desc[UR6][R16.64], R150 ;  /* 0x0000009610006986 */ /* 0x0107e2000c101906 */
[----:B------:R-:W-:Y:S02]  /*79210*/  LOP3.LUT P6, RZ, R18, 0x200, RZ, 0xc0, !PT ;  /* 0x0000020012ff7812 */ /* 0x000fe400078cc0ff */
[C---:B------:R-:W-:Y:S02]  /*79220*/  LOP3.LUT P0, RZ, R26.reuse, 0x200, RZ, 0xc0, !PT ;  /* 0x000002001aff7812 */ /* 0x040fe4000780c0ff */
[----:B------:R-:W-:Y:S01]  /*79230*/  LOP3.LUT P1, RZ, R26, 0x400, RZ, 0xc0, !PT ;  /* 0x000004001aff7812 */ /* 0x000fe2000782c0ff */
[----:B---3--:R-:W-:-:S08]  /*79240*/  IMAD.WIDE R16, R146, 0x4, R2 ;  /* 0x0000000492107825 */ /* 0x008fd000078e0202 */
        /* <DEDUP_REMOVED lines=11> */
[----:B------:R1:W-:Y:S02]  /*79300*/  @P2 STG.E desc[UR6][R16.64], R144 ;  /* 0x0000009010002986 */ /* 0x0003e4000c101906 */
[----:B-1----:R-:W-:-:S02]  /*79310*/  IMAD.WIDE R16, R143, 0x4, R2 ;  /* 0x000000048f107825 */ /* 0x002fc400078e0202 */
[----:B------:R-:W4:Y:S04]  /*79320*/  LDL.LU R144, [R1+0x1d84] ;  /* 0x001d840001907983 */ /* 0x000f280000300800 */
        /* <DEDUP_REMOVED lines=21> */
[C---:B------:R-:W-:Y:S01]  /*79480*/  LOP3.LUT P3, RZ, R26.reuse, 0x10000, RZ, 0xc0, !PT ;  /* 0x000100001aff7812 */ /* 0x040fe2000786c0ff */
[----:B------:R-:W4:Y:S01]  /*79490*/  LDL.LU R148, [R1+0x1588] ;  /* 0x0015880001947983 */ /* 0x000f220000300800 */
[----:B------:R-:W-:-:S03]  /*794a0*/  LOP3.LUT P4, RZ, R26, 0x20000, RZ, 0xc0, !PT ;  /* 0x000200001aff7812 */ /* 0x000fc6000788c0ff */
[----:B------:R-:W4:Y:S01]  /*794b0*/  LDL.LU R147, [R1+0x1188] ;  /* 0x0011880001937983 */ /* 0x000f220000300800 */
[C---:B------:R-:W-:Y:S02]  /*794c0*/  LOP3.LUT P5, RZ, R26.reuse, 0x40000, RZ, 0xc0, !PT ;  /* 0x000400001aff7812 */ /* 0x040fe400078ac0ff */
[----:B------:R-:W-:Y:S02]  /*794d0*/  LOP3.LUT P6, RZ, R26, 0x8000000, RZ, 0xc0, !PT ;  /* 0x080000001aff7812 */ /* 0x000fe400078cc0ff */
[----:B------:R-:W-:Y:S01]  /*794e0*/  LOP3.LUT R18, R18, 0xfffffffd, RZ, 0xc0, !PT ;  /* 0xfffffffd12127812 */ /* 0x000fe200078ec0ff */
[----:B---3--:R1:W-:Y:S04]  /*794f0*/  @P2 STG.E desc[UR6][R16.64], R146 ;  /* 0x0000009210002986 */ /* 0x0083e8000c101906 */
[----:B-1----:R-:W3:Y:S06]  /*79500*/  LDL.LU R146, [R1+0xd88] ;  /* 0x000d880001927983 */ /* 0x002eec0000300800 */
        /* <DEDUP_REMOVED lines=10> */
[----:B----4-:R1:W-:Y:S02]  /*795b0*/  @P3 STG.E desc[UR6][R16.64], R144 ;  /* 0x0000009010003986 */ /* 0x0103e4000c101906 */
[C---:B-1----:R-:W-:Y:S02]  /*795c0*/  IMAD.WIDE R16, R140.reuse, 0x4, R4 ;  /* 0x000000048c107825 */ /* 0x042fe400078e0204 */
[----:B------:R-:W2:Y:S04]  /*795d0*/  LDL.LU R144, [R1+0x998] ;  /* 0x0009980001907983 */ /* 0x000ea80000300800 */
[----:B------:R1:W-:Y:S02]  /*795e0*/  @P4 STG.E desc[UR6][R16.64], R141 ;  /* 0x0000008d10004986 */ /* 0x0003e4000c101906 */
[----:B-1----:R-:W-:-:S02]  /*795f0*/  IMAD.WIDE R16, R140, 0x4, R6 ;  /* 0x000000048c107825 */ /* 0x002fc400078e0206 */
[----:B------:R-:W4:Y:S04]  /*79600*/  LDL.LU R141, [R1+0x598] ;  /* 0x00059800018d7983 */ /* 0x000f280000300800 */
[----:B------:R1:W-:Y:S02]  /*79610*/  @P5 STG.E desc[UR6][R16.64], R142 ;  /* 0x0000008e10005986 */ /* 0x0003e4000c101906 */
[----:B-1----:R-:W-:Y:S02]  /*79620*/  IMAD.WIDE R16, R140, 0x4, R8 ;  /* 0x000000048c107825 */ /* 0x002fe400078e0208 */
[----:B------:R-:W4:Y:S04]  /*79630*/  LDL.LU R142, [R1+0x1d8c] ;  /* 0x001d8c00018e7983 */ /* 0x000f280000300800 */
[----:B------:R-:W4:Y:S04]  /*79640*/  LDL.LU R140, [R1+0x198c] ;  /* 0x00198c00018c7983 */ /* 0x000f280000300800 */
        /* <DEDUP_REMOVED lines=46> */
[----:B-1----:R-:W-:Y:S01]  /*79930*/  IMAD.WIDE R16, R143, 0x4, R4 ;  /* 0x000000048f107825 */ /* 0x002fe200078e0204 */
[----:B------:R-:W-:Y:S01]  /*79940*/  LOP3.LUT P4, RZ, R27, 0x1, RZ, 0xc0, !PT ;  /* 0x000000011bff7812 */ /* 0x000fe2000788c0ff */
[----:B------:R-:W4:Y:S04]  /*79950*/  LDL.LU R147, [R1+0x1eac] ;  /* 0x001eac0001937983 */ /* 0x000f280000300800 */
[----:B---3--:R1:W-:Y:S02]  /*79960*/  @P1 STG.E desc[UR6][R16.64], R146 ;  /* 0x0000009210001986 */ /* 0x0083e4000c101906 */
[----:B-1----:R-:W-:-:S02]  /*79970*/  IMAD.WIDE R16, R143, 0x4, R6 ;  /* 0x000000048f107825 */ /* 0x002fc400078e0206 */
[----:B------:R-:W3:Y:S04]  /*79980*/  LDL.LU R146, [R1+0x158c] ;  /* 0x00158c0001927983 */ /* 0x000ee80000300800 */
[----:B--2---:R1:W-:Y:S02]  /*79990*/  @P2 STG.E desc[UR6][R16.64], R144 ;  /* 0x0000009010002986 */ /* 0x0043e4000c101906 */
[----:B-1----:R-:W-:Y:S02]  /*799a0*/  IMAD.WIDE R16, R143, 0x4, R8 ;  /* 0x000000048f107825 */ /* 0x002fe400078e0208 */
[----:B------:R-:W2:Y:S04]  /*799b0*/  LDL.LU R144, [R1+0x118c] ;  /* 0x00118c0001907983 */ /* 0x000ea80000300800 */
[----:B----4-:R1:W-:Y:S04]  /*799c0*/  @P3 STG.E desc[UR6][R16.64], R141 ;  /* 0x0000008d10003986 */ /* 0x0103e8000c101906 */
[----:B------:R-:W4:Y:S04]  /*799d0*/  LDL.LU R143, [R1+0xd8c] ;  /* 0x000d8c00018f7983 */ /* 0x000f280000300800 */
[----:B-1----:R-:W4:Y:S01]  /*799e0*/  LDL.LU R141, [R1+0x99c] ;  /* 0x00099c00018d7983 */ /* 0x002f220000300800 */
[----:B------:R-:W-:-:S05]  /*799f0*/  IMAD.WIDE R16, R145, 0x4, R2 ;  /* 0x0000000491107825 */ /* 0x000fca00078e0202 */
[----:B------:R1:W-:Y:S04]  /*79a00*/  @P4 STG.E desc[UR6][R16.64], R142 ;  /* 0x0000008e10004986 */ /* 0x0003e8000c101906 */
[----:B-1----:R-:W2:Y:S01]  /*79a10*/  LDL.LU R142, [R1+0x23a8] ;  /* 0x0023a800018e7983 */ /* 0x002ea20000300800 */
[----:B------:R-:W-:Y:S01]  /*79a20*/  LOP3.LUT P5, RZ, R27, 0x2, RZ, 0xc0, !PT ;  /* 0x000000021bff7812 */ /* 0x000fe200078ac0ff */
[----:B------:R-:W-:-:S12]  /*79a30*/  IMAD.WIDE R16, R145, 0x4, R4 ;  /* 0x0000000491107825 */ /* 0x000fd800078e0204 */
[----:B------:R1:W-:Y:S04]  /*79a40*/  @P5 STG.E desc[UR6][R16.64], R140 ;  /* 0x0000008c10005986 */ /* 0x0003e8000c101906 */
[----:B-1----:R-:W4:Y:S01]  /*79a50*/  LDL.LU R140, [R1+0x59c] ;  /* 0x00059c00018c7983 */ /* 0x002f220000300800 */
[----:B------:R-:W-:Y:S02]  /*79a60*/  LOP3.LUT P6, RZ, R27, 0x4000, RZ, 0xc0, !PT ;  /* 0x000040001bff7812 */ /* 0x000fe400078cc0ff */
        /* <DEDUP_REMOVED lines=8> */
[----:B------:R-:W4:Y:S01]  /*79af0*/  LDL.LU R79, [R1+0x1190] ;  /* 0x00119000014f7983 */ /* 0x000f220000300800 */
[----:B------:R-:W-:-:S03]  /*79b00*/  LOP3.LUT P2, RZ, R27, 0x4, RZ, 0xc0, !PT ;  /* 0x000000041bff7812 */ /* 0x000fc6000784c0ff */
[----:B------:R-:W4:Y:S04]  /*79b10*/  LDL.LU R148, [R1+0x23b0] ;  /* 0x0023b00001947983 */ /* 0x000f280000300800 */
[----:B------:R-:W-:Y:S01]  /*79b20*/  @P6 LOP3.LUT R19, R19, 0x4000000, RZ, 0xfc, !PT ;  /* 0x0400000013136812 */ /* 0x000fe200078efcff */
[----:B------:R-:W4:Y:S01]  /*79b30*/  LDL.LU R151, [R1+0xd90] ;  /* 0x000d900001977983 */ /* 0x000f220000300800 */
[----:B------:R-:W-:Y:S02]  /*79b40*/  LOP3.LUT P6, RZ, R27, 0x1000, RZ, 0xc0, !PT ;  /* 0x000010001bff7812 */ /* 0x000fe400078cc0ff */
[----:B------:R-:W-:Y:S02]  /*79b50*/  LOP3.LUT R19, R19, 0xf7ffffff, RZ, 0xc0, !PT ;  /* 0xf7ffffff13137812 */ /* 0x000fe400078ec0ff */
[----:B------:R-:W-:Y:S01]  /*79b60*/  LOP3.LUT P3, RZ, R27, 0x8, RZ, 0xc0, !PT ;  /* 0x000000081bff7812 */ /* 0x000fe2000786c0ff */
[----:B------:R-:W-:Y:S01]  /*79b70*/  IMAD.WIDE R16, R145, 0x4, R6 ;  /* 0x0000000491107825 */ /* 0x000fe200078e0206 */
[----:B------:R-:W-:Y:S01]  /*79b80*/  LOP3.LUT P4, RZ, R27, 0x10, RZ, 0xc0, !PT ;  /* 0x000000101bff7812 */ /* 0x000fe2000788c0ff */
[----:B------:R-:W4:Y:S06]  /*79b90*/  LDL.LU R149, [R1+0x9a0] ;  /* 0x0009a00001957983 */ /* 0x000f2c0000300800 */
        /* <DEDUP_REMOVED lines=11> */
[----:B------:R-:W-:Y:S02]  /*79c50*/  LOP3.LUT P5, RZ, R27, 0x20, RZ, 0xc0, !PT ;  /* 0x000000201bff7812 */ /* 0x000fe400078ac0ff */
[----:B------:R-:W-:-:S09]  /*79c60*/  LOP3.LUT R19, R19, 0x7fffffff, RZ, 0xc0, !PT ;  /* 0x7fffffff13137812 */ /* 0x000fd200078ec0ff */
[----:B------:R-:W-:Y:S02]  /*79c70*/  @P6 LOP3.LUT R19, R19, 0x80000000, RZ, 0xfc, !PT ;  /* 0x8000000013136812 */ /* 0x000fe400078efcff */
[----:B------:R-:W-:Y:S02]  /*79c80*/  LOP3.LUT P6, RZ, R27, 0x80, RZ, 0xc0, !PT ;  /* 0x000000801bff7812 */ /* 0x000fe400078cc0ff */
[----:B------:R-:W-:-:S11]  /*79c90*/  LOP3.LUT R18, R18, 0xfffffffe, RZ, 0xc0, !PT ;  /* 0xfffffffe12127812 */ /* 0x000fd600078ec0ff */
[----:B------:R-:W-:Y:S02]  /*79ca0*/  @P6 LOP3.LUT R18, R18, 0x1, RZ, 0xfc, !PT ;  /* 0x0000000112126812 */ /* 0x000fe400078efcff */
[----:B------:R-:W-:Y:S01]  /*79cb0*/  LOP3.LUT P6, RZ, R27, 0x40, RZ, 0xc0, !PT ;  /* 0x000000401bff7812 */ /* 0x000fe200078cc0ff */
[----:B------:R1:W-:Y:S02]  /*79cc0*/  @P2 STG.E desc[UR6][R16.64], R147 ;  /* 0x0000009310002986 */ /* 0x0003e4000c101906 */
[----:B-1----:R-:W-:-:S05]  /*79cd0*/  IMAD.WIDE R16, R145, 0x4, R8 ;  /* 0x0000000491107825 */ /* 0x002fca00078e0208 */
[----:B---3--:R2:W-:Y:S02]  /*79ce0*/  @P3 STG.E desc[UR6][R16.64], R146 ;  /* 0x0000009210003986 */ /* 0x0085e4000c101906 */
[----:B--2---:R-:W-:-:S05]  /*79cf0*/  IMAD.WIDE R16, R142, 0x4, R2 ;  /* 0x000000048e107825 */ /* 0x004fca00078e0202 */
[----:B------:R1:W-:Y:S02]  /*79d00*/  @P4 STG.E desc[UR6][R16.64], R144 ;  /* 0x0000009010004986 */ /* 0x0003e4000c101906 */
[----:B-1----:R-:W-:-:S05]  /*79d10*/  IMAD.WIDE R16, R142, 0x4, R4 ;  /* 0x000000048e107825 */ /* 0x002fca00078e0204 */
[----:B----4-:R1:W-:Y:S04]  /*79d20*/  @P5 STG.E desc[UR6][R16.64], R143 ;  /* 0x0000008f10005986 */ /* 0x0103e8000c101906 */
[----:B-1----:R-:W2:Y:S04]  /*79d30*/  LDL.LU R143, [R1+0x23b4] ;  /* 0x0023b400018f7983 */ /* 0x002ea80000300800 */
[----:B------:R-:W3:Y:S04]  /*79d40*/  LDL.LU R150, [R1+0x5a0] ;  /* 0x0005a00001967983 */ /* 0x000ee80000300800 */
[----:B------:R-:W4:Y:S01]  /*79d50*/  LDL.LU R147, [R1+0x1a0] ;  /* 0x0001a00001937983 */ /* 0x000f220000300800 */
[----:B------:R-:W-:-:S03]  /*79d60*/  IMAD.WIDE R16, R142, 0x4, R6 ;  /* 0x000000048e107825 */ /* 0x000fc600078e0206 */
[----:B------:R-:W2:Y:S04]  /*79d70*/  LDL.LU R145, [R1+0x1d94] ;  /* 0x001d940001917983 */ /* 0x000ea80000300800 */
[----:B------:R1:W-:Y:S01]  /*79d80*/  @P6 STG.E desc[UR6][R16.64], R141 ;  /* 0x0000008d10006986 */ /* 0x0003e2000c101906 */
[----:B------:R-:W-:-:S03]  /*79d90*/  LOP3.LUT P6, RZ, R18, 0x1, RZ, 0xc0, !PT ;  /* 0x0000000112ff7812 */ /* 0x000fc600078cc0ff */
[----:B------:R-:W2:Y:S04]  /*79da0*/  LDL.LU R146, [R1+0x1994] ;  /* 0x0019940001927983 */ /* 0x000ea80000300800 */
[----:B------:R-:W2:Y:S01]  /*79db0*/  LDL.LU R144, [R1+0x1594] ;  /* 0x0015940001907983 */ /* 0x000ea20000300800 */
[----:B-1----:R-:W-:-:S03]  /*79dc0*/  IMAD.WIDE R16, R142, 0x4, R8 ;  /* 0x000000048e107825 */ /* 0x002fc600078e0208 */
[----:B------:R-:W2:Y:S04]  /*79dd0*/  LDL.LU R141, [R1+0x1194] ;  /* 0x00119400018d7983 */ /* 0x000ea80000300800 */
[----:B------:R1:W-:Y:S04]  /*79de0*/  @P6 STG.E desc[UR6][R16.64], R140 ;  /* 0x0000008c10006986 */ /* 0x0003e8000c101906 */
        /* <DEDUP_REMOVED lines=23> */
[C---:B------:R-:W-:Y:S01]  /*79f60*/  LOP3.LUT P1, RZ, R27.reuse, 0x10000, RZ, 0xc0, !PT ;  /* 0x000100001bff7812 */ /* 0x040fe2000782c0ff */
[----:B-1----:R-:W-:Y:S01]  /*79f70*/  IMAD.WIDE R16, R148, 0x4, R6 ;  /* 0x0000000494107825 */ /* 0x002fe200078e0206 */
[C---:B------:R-:W-:Y:S02]  /*79f80*/  LOP3.LUT P2, RZ, R27.reuse, 0x20000, RZ, 0xc0, !PT ;  /* 0x000200001bff7812 */ /* 0x040fe4000784c0ff */
[C---:B------:R-:W-:Y:S02]  /*79f90*/  LOP3.LUT P3, RZ, R27.reuse, 0x40000, RZ, 0xc0, !PT ;  /* 0x000400001bff7812 */ /* 0x040fe4000786c0ff */
[C---:B------:R-:W-:Y:S02]  /*79fa0*/  LOP3.LUT P4, RZ, R27.reuse, 0x80000, RZ, 0xc0, !PT ;  /* 0x000800001bff7812 */ /* 0x040fe4000788c0ff */
[----:B------:R-:W-:-:S03]  /*79fb0*/  LOP3.LUT P5, RZ, R27, 0x100000, RZ, 0xc0, !PT ;  /* 0x001000001bff7812 */ /* 0x000fc600078ac0ff */
[----:B---3--:R1:W-:Y:S02]  /*79fc0*/  @P6 STG.E desc[UR6][R16.64], R150 ;  /* 0x0000009610006986 */ /* 0x0083e4000c101906 */
[----:B-1----:R-:W-:-:S05]  /*79fd0*/  IMAD.WIDE R16, R148, 0x4, R8 ;  /* 0x0000000494107825 */ /* 0x002fca00078e0208 */
[----:B----4-:R2:W-:Y:S02]  /*79fe0*/  @P0 STG.E desc[UR6][R16.64], R147 ;  /* 0x0000009310000986 */ /* 0x0105e4000c101906 */
[----:B--2---:R-:W-:-:S05]  /*79ff0*/  IMAD.WIDE R16, R143, 0x4, R2 ;  /* 0x000000048f107825 */ /* 0x004fca00078e0202 */
[----:B------:R1:W-:Y:S02]  /*7a000*/  @P1 STG.E desc[UR6][R16.64], R145 ;  /* 0x0000009110001986 */ /* 0x0003e4000c101906 */
[----:B-1----:R-:W-:-:S05]  /*7a010*/  IMAD.WIDE R16, R143, 0x4, R4 ;  /* 0x000000048f107825 */ /* 0x002fca00078e0204 */
[----:B------:R1:W-:Y:S02]  /*7a020*/  @P2 STG.E desc[UR6][R16.64], R146 ;  /* 0x0000009210002986 */ /* 0x0003e4000c101906 */
[----:B-1----:R-:W-:-:S05]  /*7a030*/  IMAD.WIDE R16, R143, 0x4, R6 ;  /* 0x000000048f107825 */ /* 0x002fca00078e0206 */
[----:B------:R1:W-:Y:S02]  /*7a040*/  @P3 STG.E desc[UR6][R16.64], R144 ;  /* 0x0000009010003986 */ /* 0x0003e4000c101906 */
[----:B-1----:R-:W-:Y:S02]  /*7a050*/  IMAD.WIDE R16, R143, 0x4, R8 ;  /* 0x000000048f107825 */ /* 0x002fe400078e0208 */
[----:B------:R-:W2:Y:S04]  /*7a060*/  LDL.LU R143, [R1+0x9a4] ;  /* 0x0009a400018f7983 */ /* 0x000ea80000300800 */
[----:B------:R1:W-:Y:S04]  /*7a070*/  @P4 STG.E desc[UR6][R16.64], R141 ;  /* 0x0000008d10004986 */ /* 0x0003e8000c101906 */
        /* <DEDUP_REMOVED lines=28> */
[----:B------:R-:W-:Y:S01]  /*7a240*/  LOP3.LUT P4, RZ, R27, 0x800000, RZ, 0xc0, !PT ;  /* 0x008000001bff7812 */ /* 0x000fe2000788c0ff */
        /* <DEDUP_REMOVED lines=71> */
[C---:B-1----:R-:W-:Y:S02]  /*7a6c0*/  IMAD.WIDE R16, R142.reuse, 0x4, R6 ;  /* 0x000000048e107825 */ /* 0x042fe400078e0206 */
[----:B------:R-:W2:Y:S04]  /*7a6d0*/  LDL.LU R143, [R1+0x1da0] ;  /* 0x001da000018f7983 */ /* 0x000ea80000300800 */
[----:B---3--:R1:W-:Y:S02]  /*7a6e0*/  @P4 STG.E desc[UR6][R16.64], R141 ;  /* 0x0000008d10004986 */ /* 0x0083e4000c101906 */
        /* <DEDUP_REMOVED lines=40> */
[----:B------:R-:W-:Y:S01]  /*7a970*/  @P6 LOP3.LUT R19, R19, 0x4000, RZ, 0xfc, !PT ;  /* 0x0000400013136812 */ /* 0x000fe200078efcff */
[----:B--2---:R-:W-:-:S05]  /*7a980*/  IMAD.WIDE R16, R140, 0x4, R2 ;  /* 0x000000048c107825 */ /* 0x004fca00078e0202 */
[----:B------:R1:W-:Y:S02]  /*7a990*/  @P2 STG.E desc[UR6][R16.64], R143 ;  /* 0x0000008f10002986 */ /* 0x0003e4000c101906 */
[C---:B-1----:R-:W-:Y:S02]  /*7a9a0*/  IMAD.WIDE R16, R140.reuse, 0x4, R4 ;  /* 0x000000048c107825 */ /* 0x042fe400078e0204 */
[----:B------:R-:W2:Y:S04]  /*7a9b0*/  LDL.LU R143, [R1+0x1b4] ;  /* 0x0001b400018f7983 */ /* 0x000ea80000300800 */
[----:B---3--:R1:W-:Y:S02]  /*7a9c0*/  @P3 STG.E desc[UR6][R16.64], R141 ;  /* 0x0000008d10003986 */ /* 0x0083e4000c101906 */
[----:B-1----:R-:W-:-:S02]  /*7a9d0*/  IMAD.WIDE R16, R140, 0x4, R6 ;  /* 0x000000048c107825 */ /* 0x002fc400078e0206 */
[----:B------:R-:W3:Y:S04]  /*7a9e0*/  LDL.LU R141, [R1+0x1da8] ;  /* 0x001da800018d7983 */ /* 0x000ee80000300800 */
[----:B----4-:R1:W-:Y:S02]  /*7a9f0*/  @P4 STG.E desc[UR6][R16.64], R142 ;  /* 0x0000008e10004986 */ /* 0x0103e4000c101906 */
[----:B-1----:R-:W-:Y:S02]  /*7aa00*/  IMAD.WIDE R16, R140, 0x4, R8 ;  /* 0x000000048c107825 */ /* 0x002fe400078e0208 */
[----:B------:R-:W4:Y:S04]  /*7aa10*/  LDL.LU R142, [R1+0x19a8] ;  /* 0x0019a800018e7983 */ /* 0x000f280000300800 */
[----:B------:R-:W4:Y:S04]  /*7aa20*/  LDL.LU R140, [R1+0x15a8] ;  /* 0x0015a800018c7983 */ /* 0x000f280000300800 */
[----:B------:R-:W3:Y:S01]  /*7aa30*/  LDL.LU R144, [R1+0x23dc] ;  /* 0x0023dc0001907983 */ /* 0x000ee20000300800 */
[----:B------:R-:W-:-:S02]  /*7aa40*/  LOP3.LUT P6, RZ, R28, 0x4000, RZ, 0xc0, !PT ;  /* 0x000040001cff7812 */ /* 0x000fc400078cc0ff */
[----:B------:R-:W-:Y:S02]  /*7aa50*/  LOP3.LUT R19, R19, 0xffff7fff, RZ, 0xc0, !PT ;  /* 0xffff7fff13137812 */ /* 0x000fe400078ec0ff */
[----:B------:R-:W-:-:S09]  /*7aa60*/  LOP3.LUT P5, RZ, R28, 0x800, RZ, 0xc0, !PT ;  /* 0x000008001cff7812 */ /* 0x000fd200078ac0ff */
[----:B------:R-:W-:Y:S02]  /*7aa70*/  @P6 LOP3.LUT R19, R19, 0x8000, RZ, 0xfc, !PT ;  /* 0x0000800013136812 */ /* 0x000fe400078efcff */
[----:B------:R-:W-:Y:S02]  /*7aa80*/  LOP3.LUT P6, RZ, R28, 0x2000, RZ, 0xc0, !PT ;  /* 0x000020001cff7812 */ /* 0x000fe400078cc0ff */
[----:B------:R-:W-:Y:S01]  /*7aa90*/  LOP3.LUT R19, R19, 0xfffeffff, RZ, 0xc0, !PT ;  /* 0xfffeffff13137812 */ /* 0x000fe200078ec0ff */
[----:B------:R1:W-:Y:S10]  /*7aaa0*/  @P5 STG.E desc[UR6][R16.64], R246 ;  /* 0x000000f610005986 */ /* 0x0003f4000c101906 */
[----:B------:R-:W-:-:S02]  /*7aab0*/  @P6 LOP3.LUT R19, R19, 0x10000, RZ, 0xfc, !PT ;  /* 0x0001000013136812 */ /* 0x000fc400078efcff */
        /* <DEDUP_REMOVED lines=54> */
[----:B------:R-:W-:-:S03]  /*7ae20*/  IMAD.WIDE R16, R144, 0x4, R8 ;  /* 0x0000000490107825 */ /* 0x000fc600078e0208 */
[----:B------:R-:W4:Y:S04]  /*7ae30*/  LDL.LU R150, [R1+0x23e8] ;  /* 0x0023e80001967983 */ /* 0x000f280000300800 */
        /* <DEDUP_REMOVED lines=17> */
[----:B------:R-:W2:Y:S04]  /*7af50*/  LDL.LU R83, [R1+0x11ac] ;  /* 0x0011ac0001537983 */ /* 0x000ea80000300800 */
[----:B------:R-:W2:Y:S04]  /*7af60*/  LDL.LU R79, [R1+0xdac] ;  /* 0x000dac00014f7983 */ /* 0x000ea80000300800 */
[----:B------:R-:W2:Y:S01]  /*7af70*/  LDL.LU R151, [R1+0x9bc] ;  /* 0x0009bc0001977983 */ /* 0x000ea20000300800 */
[----:B------:R-:W-:-:S03]  /*7af80*/  LOP3.LUT R19, R19, 0xffffffdf, RZ, 0xc0, !PT ;  /* 0xffffffdf13137812 */ /* 0x000fc600078ec0ff */
[----:B------:R-:W2:Y:S01]  /*7af90*/  LDL.LU R149, [R1+0x5bc] ;  /* 0x0005bc0001957983 */ /* 0x000ea20000300800 */
[----:B------:R-:W-:Y:S02]  /*7afa0*/  @P6 LOP3.LUT R19, R19, 0x20, RZ, 0xfc, !PT ;  /* 0x0000002013136812 */ /* 0x000fe400078efcff */
[----:B------:R-:W-:Y:S02]  /*7afb0*/  LOP3.LUT P6, RZ, R29, 0x4, RZ, 0xc0, !PT ;  /* 0x000000041dff7812 */ /* 0x000fe400078cc0ff */
[C---:B------:R-:W-:Y:S02]  /*7afc0*/  LOP3.LUT P3, RZ, R28.reuse, 0x10000000, RZ, 0xc0, !PT ;  /* 0x100000001cff7812 */ /* 0x040fe4000786c0ff */
[----:B------:R-:W-:Y:S01]  /*7afd0*/  LOP3.LUT P4, RZ, R28, 0x20000000, RZ, 0xc0, !PT ;  /* 0x200000001cff7812 */ /* 0x000fe2000788c0ff */
[----:B---3--:R-:W-:Y:S01]  /*7afe0*/  IMAD.WIDE R16, R143, 0x4, R2 ;  /* 0x000000048f107825 */ /* 0x008fe200078e0202 */
[----:B------:R-:W-:Y:S01]  /*7aff0*/  LOP3.LUT R19, R19, 0xffffffbf, RZ, 0xc0, !PT ;  /* 0xffffffbf13137812 */ /* 0x000fe200078ec0ff */
[----:B------:R-:W3:Y:S06]  /*7b000*/  LDL.LU R148, [R1+0x1bc] ;  /* 0x0001bc0001947983 */ /* 0x000eec0000300800 */
[----:B------:R-:W-:-:S02]  /*7b010*/  @P6 LOP3.LUT R19, R19, 0x40, RZ, 0xfc, !PT ;  /* 0x0000004013136812 */ /* 0x000fc400078efcff */
[----:B------:R-:W-:Y:S01]  /*7b020*/  LOP3.LUT P6, RZ, R29, 0x2, RZ, 0xc0, !PT ;  /* 0x000000021dff7812 */ /* 0x000fe200078cc0ff */
[----:B------:R1:W-:Y:S01]  /*7b030*/  @P3 STG.E desc[UR6][R16.64], R147 ;  /* 0x0000009310003986 */ /* 0x0003e2000c101906 */
[----:B------:R-:W-:Y:S01]  /*7b040*/  LOP3.LUT R19, R19, 0xffffff7f, RZ, 0xc0, !PT ;  /* 0xffffff7f13137812 */ /* 0x000fe200078ec0ff */
[----:B-1----:R-:W-:Y:S02]  /*7b050*/  IMAD.WIDE R16, R143, 0x4, R4 ;  /* 0x000000048f107825 */ /* 0x002fe400078e0204 */
[----:B------:R-:W3:Y:S08]  /*7b060*/  LDL.LU R147, [R1+0x1eb0] ;  /* 0x001eb00001937983 */ /* 0x000ef00000300800 */
[----:B------:R-:W-:-:S02]  /*7b070*/  @P6 LOP3.LUT R19, R19, 0x80, RZ, 0xfc, !PT ;  /* 0x0000008013136812 */ /* 0x000fc400078efcff */
[----:B------:R-:W-:Y:S01]  /*7b080*/  LOP3.LUT P6, RZ, R29, 0x1, RZ, 0xc0, !PT ;  /* 0x000000011dff7812 */ /* 0x000fe200078cc0ff */
[----:B----4-:R1:W-:Y:S01]  /*7b090*/  @P4 STG.E desc[UR6][R16.64], R145 ;  /* 0x0000009110004986 */ /* 0x0103e2000c101906 */
[----:B------:R-:W-:Y:S02]  /*7b0a0*/  LOP3.LUT P5, RZ, R28, 0x40000000, RZ, 0xc0, !PT ;  /* 0x400000001cff7812 */ /* 0x000fe400078ac0ff */
[----:B------:R-:W-:Y:S01]  /*7b0b0*/  LOP3.LUT R19, R19, 0xfffffeff, RZ, 0xc0, !PT ;  /* 0xfffffeff13137812 */ /* 0x000fe200078ec0ff */
[----:B-1----:R-:W4:Y:S08]  /*7b0c0*/  LDL.LU R145, [R1+0x1db0] ;  /* 0x001db00001917983 */ /* 0x002f300000300800 */
[----:B------:R-:W-:-:S02]  /*7b0d0*/  @P6 LOP3.LUT R19, R19, 0x100, RZ, 0xfc, !PT ;  /* 0x0000010013136812 */ /* 0x000fc400078efcff */
[----:B------:R-:W-:Y:S01]  /*7b0e0*/  LOP3.LUT P6, RZ, R28, 0x80000000, RZ, 0xc0, !PT ;  /* 0x800000001cff7812 */ /* 0x000fe200078cc0ff */
[----:B------:R-:W-:-:S05]  /*7b0f0*/  IMAD.WIDE R16, R143, 0x4, R6 ;  /* 0x000000048f107825 */ /* 0x000fca00078e0206 */
[----:B------:R1:W-:Y:S02]  /*7b100*/  @P5 STG.E desc[UR6][R16.64], R146 ;  /* 0x0000009210005986 */ /* 0x0003e4000c101906 */
[----:B-1----:R-:W-:Y:S02]  /*7b110*/  IMAD.WIDE R16, R143, 0x4, R8 ;  /* 0x000000048f107825 */ /* 0x002fe400078e0208 */
[----:B------:R-:W4:Y:S04]  /*7b120*/  LDL.LU R146, [R1+0x19b0] ;  /* 0x0019b00001927983 */ /* 0x000f280000300800 */
[----:B------:R1:W-:Y:S01]  /*7b130*/  @P6 STG.E desc[UR6][R16.64], R141 ;  /* 0x0000008d10006986 */ /* 0x0003e2000c101906 */
[----:B------:R-:W-:-:S03]  /*7b140*/  LOP3.LUT P6, RZ, R19, 0x100, RZ, 0xc0, !PT ;  /* 0x0000010013ff7812 */ /* 0x000fc600078cc0ff */
[----:B------:R-:W4:Y:S01]  /*7b150*/  LDL.LU R143, [R1+0x15b0] ;  /* 0x0015b000018f7983 */ /* 0x000f220000300800 */
[----:B-1----:R-:W-:-:S09]  /*7b160*/  IMAD.WIDE R16, R82, 0x4, R2 ;  /* 0x0000000452107825 */ /* 0x002fd200078e0202 */
        /* <DEDUP_REMOVED lines=14> */
[C---:B-1----:R-:W-:Y:S01]  /*7b250*/  IMAD.WIDE R16, R150.reuse, 0x4, R2 ;  /* 0x0000000496107825 */ /* 0x042fe200078e0202 */
        /* <DEDUP_REMOVED lines=12> */
[----:B---3--:R1:W-:Y:S02]  /*7b320*/  @P6 STG.E desc[UR6][R16.64], R148 ;  /* 0x0000009410006986 */ /* 0x0083e4000c101906 */
[----:B-1----:R-:W-:-:S05]  /*7b330*/  IMAD.WIDE R16, R144, 0x4, R2 ;  /* 0x0000000490107825 */ /* 0x002fca00078e0202 */
[----:B------:R1:W-:Y:S02]  /*7b340*/  @P0 STG.E desc[UR6][R16.64], R147 ;  /* 0x0000009310000986 */ /* 0x0003e4000c101906 */
[----:B-1----:R-:W-:-:S05]  /*7b350*/  IMAD.WIDE R16, R144, 0x4, R4 ;  /* 0x0000000490107825 */ /* 0x002fca00078e0204 */
[----:B----4-:R1:W-:Y:S04]  /*7b360*/  @P1 STG.E desc[UR6][R16.64], R145 ;  /* 0x0000009110001986 */ /* 0x0103e8000c101906 */
        /* <DEDUP_REMOVED lines=49> */
[----:B---3--:R1:W-:Y:S02]  /*7b680*/  @P2 STG.E desc[UR6][R16.64], R145 ;  /* 0x0000009110002986 */ /* 0x0083e4000c101906 */
[----:B-1----:R-:W-:Y:S02]  /*7b690*/  IMAD.WIDE R16, R141, 0x4, R8 ;  /* 0x000000048d107825 */ /* 0x002fe400078e0208 */
[----:B------:R-:W3:Y:S04]  /*7b6a0*/  LDL.LU R141, [R1+0x2400] ;  /* 0x00240000018d7983 */ /* 0x000ee80000300800 */
[----:B------:R-:W3:Y:S01]  /*7b6b0*/  LDL.LU R79, [R1+0x5c4] ;  /* 0x0005c400014f7983 */ /* 0x000ee20000300800 */
[----:B------:R-:W-:-:S02]  /*7b6c0*/  LOP3.LUT P3, RZ, R29, 0x8000, RZ, 0xc0, !PT ;  /* 0x000080001dff7812 */ /* 0x000fc4000786c0ff */
[----:B------:R-:W-:Y:S01]  /*7b6d0*/  @P6 LOP3.LUT R20, R20, 0x80000000, RZ, 0xfc, !PT ;  /* 0x8000000014146812 */ /* 0x000fe200078efcff */
[----:B------:R-:W3:Y:S01]  /*7b6e0*/  LDL.LU R145, [R1+0x11b8] ;  /* 0x0011b80001917983 */ /* 0x000ee20000300800 */
[C---:B------:R-:W-:Y:S02]  /*7b6f0*/  LOP3.LUT P6, RZ, R29.reuse, 0x80000, RZ, 0xc0, !PT ;  /* 0x000800001dff7812 */ /* 0x040fe400078cc0ff */
[C---:B------:R-:W-:Y:S02]  /*7b700*/  LOP3.LUT P4, RZ, R29.reuse, 0x10000, RZ, 0xc0, !PT ;  /* 0x000100001dff7812 */ /* 0x040fe4000788c0ff */
[----:B------:R-:W-:Y:S02]  /*7b710*/  LOP3.LUT P5, RZ, R29, 0x20000, RZ, 0xc0, !PT ;  /* 0x000200001dff7812 */ /* 0x000fe400078ac0ff */
[----:B------:R-:W-:-:S03]  /*7b720*/  LOP3.LUT R19, R19, 0xfffffffe, RZ, 0xc0, !PT ;  /* 0xfffffffe13137812 */ /* 0x000fc600078ec0ff */
[----:B----4-:R2:W-:Y:S04]  /*7b730*/  @P3 STG.E desc[UR6][R16.64], R146 ;  /* 0x0000009210003986 */ /* 0x0105e8000c101906 */
        /* <DEDUP_REMOVED lines=49> */
[----:B-1----:R-:W-:-:S05]  /*7ba50*/  IMAD.WIDE R16, R141, 0x4, R6 ;  /* 0x000000048d107825 */ /* 0x002fca00078e0206 */
[----:B----4-:R1:W-:Y:S02]  /*7ba60*/  @P3 STG.E desc[UR6][R16.64], R143 ;  /* 0x0000008f10003986 */ /* 0x0103e4000c101906 */
[----:B-1----:R-:W-:-:S05]  /*7ba70*/  IMAD.WIDE R16, R141, 0x4, R8 ;  /* 0x000000048d107825 */ /* 0x002fca00078e0208 */
        /* <DEDUP_REMOVED lines=36> */
[----:B------:R-:W2:Y:S08]  /*7bcc0*/  LDL.LU R149, [R1+0x11c0] ;  /* 0x0011c00001957983 */ /* 0x000eb00000300800 */
[----:B------:R-:W-:-:S02]  /*7bcd0*/  @P6 LOP3.LUT R20, R20, 0x400000, RZ, 0xfc, !PT ;  /* 0x0040000014146812 */ /* 0x000fc400078efcff */
[----:B------:R-:W-:Y:S01]  /*7bce0*/  LOP3.LUT P6, RZ, R30, 0x80, RZ, 0xc0, !PT ;  /* 0x000000801eff7812 */ /* 0x000fe200078cc0ff */
[----:B------:R-:W-:Y:S01]  /*7bcf0*/  IMAD.WIDE R16, R146, 0x4, R6 ;  /* 0x0000000492107825 */ /* 0x000fe200078e0206 */
[----:B------:R-:W-:Y:S02]  /*7bd00*/  LOP3.LUT R20, R20, 0xff7fffff, RZ, 0xc0, !PT ;  /* 0xff7fffff14147812 */ /* 0x000fe400078ec0ff */
[----:B------:R-:W-:Y:S02]  /*7bd10*/  LOP3.LUT P4, RZ, R30, 0x8, RZ, 0xc0, !PT ;  /* 0x000000081eff7812 */ /* 0x000fe4000788c0ff */
[----:B---3--:R1:W-:Y:S07]  /*7bd20*/  @P3 STG.E desc[UR6][R16.64], R145 ;  /* 0x0000009110003986 */ /* 0x0083ee000c101906 */
[----:B------:R-:W-:-:S02]  /*7bd30*/  @P6 LOP3.LUT R20, R20, 0x800000, RZ, 0xfc, !PT ;  /* 0x0080000014146812 */ /* 0x000fc400078efcff */
[C---:B------:R-:W-:Y:S01]  /*7bd40*/  LOP3.LUT P6, RZ, R30.reuse, 0x40, RZ, 0xc0, !PT ;  /* 0x000000401eff7812 */ /* 0x040fe200078cc0ff */
[----:B-1----:R-:W3:Y:S01]  /*7bd50*/  LDL.LU R145, [R1+0x2410] ;  /* 0x0024100001917983 */ /* 0x002ee20000300800 */
[----:B------:R-:W-:-:S03]  /*7bd60*/  LOP3.LUT P5, RZ, R30, 0x10, RZ, 0xc0, !PT ;  /* 0x000000101eff7812 */ /* 0x000fc600078ac0ff */
[----:B------:R-:W3:Y:S01]  /*7bd70*/  LDL.LU R150, [R1+0xdc0] ;  /* 0x000dc00001967983 */ /* 0x000ee20000300800 */
[----:B------:R-:W-:Y:S01]  /*7bd80*/  LOP3.LUT R20, R20, 0xfeffffff, RZ, 0xc0, !PT ;  /* 0xfeffffff14147812 */ /* 0x000fe200078ec0ff */
[----:B------:R-:W-:Y:S02]  /*7bd90*/  IMAD.WIDE R16, R146, 0x4, R8 ;  /* 0x0000000492107825 */ /* 0x000fe400078e0208 */
[----:B------:R-:W3:Y:S04]  /*7bda0*/  LDL.LU R148, [R1+0x9d0] ;  /* 0x0009d00001947983 */ /* 0x000ee80000300800 */
[----:B------:R-:W-:Y:S02]  /*7bdb0*/  @P6 LOP3.LUT R20, R20, 0x1000000, RZ, 0xfc, !PT ;  /* 0x0100000014146812 */ /* 0x000fe400078efcff */
[----:B------:R-:W-:Y:S01]  /*7bdc0*/  LOP3.LUT P6, RZ, R30, 0x20, RZ, 0xc0, !PT ;  /* 0x000000201eff7812 */ /* 0x000fe200078cc0ff */
[----:B----4-:R1:W-:Y:S02]  /*7bdd0*/  @P4 STG.E desc[UR6][R16.64], R144 ;  /* 0x0000009010004986 */ /* 0x0103e4000c101906 */
        /* <DEDUP_REMOVED lines=30> */
[----:B---3--:R-:W-:Y:S01]  /*7bfc0*/  IMAD.WIDE R16, R145, 0x4, R2 ;  /* 0x0000000491107825 */ /* 0x008fe200078e0202 */
        /* <DEDUP_REMOVED lines=67> */
[----:B------:R-:W-:Y:S01]  /*7c400*/  LOP3.LUT R20, R20, 0xfffeffff, RZ, 0xc0, !PT ;  /* 0xfffeffff14147812 */ /* 0x000fe200078ec0ff */
        /* <DEDUP_REMOVED lines=12> */
[----:B------:R-:W-:-:S02]  /*7c4d0*/  @P6 LOP3.LUT R20, R20, 0x10000, RZ, 0xfc, !PT ;  /* 0x0001000014146812 */ /* 0x000fc400078efcff */
        /* <DEDUP_REMOVED lines=29> */
[----:B------:R1:W-:Y:S02]  /*7c6b0*/  @P6 STG.E desc[UR6][R16.64], R148 ;  /* 0x0000009410006986 */ /* 0x0003e4000c101906 */
[----:B-1----:R-:W-:-:S05]  /*7c6c0*/  IMAD.WIDE R16, R144, 0x4, R4 ;  /* 0x0000000490107825 */ /* 0x002fca00078e0204 */
[----:B------:R1:W-:Y:S02]  /*7c6d0*/  @P0 STG.E desc[UR6][R16.64], R147 ;  /* 0x0000009310000986 */ /* 0x0003e4000c101906 */
[----:B-1----:R-:W-:-:S05]  /*7c6e0*/  IMAD.WIDE R16, R144, 0x4, R6 ;  /* 0x0000000490107825 */ /* 0x002fca00078e0206 */
[----:B------:R1:W-:Y:S02]  /*7c6f0*/  @P1 STG.E desc[UR6][R16.64], R145 ;  /* 0x0000009110001986 */ /* 0x0003e4000c101906 */
[----:B-1----:R-:W-:Y:S02]  /*7c700*/  IMAD.WIDE R16, R144, 0x4, R8 ;  /* 0x0000000490107825 */ /* 0x002fe400078e0208 */
[----:B------:R-:W4:Y:S01]  /*7c710*/  LDL.LU R144, [R1+0x1dc] ;  /* 0x0001dc0001907983 */ /* 0x000f220000300800 */
[C---:B------:R-:W-:Y:S02]  /*7c720*/  LOP3.LUT P2, RZ, R31.reuse, 0x8, RZ, 0xc0, !PT ;  /* 0x000000081fff7812 */ /* 0x040fe4000784c0ff */
[C---:B------:R-:W-:Y:S02]  /*7c730*/  LOP3.LUT P3, RZ, R31.reuse, 0x10, RZ, 0xc0, !PT ;  /* 0x000000101fff7812 */ /* 0x040fe4000786c0ff */
[C---:B------:R-:W-:Y:S02]  /*7c740*/  LOP3.LUT P4, RZ, R31.reuse, 0x20, RZ, 0xc0, !PT ;  /* 0x000000201fff7812 */ /* 0x040fe4000788c0ff */
[----:B------:R-:W-:-:S07]  /*7c750*/  LOP3.LUT P5, RZ, R31, 0x40, RZ, 0xc0, !PT ;  /* 0x000000401fff7812 */ /* 0x000fce00078ac0ff */
[----:B--2---:R1:W-:Y:S04]  /*7c760*/  @P2 STG.E desc[UR6][R16.64], R143 ;  /* 0x0000008f10002986 */ /* 0x0043e8000c101906 */
[----:B-1----:R-:W2:Y:S01]  /*7c770*/  LDL.LU R143, [R1+0x1dd0] ;  /* 0x001dd000018f7983 */ /* 0x002ea20000300800 */
[----:B---3--:R-:W-:-:S05]  /*7c780*/  IMAD.WIDE R16, R146, 0x4, R2 ;  /* 0x0000000492107825 */ /* 0x008fca00078e0202 */
[----:B------:R1:W-:Y:S02]  /*7c790*/  @P3 STG.E desc[UR6][R16.64], R141 ;  /* 0x0000008d10003986 */ /* 0x0003e4000c101906 */
[C---:B-1----:R-:W-:Y:S02]  /*7c7a0*/  IMAD.WIDE R16, R146.reuse, 0x4, R4 ;  /* 0x0000000492107825 */ /* 0x042fe400078e0204 */
[----:B------:R-:W3:Y:S04]  /*7c7b0*/  LDL.LU R141, [R1+0x19d0] ;  /* 0x0019d000018d7983 */ /* 0x000ee80000300800 */
[----:B----4-:R1:W-:Y:S02]  /*7c7c0*/  @P4 STG.E desc[UR6][R16.64], R142 ;  /* 0x0000008e10004986 */ /* 0x0103e4000c101906 */
[----:B-1----:R-:W-:-:S02]  /*7c7d0*/  IMAD.WIDE R16, R146, 0x4, R6 ;  /* 0x0000000492107825 */ /* 0x002fc400078e0206 */
[----:B------:R-:W4:Y:S04]  /*7c7e0*/  LDL.LU R142, [R1+0x15d0] ;  /* 0x0015d000018e7983 */ /* 0x000f280000300800 */
[----:B------:R1:W-:Y:S04]  /*7c7f0*/  @P5 STG.E desc[UR6][R16.64], R140 ;  /* 0x0000008c10005986 */ /* 0x0003e8000c101906 */
[----:B-1----:R-:W2:Y:S04]  /*7c800*/  LDL.LU R140, [R1+0x242c] ;  /* 0x00242c00018c7983 */ /* 0x002ea80000300800 */
[----:B------:R-:W4:Y:S04]  /*7c810*/  LDL.LU R82, [R1+0x2430] ;  /* 0x0024300001527983 */ /* 0x000f280000300800 */
[----:B------:R-:W4:Y:S04]  /*7c820*/  LDL.LU R241, [R1+0x11d0] ;  /* 0x0011d00001f17983 */ /* 0x000f280000300800 */
[----:B------:R-:W4:Y:S01]  /*7c830*/  LDL.LU R245, [R1+0xdd0] ;  /* 0x000dd00001f57983 */ /* 0x000f220000300800 */
[----:B------:R-:W-:-:S03]  /*7c840*/  LOP3.LUT P2, RZ, R31, 0x80, RZ, 0xc0, !PT ;  /* 0x000000801fff7812 */ /* 0x000fc6000784c0ff */
[----:B------:R-:W4:Y:S01]  /*7c850*/  LDL.LU R240, [R1+0x9e0] ;  /* 0x0009e00001f07983 */ /* 0x000f220000300800 */
[----:B------:R-:W-:-:S03]  /*7c860*/  IMAD.WIDE R16, R146, 0x4, R8 ;  /* 0x0000000492107825 */ /* 0x000fc600078e0208 */
[----:B------:R-:W4:Y:S01]  /*7c870*/  LDL.LU R150, [R1+0x2434] ;  /* 0x0024340001967983 */ /* 0x000f220000300800 */
[C---:B------:R-:W-:Y:S02]  /*7c880*/  LOP3.LUT P3, RZ, R31.reuse, 0x100, RZ, 0xc0, !PT ;  /* 0x000001001fff7812 */ /* 0x040fe4000786c0ff */
[C---:B------:R-:W-:Y:S02]  /*7c890*/  LOP3.LUT P4, RZ, R31.reuse, 0x200, RZ, 0xc0, !PT ;  /* 0x000002001fff7812 */ /* 0x040fe4000788c0ff */
[C---:B------:R-:W-:Y:S01]  /*7c8a0*/  LOP3.LUT P5, RZ, R31.reuse, 0x400, RZ, 0xc0, !PT ;  /* 0x000004001fff7812 */ /* 0x040fe200078ac0ff */
[----:B------:R1:W-:Y:S04]  /*7c8b0*/  @P2 STG.E desc[UR6][R16.64], R144 ;  /* 0x0000009010002986 */ /* 0x0003e8000c101906 */
        /* <DEDUP_REMOVED lines=85> */
[----:B--2---:R3:W-:Y:S02]  /*7ce10*/  @P3 STG.E desc[UR6][R16.64], R141 ;  /* 0x0000008d10003986 */ /* 0x0047e4000c101906 */
[----:B---3--:R-:W-:-:S05]  /*7ce20*/  IMAD.WIDE R16, R143, 0x4, R2 ;  /* 0x000000048f107825 */ /* 0x008fca00078e0202 */
[----:B------:R1:W-:Y:S02]  /*7ce30*/  @P4 STG.E desc[UR6][R16.64], R142 ;  /* 0x0000008e10004986 */ /* 0x0003e4000c101906 */
[----:B-1----:R-:W-:-:S05]  /*7ce40*/  IMAD.WIDE R16, R143, 0x4, R4 ;  /* 0x000000048f107825 */ /* 0x002fca00078e0204 */
[----:B----4-:R1:W-:Y:S04]  /*7ce50*/  @P5 STG.E desc[UR6][R16.64], R140 ;  /* 0x0000008c10005986 */ /* 0x0103e8000c101906 */
        /* <DEDUP_REMOVED lines=24> */
[----:B------:R-:W2:Y:S01]  /*7cfe0*/  LDL.LU R244, [R1+0x19dc] ;  /* 0x0019dc0001f47983 */ /* 0x000ea20000300800 */
[----:B------:R-:W-:-:S02]  /*7cff0*/  LOP3.LUT R21, R21, 0xdfffffff, RZ, 0xc0, !PT ;  /* 0xdfffffff15157812 */ /* 0x000fc400078ec0ff */
[----:B------:R-:W-:Y:S01]  /*7d000*/  LOP3.LUT P3, RZ, R31, 0x8000000, RZ, 0xc0, !PT ;  /* 0x080000001fff7812 */ /* 0x000fe2000786c0ff */
[----:B------:R-:W2:Y:S01]  /*7d010*/  LDL.LU R82, [R1+0x15dc] ;  /* 0x0015dc0001527983 */ /* 0x000ea20000300800 */
[----:B------:R-:W-:Y:S02]  /*7d020*/  @P6 LOP3.LUT R21, R21, 0x20000000, RZ, 0xfc, !PT ;  /* 0x2000000015156812 */ /* 0x000fe400078efcff */
[----:B------:R-:W-:Y:S01]  /*7d030*/  LOP3.LUT P6, RZ, R155, 0x2, RZ, 0xc0, !PT ;  /* 0x000000029bff7812 */ /* 0x000fe200078cc0ff */
[----:B------:R-:W-:Y:S01]  /*7d040*/  IMAD.WIDE R16, R143, 0x4, R8 ;  /* 0x000000048f107825 */ /* 0x000fe200078e0208 */
[----:B------:R-:W2:Y:S04]  /*7d050*/  LDL.LU R151, [R1+0xddc] ;  /* 0x000ddc0001977983 */ /* 0x000ea80000300800 */
[----:B------:R-:W2:Y:S01]  /*7d060*/  LDL.LU R149, [R1+0x9ec] ;  /* 0x0009ec0001957983 */ /* 0x000ea20000300800 */
[----:B------:R-:W-:-:S03]  /*7d070*/  LOP3.LUT R21, R21, 0xbfffffff, RZ, 0xc0, !PT ;  /* 0xbfffffff15157812 */ /* 0x000fc600078ec0ff */
[----:B------:R-:W2:Y:S04]  /*7d080*/  LDL.LU R150, [R1+0x5ec] ;  /* 0x0005ec0001967983 */ /* 0x000ea80000300800 */
[----:B------:R-:W2:Y:S04]  /*7d090*/  LDL.LU R148, [R1+0x2448] ;  /* 0x0024480001947983 */ /* 0x000ea80000300800 */
[----:B------:R-:W2:Y:S04]  /*7d0a0*/  LDL.LU R147, [R1+0x1ec] ;  /* 0x0001ec0001937983 */ /* 0x000ea80000300800 */
[----:B------:R-:W2:Y:S04]  /*7d0b0*/  LDL.LU R143, [R1+0x244c] ;  /* 0x00244c00018f7983 */ /* 0x000ea80000300800 */
[----:B---3--:R1:W-:Y:S01]  /*7d0c0*/  @P3 STG.E desc[UR6][R16.64], R79 ;  /* 0x0000004f10003986 */ /* 0x0083e2000c101906 */
[----:B------:R-:W-:-:S02]  /*7d0d0*/  @P6 LOP3.LUT R21, R21, 0x40000000, RZ, 0xfc, !PT ;  /* 0x4000000015156812 */ /* 0x000fc400078efcff */
[----:B------:R-:W-:Y:S01]  /*7d0e0*/  LOP3.LUT P6, RZ, R155, 0x1, RZ, 0xc0, !PT ;  /* 0x000000019bff7812 */ /* 0x000fe200078cc0ff */
[----:B-1----:R-:W3:Y:S01]  /*7d0f0*/  LDL.LU R79, [R1+0x11dc] ;  /* 0x0011dc00014f7983 */ /* 0x002ee20000300800 */
[----:B------:R-:W-:-:S11]  /*7d100*/  LOP3.LUT R21, R21, 0x7fffffff, RZ, 0xc0, !PT ;  /* 0x7fffffff15157812 */ /* 0x000fd600078ec0ff */
[----:B------:R-:W-:Y:S02]  /*7d110*/  @P6 LOP3.LUT R21, R21, 0x80000000, RZ, 0xfc, !PT ;  /* 0x8000000015156812 */ /* 0x000fe400078efcff */
[C---:B------:R-:W-:Y:S02]  /*7d120*/  LOP3.LUT P6, RZ, R31.reuse, 0x80000000, RZ, 0xc0, !PT ;  /* 0x800000001fff7812 */ /* 0x040fe400078cc0ff */
[C---:B------:R-:W-:Y:S02]  /*7d130*/  LOP3.LUT P4, RZ, R31.reuse, 0x10000000, RZ, 0xc0, !PT ;  /* 0x100000001fff7812 */ /* 0x040fe4000788c0ff */
[----:B------:R-:W-:Y:S01]  /*7d140*/  LOP3.LUT P5, RZ, R31, 0x20000000, RZ, 0xc0, !PT ;  /* 0x200000001fff7812 */ /* 0x000fe200078ac0ff */
[----:B----4-:R-:W-:Y:S01]  /*7d150*/  IMAD.WIDE R16, R141, 0x4, R2 ;  /* 0x000000048d107825 */ /* 0x010fe200078e0202 */
[----:B------:R-:W-:-:S07]  /*7d160*/  LOP3.LUT R20, R20, 0xfffffffe, RZ, 0xc0, !PT ;  /* 0xfffffffe14147812 */ /* 0x000fce00078ec0ff */
[----:B------:R-:W-:Y:S02]  /*7d170*/  @P6 LOP3.LUT R20, R20, 0x1, RZ, 0xfc, !PT ;  /* 0x0000000114146812 */ /* 0x000fe400078efcff */
[----:B------:R-:W-:Y:S01]  /*7d180*/  LOP3.LUT P6, RZ, R31, 0x40000000, RZ, 0xc0, !PT ;  /* 0x400000001fff7812 */ /* 0x000fe200078cc0ff */
[----:B------:R1:W-:Y:S02]  /*7d190*/  @P4 STG.E desc[UR6][R16.64], R145 ;  /* 0x0000009110004986 */ /* 0x0003e4000c101906 */
[C---:B-1----:R-:W-:Y:S02]  /*7d1a0*/  IMAD.WIDE R16, R141.reuse, 0x4, R4 ;  /* 0x000000048d107825 */ /* 0x042fe400078e0204 */
[----:B------:R-:W4:Y:S04]  /*7d1b0*/  LDL.LU R145, [R1+0x1de0] ;  /* 0x001de00001917983 */ /* 0x000f280000300800 */
[----:B------:R1:W-:Y:S02]  /*7d1c0*/  @P5 STG.E desc[UR6][R16.64], R146 ;  /* 0x0000009210005986 */ /* 0x0003e4000c101906 */
[----:B-1----:R-:W-:-:S02]  /*7d1d0*/  IMAD.WIDE R16, R141, 0x4, R6 ;  /* 0x000000048d107825 */ /* 0x002fc400078e0206 */
[----:B------:R-:W4:Y:S04]  /*7d1e0*/  LDL.LU R146, [R1+0x19e0] ;  /* 0x0019e00001927983 */ /* 0x000f280000300800 */
[----:B------:R1:W-:Y:S01]  /*7d1f0*/  @P6 STG.E desc[UR6][R16.64], R144 ;  /* 0x0000009010006986 */ /* 0x0003e2000c101906 */
[----:B------:R-:W-:Y:S01]  /*7d200*/  LOP3.LUT P6, RZ, R20, 0x1, RZ, 0xc0, !PT ;  /* 0x0000000114ff7812 */ /* 0x000fe200078cc0ff */
[----:B-1----:R-:W-:Y:S02]  /*7d210*/  IMAD.WIDE R16, R141, 0x4, R8 ;  /* 0x000000048d107825 */ /* 0x002fe400078e0208 */
[----:B------:R-:W4:Y:S10]  /*7d220*/  LDL.LU R144, [R1+0x15e0] ;  /* 0x0015e00001907983 */ /* 0x000f340000300800 */
[----:B------:R1:W-:Y:S01]  /*7d230*/  @P6 STG.E desc[UR6][R16.64], R142 ;  /* 0x0000008e10006986 */ /* 0x0003e2000c101906 */
[----:B------:R-:W-:-:S03]  /*7d240*/  LOP3.LUT P6, RZ, R21, 0x80000000, RZ, 0xc0, !PT ;  /* 0x8000000015ff7812 */ /* 0x000fc600078cc0ff */
[----:B------:R-:W4:Y:S01]  /*7d250*/  LDL.LU R141, [R1+0x11e0] ;  /* 0x0011e000018d7983 */ /* 0x000f220000300800 */
        /* <DEDUP_REMOVED lines=36> */
[----:B------:R1:W-:Y:S02]  /*7d4a0*/  @P3 STG.E desc[UR6][R16.64], R144 ;  /* 0x0000009010003986 */ /* 0x0003e4000c101906 */
[----:B-1----:R-:W-:Y:S02]  /*7d4b0*/  IMAD.WIDE R16, R143, 0x4, R8 ;  /* 0x000000048f107825 */ /* 0x002fe400078e0208 */
[----:B------:R-:W4:Y:S04]  /*7d4c0*/  LDL.LU R143, [R1+0x9f0] ;  /* 0x0009f000018f7983 */ /* 0x000f280000300800 */
[----:B------:R1:W-:Y:S04]  /*7d4d0*/  @P4 STG.E desc[UR6][R16.64], R141 ;  /* 0x0000008d10004986 */ /* 0x0003e8000c101906 */
[----:B-1----:R-:W3:Y:S04]  /*7d4e0*/  LDL.LU R141, [R1+0x5f0] ;  /* 0x0005f000018d7983 */ /* 0x002ee80000300800 */
[----:B------:R-:W3:Y:S04]  /*7d4f0*/  LDL.LU R246, [R1+0x1f0] ;  /* 0x0001f00001f67983 */ /* 0x000ee80000300800 */
[----:B------:R-:W3:Y:S04]  /*7d500*/  LDL.LU R241, [R1+0x1de4] ;  /* 0x001de40001f17983 */ /* 0x000ee80000300800 */
[----:B------:R-:W3:Y:S01]  /*7d510*/  LDL.LU R245, [R1+0x19e4] ;  /* 0x0019e40001f57983 */ /* 0x000ee20000300800 */
[----:B--2---:R-:W-:-:S05]  /*7d520*/  IMAD.WIDE R16, R142, 0x4, R2 ;  /* 0x000000048e107825 */ /* 0x004fca00078e0202 */
[----:B------:R1:W-:Y:S04]  /*7d530*/  @P5 STG.E desc[UR6][R16.64], R140 ;  /* 0x0000008c10005986 */ /* 0x0003e8000c101906 */
[----:B-1----:R-:W2:Y:S04]  /*7d540*/  LDL.LU R140, [R1+0x2454] ;  /* 0x00245400018c7983 */ /* 0x002ea80000300800 */
[----:B------:R-:W2:Y:S01]  /*7d550*/  LDL.LU R240, [R1+0x15e4] ;  /* 0x0015e40001f07983 */ /* 0x000ea20000300800 */
[----:B------:R-:W-:Y:S02]  /*7d560*/  LOP3.LUT P6, RZ, R155, 0x2000000, RZ, 0xc0, !PT ;  /* 0x020000009bff7812 */ /* 0x000fe400078cc0ff */
[----:B------:R-:W-:Y:S01]  /*7d570*/  LOP3.LUT R21, R21, 0xfffdffff, RZ, 0xc0, !PT ;  /* 0xfffdffff15157812 */ /* 0x000fe200078ec0ff */
[----:B------:R-:W2:Y:S04]  /*7d580*/  LDL.LU R244, [R1+0x11e4] ;  /* 0x0011e40001f47983 */ /* 0x000ea80000300800 */
[----:B------:R-:W2:Y:S04]  /*7d590*/  LDL.LU R82, [R1+0xde4] ;  /* 0x000de40001527983 */ /* 0x000ea80000300800 */
[----:B------:R-:W2:Y:S02]  /*7d5a0*/  LDL.LU R83, [R1+0x9f4] ;  /* 0x0009f40001537983 */ /* 0x000ea40000300800 */
[----:B------:R-:W-:-:S02]  /*7d5b0*/  @P6 LOP3.LUT R21, R21, 0x20000, RZ, 0xfc, !PT ;  /* 0x0002000015156812 */ /* 0x000fc400078efcff */
        /* <DEDUP_REMOVED lines=9> */
[----:B------:R-:W2:Y:S01]  /*7d650*/  LDL.LU R147, [R1+0x15e8] ;  /* 0x0015e80001937983 */ /* 0x000ea20000300800 */
[----:B------:R-:W-:-:S03]  /*7d660*/  LOP3.LUT P2, RZ, R155, 0x2000, RZ, 0xc0, !PT ;  /* 0x000020009bff7812 */ /* 0x000fc6000784c0ff */
[----:B------:R-:W2:Y:S01]  /*7d670*/  LDL.LU R145, [R1+0x245c] ;  /* 0x00245c0001917983 */ /* 0x000ea20000300800 */
[C---:B------:R-:W-:Y:S01]  /*7d680*/  LOP3.LUT P3, RZ, R155.reuse, 0x4000, RZ, 0xc0, !PT ;  /* 0x000040009bff7812 */ /* 0x040fe2000786c0ff */
[----:B------:R-:W-:Y:S01]  /*7d690*/  IMAD.WIDE R16, R142, 0x4, R4 ;  /* 0x000000048e107825 */ /* 0x000fe200078e0204 */
[----:B------:R-:W-:Y:S01]  /*7d6a0*/  LOP3.LUT P4, RZ, R155, 0x8000, RZ, 0xc0, !PT ;  /* 0x000080009bff7812 */ /* 0x000fe2000788c0ff */
[----:B------:R-:W2:Y:S02]  /*7d6b0*/  LDL.LU R146, [R1+0x11e8] ;  /* 0x0011e80001927983 */ /* 0x000ea40000300800 */
[----:B------:R-:W-:Y:S02]  /*7d6c0*/  @P6 LOP3.LUT R21, R21, 0x80000, RZ, 0xfc, !PT ;  /* 0x0008000015156812 */ /* 0x000fe400078efcff */
        /* <DEDUP_REMOVED lines=18> */
[----:B----4-:R1:W-:Y:S02]  /*7d7f0*/  @P2 STG.E desc[UR6][R16.64], R143 ;  /* 0x0000008f10002986 */ /* 0x0103e4000c101906 */
[C---:B-1----:R-:W-:Y:S02]  /*7d800*/  IMAD.WIDE R16, R142.reuse, 0x4, R6 ;  /* 0x000000048e107825 */ /* 0x042fe400078e0206 */
[----:B------:R-:W4:Y:S04]  /*7d810*/  LDL.LU R143, [R1+0x9f8] ;  /* 0x0009f800018f7983 */ /* 0x000f280000300800 */
[----:B---3--:R1:W-:Y:S02]  /*7d820*/  @P3 STG.E desc[UR6][R16.64], R141 ;  /* 0x0000008d10003986 */ /* 0x0083e4000c101906 */
[----:B-1----:R-:W-:-:S02]  /*7d830*/  IMAD.WIDE R16, R142, 0x4, R8 ;  /* 0x000000048e107825 */ /* 0x002fc400078e0208 */
[----:B------:R-:W3:Y:S04]  /*7d840*/  LDL.LU R141, [R1+0x5f8] ;  /* 0x0005f800018d7983 */ /* 0x000ee80000300800 */
[----:B------:R2:W-:Y:S04]  /*7d850*/  @P4 STG.E desc[UR6][R16.64], R246 ;  /* 0x000000f610004986 */ /* 0x0005e8000c101906 */
[----:B------:R-:W4:Y:S01]  /*7d860*/  LDL.LU R142, [R1+0x2460] ;  /* 0x00246000018e7983 */ /* 0x000f220000300800 */
        /* <DEDUP_REMOVED lines=38> */
[----:B----4-:R-:W-:-:S05]  /*7dad0*/  IMAD.WIDE R16, R142, 0x4, R2 ;  /* 0x000000048e107825 */ /* 0x010fca00078e0202 */
[----:B------:R1:W-:Y:S01]  /*7dae0*/  @P2 STG.E desc[UR6][R16.64], R144 ;  /* 0x0000009010002986 */ /* 0x0003e2000c101906 */
[----:B------:R-:W-:Y:S01]  /*7daf0*/  LOP3.LUT P5, RZ, R155, 0x80000000, RZ, 0xc0, !PT ;  /* 0x800000009bff7812 */ /* 0x000fe200078ac0ff */
[----:B-1----:R-:W-:-:S05]  /*7db00*/  IMAD.WIDE R16, R142, 0x4, R4 ;  /* 0x000000048e107825 */ /* 0x002fca00078e0204 */
[----:B------:R1:W-:Y:S02]  /*7db10*/  @P3 STG.E desc[UR6][R16.64], R143 ;  /* 0x0000008f10003986 */ /* 0x0003e4000c101906 */
[----:B-1----:R-:W-:-:S05]  /*7db20*/  IMAD.WIDE R16, R142, 0x4, R6 ;  /* 0x000000048e107825 */ /* 0x002fca00078e0206 */
[----:B---3--:R1:W-:Y:S02]  /*7db30*/  @P4 STG.E desc[UR6][R16.64], R141 ;  /* 0x0000008d10004986 */ /* 0x0083e4000c101906 */
[----:B-1----:R-:W-:-:S05]  /*7db40*/  IMAD.WIDE R16, R142, 0x4, R8 ;  /* 0x000000048e107825 */ /* 0x002fca00078e0208 */
[----:B--2---:R1:W-:Y:S04]  /*7db50*/  @P5 STG.E desc[UR6][R16.64], R140 ;  /* 0x0000008c10005986 */ /* 0x0043e8000c101906 */
        /* <DEDUP_REMOVED lines=27> */
[----:B------:R-:W2:Y:S04]  /*7dd10*/  LDL.LU R83, [R1+0x1df0] ;  /* 0x001df00001537983 */ /* 0x000ea80000300800 */
[----:B------:R-:W2:Y:S01]  /*7dd20*/  LDL.LU R149, [R1+0x246c] ;  /* 0x00246c0001957983 */ /* 0x000ea20000300800 */
[----:B------:R-:W-:-:S02]  /*7dd30*/  @P6 LOP3.LUT R21, R21, 0x2000, RZ, 0xfc, !PT ;  /* 0x0000200015156812 */ /* 0x000fc400078efcff */
[----:B------:R-:W-:Y:S01]  /*7dd40*/  LOP3.LUT P6, RZ, R156, 0x80, RZ, 0xc0, !PT ;  /* 0x000000809cff7812 */ /* 0x000fe200078cc0ff */
[----:B------:R-:W2:Y:S01]  /*7dd50*/  LDL.LU R79, [R1+0x19f0] ;  /* 0x0019f000014f7983 */ /* 0x000ea20000300800 */
[----:B------:R-:W-:-:S03]  /*7dd60*/  LOP3.LUT R21, R21, 0xffffbfff, RZ, 0xc0, !PT ;  /* 0xffffbfff15157812 */ /* 0x000fc600078ec0ff */
[----:B------:R-:W2:Y:S01]  /*7dd70*/  LDL.LU R151, [R1+0x15f0] ;  /* 0x0015f00001977983 */ /* 0x000ea20000300800 */
[C---:B------:R-:W-:Y:S02]  /*7dd80*/  LOP3.LUT P3, RZ, R156.reuse, 0x2, RZ, 0xc0, !PT ;  /* 0x000000029cff7812 */ /* 0x040fe4000786c0ff */
[----:B------:R-:W-:Y:S01]  /*7dd90*/  LOP3.LUT P4, RZ, R156, 0x4, RZ, 0xc0, !PT ;  /* 0x000000049cff7812 */ /* 0x000fe2000788c0ff */
[----:B------:R-:W-:Y:S01]  /*7dda0*/  IMAD.WIDE R16, R144, 0x4, R4 ;  /* 0x0000000490107825 */ /* 0x000fe200078e0204 */
[----:B------:R-:W2:Y:S03]  /*7ddb0*/  LDL.LU R150, [R1+0x11f0] ;  /* 0x0011f00001967983 */ /* 0x000ea60000300800 */
[----:B------:R-:W-:Y:S02]  /*7ddc0*/  @P6 LOP3.LUT R21, R21, 0x4000, RZ, 0xfc, !PT ;  /* 0x0000400015156812 */ /* 0x000fe400078efcff */
[----:B------:R-:W-:-:S02]  /*7ddd0*/  LOP3.LUT P6, RZ, R156, 0x40, RZ, 0xc0, !PT ;  /* 0x000000409cff7812 */ /* 0x000fc400078cc0ff */
[----:B------:R-:W-:Y:S02]  /*7dde0*/  LOP3.LUT R21, R21, 0xffff7fff, RZ, 0xc0, !PT ;  /* 0xffff7fff15157812 */ /* 0x000fe400078ec0ff */
[----:B------:R-:W-:-:S09]  /*7ddf0*/  LOP3.LUT P5, RZ, R156, 0x8, RZ, 0xc0, !PT ;  /* 0x000000089cff7812 */ /* 0x000fd200078ac0ff */
[----:B------:R-:W-:Y:S02]  /*7de00*/  @P6 LOP3.LUT R21, R21, 0x8000, RZ, 0xfc, !PT ;  /* 0x0000800015156812 */ /* 0x000fe400078efcff */
[----:B------:R-:W-:Y:S01]  /*7de10*/  LOP3.LUT P6, RZ, R156, 0x20, RZ, 0xc0, !PT ;  /* 0x000000209cff7812 */ /* 0x000fe200078cc0ff */
[----:B---3--:R1:W-:Y:S01]  /*7de20*/  @P3 STG.E desc[UR6][R16.64], R145 ;  /* 0x0000009110003986 */ /* 0x0083e2000c101906 */
[----:B------:R-:W-:Y:S01]  /*7de30*/  LOP3.LUT R21, R21, 0xfffeffff, RZ, 0xc0, !PT ;  /* 0xfffeffff15157812 */ /* 0x000fe200078ec0ff */
[----:B-1----:R-:W-:-:S10]  /*7de40*/  IMAD.WIDE R16, R144, 0x4, R6 ;  /* 0x0000000490107825 */ /* 0x002fd400078e0206 */
[----:B------:R-:W-:Y:S02]  /*7de50*/  @P6 LOP3.LUT R21, R21, 0x10000, RZ, 0xfc, !PT ;  /* 0x0001000015156812 */ /* 0x000fe400078efcff */
[----:B------:R-:W-:Y:S01]  /*7de60*/  LOP3.LUT P6, RZ, R156, 0x10, RZ, 0xc0, !PT ;  /* 0x000000109cff7812 */ /* 0x000fe200078cc0ff */
[----:B----4-:R1:W-:Y:S04]  /*7de70*/  @P4 STG.E desc[UR6][R16.64], R146 ;  /* 0x0000009210004986 */ /* 0x0103e8000c101906 */
[----:B-1----:R-:W3:Y:S01]  /*7de80*/  LDL.LU R146, [R1+0x2470] ;  /* 0x0024700001927983 */ /* 0x002ee20000300800 */
        /* <DEDUP_REMOVED lines=36> */
[----:B---3--:R-:W-:-:S08]  /*7e0d0*/  IMAD.WIDE R16, R146, 0x4, R2 ;  /* 0x0000000492107825 */ /* 0x008fd000078e0202 */
        /* <DEDUP_REMOVED lines=39> */
[----:B------:R-:W-:-:S03]  /*7e350*/  LOP3.LUT P5, RZ, R156, 0x1000000, RZ, 0xc0, !PT ;  /* 0x010000009cff7812 */ /* 0x000fc600078ac0ff */
[----:B------:R-:W4:Y:S01]  /*7e360*/  LDL.LU R145, [R1+0x19fc] ;  /* 0x0019fc0001917983 */ /* 0x000f220000300800 */
[----:B------:R-:W-:Y:S02]  /*7e370*/  LOP3.LUT P6, RZ, R157, 0x2, RZ, 0xc0, !PT ;  /* 0x000000029dff7812 */ /* 0x000fe400078cc0ff */
[----:B------:R-:W-:Y:S01]  /*7e380*/  LOP3.LUT R21, R21, 0xfffffffd, RZ, 0xc0, !PT ;  /* 0xfffffffd15157812 */ /* 0x000fe200078ec0ff */
[----:B---3--:R2:W-:Y:S10]  /*7e390*/  @P2 STG.E desc[UR6][R16.64], R146 ;  /* 0x0000009210002986 */ /* 0x0085f4000c101906 */
        /* <DEDUP_REMOVED lines=15> */
[----:B------:R1:W-:Y:S02]  /*7e490*/  @P4 STG.E desc[UR6][R16.64], R141 ;  /* 0x0000008d10004986 */ /* 0x0003e4000c101906 */
[----:B-1----:R-:W-:-:S02]  /*7e4a0*/  IMAD.WIDE R16, R140, 0x4, R6 ;  /* 0x000000048c107825 */ /* 0x002fc400078e0206 */
[----:B------:R-:W3:Y:S04]  /*7e4b0*/  LDL.LU R141, [R1+0x11fc] ;  /* 0x0011fc00018d7983 */ /* 0x000ee80000300800 */
[----:B------:R1:W-:Y:S02]  /*7e4c0*/  @P5 STG.E desc[UR6][R16.64], R142 ;  /* 0x0000008e10005986 */ /* 0x0003e4000c101906 */
[----:B-1----:R-:W-:Y:S02]  /*7e4d0*/  IMAD.WIDE R16, R140, 0x4, R8 ;  /* 0x000000048c107825 */ /* 0x002fe400078e0208 */
[----:B------:R-:W4:Y:S04]  /*7e4e0*/  LDL.LU R142, [R1+0xdfc] ;  /* 0x000dfc00018e7983 */ /* 0x000f280000300800 */
[----:B------:R-:W4:Y:S04]  /*7e4f0*/  LDL.LU R140, [R1+0xa0c] ;  /* 0x000a0c00018c7983 */ /* 0x000f280000300800 */
[----:B------:R-:W4:Y:S01]  /*7e500*/  LDL.LU R146, [R1+0x2488] ;  /* 0x0024880001927983 */ /* 0x000f220000300800 */
        /* <DEDUP_REMOVED lines=49> */
[----:B--2---:R1:W-:Y:S02]  /*7e820*/  @P2 STG.E desc[UR6][R16.64], R144 ;  /* 0x0000009010002986 */ /* 0x0043e4000c101906 */
[----:B-1----:R-:W-:-:S02]  /*7e830*/  IMAD.WIDE R16, R143, 0x4, R8 ;  /* 0x000000048f107825 */ /* 0x002fc400078e0208 */
[----:B------:R-:W2:Y:S04]  /*7e840*/  LDL.LU R143, [R1+0x20c] ;  /* 0x00020c00018f7983 */ /* 0x000ea80000300800 */
[----:B---3--:R1:W-:Y:S04]  /*7e850*/  @P3 STG.E desc[UR6][R16.64], R141 ;  /* 0x0000008d10003986 */ /* 0x0083e8000c101906 */
[----:B------:R-:W3:Y:S04]  /*7e860*/  LDL.LU R144, [R1+0x1ec0] ;  /* 0x001ec00001907983 */ /* 0x000ee80000300800 */
[----:B-1----:R-:W3:Y:S01]  /*7e870*/  LDL.LU R141, [R1+0x1a00] ;  /* 0x001a0000018d7983 */ /* 0x002ee20000300800 */
[----:B----4-:R-:W-:-:S05]  /*7e880*/  IMAD.WIDE R16, R146, 0x4, R2 ;  /* 0x0000000492107825 */ /* 0x010fca00078e0202 */
[----:B------:R1:W-:Y:S02]  /*7e890*/  @P4 STG.E desc[UR6][R16.64], R142 ;  /* 0x0000008e10004986 */ /* 0x0003e4000c101906 */
[----:B-1----:R-:W-:Y:S02]  /*7e8a0*/  IMAD.WIDE R16, R146, 0x4, R4 ;  /* 0x0000000492107825 */ /* 0x002fe400078e0204 */
[----:B------:R-:W4:Y:S04]  /*7e8b0*/  LDL.LU R142, [R1+0x1600] ;  /* 0x00160000018e7983 */ /* 0x000f280000300800 */
[----:B------:R1:W-:Y:S04]  /*7e8c0*/  @P5 STG.E desc[UR6][R16.64], R140 ;  /* 0x0000008c10005986 */ /* 0x0003e8000c101906 */
[----:B-1----:R-:W3:Y:S01]  /*7e8d0*/  LDL.LU R140, [R1+0x248c] ;  /* 0x00248c00018c7983 */ /* 0x002ee20000300800 */
[----:B------:R-:W-:-:S03]  /*7e8e0*/  LOP3.LUT P6, RZ, R157, 0x100000, RZ, 0xc0, !PT ;  /* 0x001000009dff7812 */ /* 0x000fc600078cc0ff */
[----:B------:R-:W4:Y:S01]  /*7e8f0*/  LDL.LU R245, [R1+0x1200] ;  /* 0x0012000001f57983 */ /* 0x000f220000300800 */
[----:B------:R-:W-:-:S03]  /*7e900*/  LOP3.LUT R22, R22, 0xfdffffff, RZ, 0xc0, !PT ;  /* 0xfdffffff16167812 */ /* 0x000fc600078ec0ff */
[----:B------:R-:W4:Y:S04]  /*7e910*/  LDL.LU R83, [R1+0x2490] ;  /* 0x0024900001537983 */ /* 0x000f280000300800 */
[----:B------:R-:W4:Y:S02]  /*7e920*/  LDL.LU R240, [R1+0xe10] ;  /* 0x000e100001f07983 */ /* 0x000f240000300800 */
[----:B------:R-:W-:Y:S02]  /*7e930*/  @P6 LOP3.LUT R22, R22, 0x2000000, RZ, 0xfc, !PT ;  /* 0x0200000016166812 */ /* 0x000fe400078efcff */
        /* <DEDUP_REMOVED lines=9> */
[----:B------:R-:W4:Y:S04]  /*7e9d0*/  LDL.LU R149, [R1+0x1a04] ;  /* 0x001a040001957983 */ /* 0x000f280000300800 */
[----:B------:R-:W4:Y:S04]  /*7e9e0*/  LDL.LU R150, [R1+0x1604] ;  /* 0x0016040001967983 */ /* 0x000f280000300800 */
[----:B------:R-:W4:Y:S02]  /*7e9f0*/  LDL.LU R148, [R1+0x2494] ;  /* 0x0024940001947983 */ /* 0x000f240000300800 */
[----:B------:R-:W-:-:S02]  /*7ea00*/  @P6 LOP3.LUT R22, R22, 0x8000000, RZ, 0xfc, !PT ;  /* 0x0800000016166812 */ /* 0x000fc400078efcff */
[C---:B------:R-:W-:Y:S02]  /*7ea10*/  LOP3.LUT P6, RZ, R157.reuse, 0x20000, RZ, 0xc0, !PT ;  /* 0x000200009dff7812 */ /* 0x040fe400078cc0ff */
[C---:B------:R-:W-:Y:S02]  /*7ea20*/  LOP3.LUT P2, RZ, R157.reuse, 0x100, RZ, 0xc0, !PT ;  /* 0x000001009dff7812 */ /* 0x040fe4000784c0ff */
[----:B------:R-:W-:Y:S01]  /*7ea30*/  LOP3.LUT P3, RZ, R157, 0x200, RZ, 0xc0, !PT ;  /* 0x000002009dff7812 */ /* 0x000fe2000786c0ff */
[----:B------:R-:W-:Y:S01]  /*7ea40*/  IMAD.WIDE R16, R146, 0x4, R6 ;  /* 0x0000000492107825 */ /* 0x000fe200078e0206 */
[----:B------:R-:W-:Y:S01]  /*7ea50*/  LOP3.LUT R22, R22, 0xefffffff, RZ, 0xc0, !PT ;  /* 0xefffffff16167812 */ /* 0x000fe200078ec0ff */
        /* <DEDUP_REMOVED lines=23> */
[----:B---3--:R-:W-:-:S05]  /*7ebd0*/  IMAD.WIDE R16, R140, 0x4, R2 ;  /* 0x000000048c107825 */ /* 0x008fca00078e0202 */
[----:B------:R1:W-:Y:S02]  /*7ebe0*/  @P4 STG.E desc[UR6][R16.64], R144 ;  /* 0x0000009010004986 */ /* 0x0003e4000c101906 */
[C---:B-1----:R-:W-:Y:S02]  /*7ebf0*/  IMAD.WIDE R16, R140.reuse, 0x4, R4 ;  /* 0x000000048c107825 */ /* 0x042fe400078e0204 */
[----:B------:R-:W3:Y:S04]  /*7ec00*/  LDL.LU R144, [R1+0xa14] ;  /* 0x000a140001907983 */ /* 0x000ee80000300800 */
[----:B------:R1:W-:Y:S02]  /*7ec10*/  @P5 STG.E desc[UR6][R16.64], R141 ;  /* 0x0000008d10005986 */ /* 0x0003e4000c101906 */
[----:B-1----:R-:W-:-:S02]  /*7ec20*/  IMAD.WIDE R16, R140, 0x4, R6 ;  /* 0x000000048c107825 */ /* 0x002fc400078e0206 */
[----:B------:R-:W3:Y:S04]  /*7ec30*/  LDL.LU R141, [R1+0x614] ;  /* 0x00061400018d7983 */ /* 0x000ee80000300800 */
[----:B----4-:R1:W-:Y:S02]  /*7ec40*/  @P6 STG.E desc[UR6][R16.64], R142 ;  /* 0x0000008e10006986 */ /* 0x0103e4000c101906 */
[----:B-1----:R-:W-:Y:S02]  /*7ec50*/  IMAD.WIDE R16, R140, 0x4, R8 ;  /* 0x000000048c107825 */ /* 0x002fe400078e0208 */
        /* <DEDUP_REMOVED lines=39> */
[----:B---3--:R1:W-:Y:S02]  /*7eed0*/  @P3 STG.E desc[UR6][R16.64], R144 ;  /* 0x0000009010003986 */ /* 0x0083e4000c101906 */
[----:B-1----:R-:W-:Y:S02]  /*7eee0*/  IMAD.WIDE R16, R143, 0x4, R8 ;  /* 0x000000048f107825 */ /* 0x002fe400078e0208 */
[----:B------:R-:W2:Y:S04]  /*7eef0*/  LDL.LU R143, [R1+0x1a08] ;  /* 0x001a0800018f7983 */ /* 0x000ea80000300800 */
[----:B------:R1:W-:Y:S04]  /*7ef00*/  @P4 STG.E desc[UR6][R16.64], R141 ;  /* 0x0000008d10004986 */ /* 0x0003e8000c101906 */
[----:B-1----:R-:W3:Y:S04]  /*7ef10*/  LDL.LU R141, [R1+0x1608] ;  /* 0x00160800018d7983 */ /* 0x002ee80000300800 */
[----:B------:R-:W3:Y:S04]  /*7ef20*/  LDL.LU R246, [R1+0x1208] ;  /* 0x0012080001f67983 */ /* 0x000ee80000300800 */
[----:B------:R-:W3:Y:S01]  /*7ef30*/  LDL.LU R241, [R1+0xe18] ;  /* 0x000e180001f17983 */ /* 0x000ee20000300800 */
[----:B----4-:R-:W-:-:S03]  /*7ef40*/  IMAD.WIDE R16, R142, 0x4, R2 ;  /* 0x000000048e107825 */ /* 0x010fc600078e0202 */
[----:B------:R-:W4:Y:S04]  /*7ef50*/  LDL.LU R245, [R1+0xe08] ;  /* 0x000e080001f57983 */ /* 0x000f280000300800 */
[----:B------:R1:W-:Y:S04]  /*7ef60*/  @P5 STG.E desc[UR6][R16.64], R140 ;  /* 0x0000008c10005986 */ /* 0x0003e8000c101906 */
        /* <DEDUP_REMOVED lines=49> */
[----:B------:R4:W-:Y:S04]  /*7f280*/  @P4 STG.E desc[UR6][R16.64], R246 ;  /* 0x000000f610004986 */ /* 0x0009e8000c101906 */
[----:B------:R-:W2:Y:S01]  /*7f290*/  LDL.LU R142, [R1+0x24ac] ;  /* 0x0024ac00018e7983 */ /* 0x000ea20000300800 */
[----:B----4-:R-:W-:-:S05]  /*7f2a0*/  IMAD.WIDE R16, R140, 0x4, R2 ;  /* 0x000000048c107825 */ /* 0x010fca00078e0202 */
[----:B------:R1:W-:Y:S02]  /*7f2b0*/  @P5 STG.E desc[UR6][R16.64], R241 ;  /* 0x000000f110005986 */ /* 0x0003e4000c101906 */
[----:B-1----:R-:W-:-:S05]  /*7f2c0*/  IMAD.WIDE R16, R140, 0x4, R4 ;  /* 0x000000048c107825 */ /* 0x002fca00078e0204 */
[----:B------:R1:W-:Y:S01]  /*7f2d0*/  @P6 STG.E desc[UR6][R16.64], R245 ;  /* 0x000000f510006986 */ /* 0x0003e2000c101906 */
[----:B------:R-:W-:Y:S01]  /*7f2e0*/  LOP3.LUT P6, RZ, R22, 0x1000000, RZ, 0xc0, !PT ;  /* 0x0100000016ff7812 */ /* 0x000fe200078cc0ff */
[----:B-1----:R-:W-:-:S12]  /*7f2f0*/  IMAD.WIDE R16, R140, 0x4, R6 ;  /* 0x000000048c107825 */ /* 0x002fd800078e0206 */
[----:B------:R1:W-:Y:S02]  /*7f300*/  @P6 STG.E desc[UR6][R16.64], R240 ;  /* 0x000000f010006986 */ /* 0x0003e4000c101906 */
[----:B-1----:R-:W-:Y:S02]  /*7f310*/  IMAD.WIDE R16, R140, 0x4, R8 ;  /* 0x000000048c107825 */ /* 0x002fe400078e0208 */
        /* <DEDUP_REMOVED lines=38> */
[----:B---3--:R1:W-:Y:S02]  /*7f580*/  @P4 STG.E desc[UR6][R16.64], R141 ;  /* 0x0000008d10004986 */ /* 0x0083e4000c101906 */
[----:B-1----:R-:W-:-:S02]  /*7f590*/  IMAD.WIDE R16, R142, 0x4, R8 ;  /* 0x000000048e107825 */ /* 0x002fc400078e0208 */
[----:B------:R-:W3:Y:S04]  /*7f5a0*/  LDL.LU R141, [R1+0xa20] ;  /* 0x000a2000018d7983 */ /* 0x000ee80000300800 */
[----:B------:R-:W3:Y:S04]  /*7f5b0*/  LDL.LU R142, [R1+0x620] ;  /* 0x00062000018e7983 */ /* 0x000ee80000300800 */
[----:B----4-:R1:W-:Y:S04]  /*7f5c0*/  @P5 STG.E desc[UR6][R16.64], R140 ;  /* 0x0000008c10005986 */ /* 0x0103e8000c101906 */
[----:B-1----:R-:W4:Y:S04]  /*7f5d0*/  LDL.LU R140, [R1+0x24b0] ;  /* 0x0024b000018c7983 */ /* 0x002f280000300800 */
        /* <DEDUP_REMOVED lines=36> */
[----:B----4-:R-:W-:-:S05]  /*7f820*/  IMAD.WIDE R16, R140, 0x4, R2 ;  /* 0x000000048c107825 */ /* 0x010fca00078e0202 */
[----:B--2---:R1:W-:Y:S02]  /*7f830*/  @P2 STG.E desc[UR6][R16.64], R143 ;  /* 0x0000008f10002986 */ /* 0x0043e4000c101906 */
        /* <DEDUP_REMOVED lines=1150> */
[C---:B------:R-:W-:Y:S01]  /*84020*/  LOP3.LUT P4, RZ, R165.reuse, 0x2, RZ, 0xc0, !PT ;  /* 0x00000002a5ff7812 */ /* 0x040fe2000788c0ff */
        /* <DEDUP_REMOVED lines=188> */
[----:B------:R-:W3:Y:S08]  /*84bf0*/  LDL.LU R149, [R1+0x6a0] ;  /* 0x0006a00001957983 */ /* 0x000ef00000300800 */
[----:B------:R-:W-:Y:S02]  /*84c00*/  @P6 LOP3.LUT R25, R25, 0x4, RZ, 0xfc, !PT ;  /* 0x0000000419196812 */ /* 0x000fe400078efcff */
[----:B------:R-:W-:-:S02]  /*84c10*/  LOP3.LUT P6, RZ, R166, 0x8000, RZ, 0xc0, !PT ;  /* 0x00008000a6ff7812 */ /* 0x000fc400078cc0ff */
[----:B------:R-:W-:Y:S02]  /*84c20*/  LOP3.LUT R25, R25, 0xfffffff7, RZ, 0xc0, !PT ;  /* 0xfffffff719197812 */ /* 0x000fe400078ec0ff */
[----:B------:R-:W-:-:S09]  /*84c30*/  LOP3.LUT P3, RZ, R166, 0x40, RZ, 0xc0, !PT ;  /* 0x00000040a6ff7812 */ /* 0x000fd2000786c0ff */
[----:B------:R-:W-:Y:S02]  /*84c40*/  @P6 LOP3.LUT R25, R25, 0x8, RZ, 0xfc, !PT ;  /* 0x0000000819196812 */ /* 0x000fe400078efcff */
[----:B------:R-:W-:Y:S01]  /*84c50*/  LOP3.LUT P6, RZ, R166, 0x4000, RZ, 0xc0, !PT ;  /* 0x00004000a6ff7812 */ /* 0x000fe200078cc0ff */
[----:B------:R-:W-:Y:S01]  /*84c60*/  IMAD.WIDE R16, R145, 0x4, R8 ;  /* 0x0000000491107825 */ /* 0x000fe200078e0208 */
        /* <DEDUP_REMOVED lines=11> */
[----:B------:R-:W-:Y:S01]  /*84d20*/  @P6 LOP3.LUT R25, R25, 0x80, RZ, 0xfc, !PT ;  /* 0x0000008019196812 */ /* 0x000fe200078efcff */
[----:B------:R4:W-:Y:S01]  /*84d30*/  @P2 STG.E desc[UR6][R16.64], R146 ;  /* 0x0000009210002986 */ /* 0x0009e2000c101906 */
[C---:B------:R-:W-:Y:S02]  /*84d40*/  LOP3.LUT P6, RZ, R166.reuse, 0x400, RZ, 0xc0, !PT ;  /* 0x00000400a6ff7812 */ /* 0x040fe400078cc0ff */
        /* <DEDUP_REMOVED lines=69> */
[----:B-1----:R-:W2:Y:S04]  /*851a0*/  LDL.LU R140, [R1+0x25c0] ;  /* 0x0025c000018c7983 */ /* 0x002ea80000300800 */
[----:B------:R-:W3:Y:S01]  /*851b0*/  LDL.LU R245, [R1+0x1298] ;  /* 0x0012980001f57983 */ /* 0x000ee20000300800 */
[----:B------:R-:W-:-:S03]  /*851c0*/  LOP3.LUT P6, RZ, R167, 0x10, RZ, 0xc0, !PT ;  /* 0x00000010a7ff7812 */ /* 0x000fc600078cc0ff */
[----:B------:R-:W3:Y:S01]  /*851d0*/  LDL.LU R240, [R1+0xea8] ;  /* 0x000ea80001f07983 */ /* 0x000ee20000300800 */
[----:B------:R-:W-:-:S03]  /*851e0*/  LOP3.LUT R26, R26, 0xfdffffff, RZ, 0xc0, !PT ;  /* 0xfdffffff1a1a7812 */ /* 0x000fc600078ec0ff */
[----:B------:R-:W3:Y:S01]  /*851f0*/  LDL.LU R244, [R1+0xaa8] ;  /* 0x000aa80001f47983 */ /* 0x000ee20000300800 */
[----:B------:R-:W-:-:S03]  /*85200*/  LOP3.LUT P2, RZ, R166, 0x1000000, RZ, 0xc0, !PT ;  /* 0x01000000a6ff7812 */ /* 0x000fc6000784c0ff */
[----:B------:R-:W3:Y:S02]  /*85210*/  LDL.LU R82, [R1+0x6a8] ;  /* 0x0006a80001527983 */ /* 0x000ee40000300800 */
[----:B------:R-:W-:Y:S02]  /*85220*/  @P6 LOP3.LUT R26, R26, 0x2000000, RZ, 0xfc, !PT ;  /* 0x020000001a1a6812 */ /* 0x000fe400078efcff */
[----:B------:R-:W-:Y:S01]  /*85230*/  LOP3.LUT P6, RZ, R167, 0x8, RZ, 0xc0, !PT ;  /* 0x00000008a7ff7812 */ /* 0x000fe200078cc0ff */
[----:B------:R-:W-:Y:S01]  /*85240*/  IMAD.WIDE R16, R143, 0x4, R6 ;  /* 0x000000048f107825 */ /* 0x000fe200078e0206 */
        /* <DEDUP_REMOVED lines=8> */
[----:B------:R-:W3:Y:S08]  /*852d0*/  LDL.LU R147, [R1+0x129c] ;  /* 0x00129c0001937983 */ /* 0x000ef00000300800 */
[----:B------:R-:W-:Y:S02]  /*852e0*/  @P6 LOP3.LUT R26, R26, 0x8000000, RZ, 0xfc, !PT ;  /* 0x080000001a1a6812 */ /* 0x000fe400078efcff */
[----:B------:R-:W-:-:S02]  /*852f0*/  LOP3.LUT P6, RZ, R167, 0x2, RZ, 0xc0, !PT ;  /* 0x00000002a7ff7812 */ /* 0x000fc400078cc0ff */
        /* <DEDUP_REMOVED lines=10> */
[----:B------:R-:W-:Y:S02]  /*853a0*/  LOP3.LUT R26, R26, 0x7fffffff, RZ, 0xc0, !PT ;  /* 0x7fffffff1a1a7812 */ /* 0x000fe400078ec0ff */
[C---:B------:R-:W-:Y:S02]  /*853b0*/  LOP3.LUT P4, RZ, R166.reuse, 0x4000000, RZ, 0xc0, !PT ;  /* 0x04000000a6ff7812 */ /* 0x040fe4000788c0ff */
[----:B------:R-:W-:-:S07]  /*853c0*/  LOP3.LUT P5, RZ, R166, 0x8000000, RZ, 0xc0, !PT ;  /* 0x08000000a6ff7812 */ /* 0x000fce00078ac0ff */
[----:B------:R-:W-:Y:S02]  /*853d0*/  @P6 LOP3.LUT R26, R26, 0x80000000, RZ, 0xfc, !PT ;  /* 0x800000001a1a6812 */ /* 0x000fe400078efcff */
[----:B------:R-:W-:Y:S02]  /*853e0*/  LOP3.LUT P6, RZ, R166, 0x20000000, RZ, 0xc0, !PT ;  /* 0x20000000a6ff7812 */ /* 0x000fe400078cc0ff */
[----:B------:R-:W-:-:S11]  /*853f0*/  LOP3.LUT R25, R25, 0xfffffffe, RZ, 0xc0, !PT ;  /* 0xfffffffe19197812 */ /* 0x000fd600078ec0ff */
[----:B------:R-:W-:Y:S02]  /*85400*/  @P6 LOP3.LUT R25, R25, 0x1, RZ, 0xfc, !PT ;  /* 0x0000000119196812 */ /* 0x000fe400078efcff */
[----:B------:R-:W-:Y:S01]  /*85410*/  LOP3.LUT P6, RZ, R166, 0x10000000, RZ, 0xc0, !PT ;  /* 0x10000000a6ff7812 */ /* 0x000fe200078cc0ff */
[----:B----4-:R1:W-:Y:S02]  /*85420*/  @P2 STG.E desc[UR6][R16.64], R145 ;  /* 0x0000009110002986 */ /* 0x0103e4000c101906 */
[----:B-1----:R-:W-:Y:S02]  /*85430*/  IMAD.WIDE R16, R143, 0x4, R8 ;  /* 0x000000048f107825 */ /* 0x002fe400078e0208 */
[----:B------:R-:W4:Y:S04]  /*85440*/  LDL.LU R143, [R1+0x25cc] ;  /* 0x0025cc00018f7983 */ /* 0x000f280000300800 */
[----:B------:R-:W4:Y:S04]  /*85450*/  LDL.LU R79, [R1+0x2a8] ;  /* 0x0002a800014f7983 */ /* 0x000f280000300800 */
[----:B------:R-:W4:Y:S04]  /*85460*/  LDL.LU R145, [R1+0xeac] ;  /* 0x000eac0001917983 */ /* 0x000f280000300800 */
[----:B------:R1:W-:Y:S04]  /*85470*/  @P3 STG.E desc[UR6][R16.64], R146 ;  /* 0x0000009210003986 */ /* 0x0003e8000c101906 */
[----:B-1----:R-:W4:Y:S01]  /*85480*/  LDL.LU R146, [R1+0xaac] ;  /* 0x000aac0001927983 */ /* 0x002f220000300800 */
[----:B--2---:R-:W-:-:S05]  /*85490*/  IMAD.WIDE R16, R140, 0x4, R2 ;  /* 0x000000048c107825 */ /* 0x004fca00078e0202 */
[----:B------:R1:W-:Y:S04]  /*854a0*/  @P4 STG.E desc[UR6][R16.64], R144 ;  /* 0x0000009010004986 */ /* 0x0003e8000c101906 */
[----:B-1----:R-:W2:Y:S01]  /*854b0*/  LDL.LU R144, [R1+0x6ac] ;  /* 0x0006ac0001907983 */ /* 0x002ea20000300800 */
[----:B------:R-:W-:-:S05]  /*854c0*/  IMAD.WIDE R16, R140, 0x4, R4 ;  /* 0x000000048c107825 */ /* 0x000fca00078e0204 */
[----:B---3--:R1:W-:Y:S04]  /*854d0*/  @P5 STG.E desc[UR6][R16.64], R141 ;  /* 0x0000008d10005986 */ /* 0x0083e8000c101906 */
[----:B-1----:R-:W3:Y:S01]  /*854e0*/  LDL.LU R141, [R1+0x2ac] ;  /* 0x0002ac00018d7983 */ /* 0x002ee20000300800 */
[----:B------:R-:W-:-:S05]  /*854f0*/  IMAD.WIDE R16, R140, 0x4, R6 ;  /* 0x000000048c107825 */ /* 0x000fca00078e0206 */
[----:B------:R1:W-:Y:S02]  /*85500*/  @P6 STG.E desc[UR6][R16.64], R142 ;  /* 0x0000008e10006986 */ /* 0x0003e4000c101906 */
        /* <DEDUP_REMOVED lines=68> */
[----:B------:R-:W4:Y:S01]  /*85950*/  LDL.LU R145, [R1+0x25dc] ;  /* 0x0025dc0001917983 */ /* 0x000f220000300800 */
[C---:B------:R-:W-:Y:S02]  /*85960*/  LOP3.LUT P2, RZ, R167.reuse, 0x800, RZ, 0xc0, !PT ;  /* 0x00000800a7ff7812 */ /* 0x040fe4000784c0ff */
[----:B------:R-:W-:Y:S01]  /*85970*/  LOP3.LUT P3, RZ, R167, 0x1000, RZ, 0xc0, !PT ;  /* 0x00001000a7ff7812 */ /* 0x000fe2000786c0ff */
[----:B------:R-:W-:Y:S01]  /*85980*/  IMAD.WIDE R16, R142, 0x4, R4 ;  /* 0x000000048e107825 */ /* 0x000fe200078e0204 */
[----:B------:R-:W4:Y:S01]  /*85990*/  LDL.LU R146, [R1+0x6b4] ;  /* 0x0006b40001927983 */ /* 0x000f220000300800 */
[----:B------:R-:W-:-:S02]  /*859a0*/  @P6 LOP3.LUT R26, R26, 0x80000, RZ, 0xfc, !PT ;  /* 0x000800001a1a6812 */ /* 0x000fc400078efcff */
        /* <DEDUP_REMOVED lines=25> */
[----:B------:R-:W2:Y:S04]  /*85b40*/  LDL.LU R142, [R1+0x25e0] ;  /* 0x0025e000018e7983 */ /* 0x000ea80000300800 */
[----:B----4-:R1:W-:Y:S02]  /*85b50*/  @P4 STG.E desc[UR6][R16.64], R246 ;  /* 0x000000f610004986 */ /* 0x0103e4000c101906 */
        /* <DEDUP_REMOVED lines=29> */
[----:B-1----:R-:W-:Y:S01]  /*85d30*/  IMAD.WIDE R16, R145, 0x4, R4 ;  /* 0x0000000491107825 */ /* 0x002fe200078e0204 */
[C---:B------:R-:W-:Y:S01]  /*85d40*/  LOP3.LUT P2, RZ, R167.reuse, 0x4000000, RZ, 0xc0, !PT ;  /* 0x04000000a7ff7812 */ /* 0x040fe2000784c0ff */
[----:B------:R-:W4:Y:S06]  /*85d50*/  LDL.LU R150, [R1+0x25ec] ;  /* 0x0025ec0001967983 */ /* 0x000f2c0000300800 */
[----:B------:R1:W-:Y:S01]  /*85d60*/  @P6 STG.E desc[UR6][R16.64], R148 ;  /* 0x0000009410006986 */ /* 0x0003e2000c101906 */
[----:B------:R-:W-:Y:S01]  /*85d70*/  LOP3.LUT P3, RZ, R167, 0x8000000, RZ, 0xc0, !PT ;  /* 0x08000000a7ff7812 */ /* 0x000fe2000786c0ff */
[----:B-1----:R-:W-:-:S05]  /*85d80*/  IMAD.WIDE R16, R145, 0x4, R6 ;  /* 0x0000000491107825 */ /* 0x002fca00078e0206 */
[----:B------:R1:W-:Y:S02]  /*85d90*/  @P0 STG.E desc[UR6][R16.64], R147 ;  /* 0x0000009310000986 */ /* 0x0003e4000c101906 */
[----:B-1----:R-:W-:Y:S02]  /*85da0*/  IMAD.WIDE R16, R145, 0x4, R8 ;  /* 0x0000000491107825 */ /* 0x002fe400078e0208 */
[----:B------:R-:W4:Y:S04]  /*85db0*/  LDL.LU R145, [R1+0x12a8] ;  /* 0x0012a80001917983 */ /* 0x000f280000300800 */
[----:B------:R1:W-:Y:S04]  /*85dc0*/  @P1 STG.E desc[UR6][R16.64], R146 ;  /* 0x0000009210001986 */ /* 0x0003e8000c101906 */
[----:B-1----:R-:W4:Y:S01]  /*85dd0*/  LDL.LU R146, [R1+0xeb8] ;  /* 0x000eb80001927983 */ /* 0x002f220000300800 */
[----:B------:R-:W-:-:S02]  /*85de0*/  LOP3.LUT P4, RZ, R167, 0x10000000, RZ, 0xc0, !PT ;  /* 0x10000000a7ff7812 */ /* 0x000fc4000788c0ff */
[----:B------:R-:W-:Y:S01]  /*85df0*/  LOP3.LUT P5, RZ, R167, 0x20000000, RZ, 0xc0, !PT ;  /* 0x20000000a7ff7812 */ /* 0x000fe200078ac0ff */
[----:B--2---:R-:W-:-:S05]  /*85e00*/  IMAD.WIDE R16, R142, 0x4, R2 ;  /* 0x000000048e107825 */ /* 0x004fca00078e0202 */
[----:B------:R1:W-:Y:S02]  /*85e10*/  @P2 STG.E desc[UR6][R16.64], R144 ;  /* 0x0000009010002986 */ /* 0x0003e4000c101906 */
[C---:B-1----:R-:W-:Y:S02]  /*85e20*/  IMAD.WIDE R16, R142.reuse, 0x4, R4 ;  /* 0x000000048e107825 */ /* 0x042fe400078e0204 */
[----:B------:R-:W2:Y:S04]  /*85e30*/  LDL.LU R144, [R1+0xab8] ;  /* 0x000ab80001907983 */ /* 0x000ea80000300800 */
[----:B------:R1:W-:Y:S04]  /*85e40*/  @P3 STG.E desc[UR6][R16.64], R143 ;  /* 0x0000008f10003986 */ /* 0x0003e8000c101906 */
[----:B-1----:R-:W2:Y:S01]  /*85e50*/  LDL.LU R143, [R1+0x25e4] ;  /* 0x0025e400018f7983 */ /* 0x002ea20000300800 */
[----:B------:R-:W-:-:S05]  /*85e60*/  IMAD.WIDE R16, R142, 0x4, R6 ;  /* 0x000000048e107825 */ /* 0x000fca00078e0206 */
[----:B---3--:R1:W-:Y:S02]  /*85e70*/  @P4 STG.E desc[UR6][R16.64], R141 ;  /* 0x0000008d10004986 */ /* 0x0083e4000c101906 */
[----:B-1----:R-:W-:Y:S02]  /*85e80*/  IMAD.WIDE R16, R142, 0x4, R8 ;  /* 0x000000048e107825 */ /* 0x002fe400078e0208 */
[----:B------:R-:W3:Y:S04]  /*85e90*/  LDL.LU R141, [R1+0x6b8] ;  /* 0x0006b800018d7983 */ /* 0x000ee80000300800 */
[----:B------:R-:W3:Y:S04]  /*85ea0*/  LDL.LU R142, [R1+0x1f9c] ;  /* 0x001f9c00018e7983 */ /* 0x000ee80000300800 */
[----:B----4-:R1:W-:Y:S04]  /*85eb0*/  @P5 STG.E desc[UR6][R16.64], R140 ;  /* 0x0000008c10005986 */ /* 0x0103e8000c101906 */
        /* <DEDUP_REMOVED lines=10> */
[----:B------:R-:W-:Y:S02]  /*85f60*/  LOP3.LUT R26, R26, 0xfffffbff, RZ, 0xc0, !PT ;  /* 0xfffffbff1a1a7812 */ /* 0x000fe400078ec0ff */
[C---:B------:R-:W-:Y:S01]  /*85f70*/  LOP3.LUT P2, RZ, R167.reuse, 0x40000000, RZ, 0xc0, !PT ;  /* 0x40000000a7ff7812 */ /* 0x040fe2000784c0ff */
[----:B------:R-:W4:Y:S01]  /*85f80*/  LDL.LU R149, [R1+0xabc] ;  /* 0x000abc0001957983 */ /* 0x000f220000300800 */
[----:B------:R-:W-:Y:S02]  /*85f90*/  LOP3.LUT P3, RZ, R167, 0x80000000, RZ, 0xc0, !PT ;  /* 0x80000000a7ff7812 */ /* 0x000fe4000786c0ff */
[----:B------:R-:W-:Y:S01]  /*85fa0*/  LOP3.LUT P4, RZ, R168, 0x1, RZ, 0xc0, !PT ;  /* 0x00000001a8ff7812 */ /* 0x000fe2000788c0ff */
[----:B------:R-:W4:Y:S04]  /*85fb0*/  LDL.LU R148, [R1+0x6bc] ;  /* 0x0006bc0001947983 */ /* 0x000f280000300800 */
[----:B------:R-:W-:Y:S01]  /*85fc0*/  @P6 LOP3.LUT R26, R26, 0x400, RZ, 0xfc, !PT ;  /* 0x000004001a1a6812 */ /* 0x000fe200078efcff */
[----:B------:R-:W4:Y:S01]  /*85fd0*/  LDL.LU R147, [R1+0x1ab0] ;  /* 0x001ab00001937983 */ /* 0x000f220000300800 */
        /* <DEDUP_REMOVED lines=23> */
[----:B------:R1:W-:Y:S02]  /*86150*/  @P3 STG.E desc[UR6][R16.64], R146 ;  /* 0x0000009210003986 */ /* 0x0003e4000c101906 */
[----:B-1----:R-:W-:-:S05]  /*86160*/  IMAD.WIDE R16, R143, 0x4, R6 ;  /* 0x000000048f107825 */ /* 0x002fca00078e0206 */
[----:B------:R1:W-:Y:S04]  /*86170*/  @P4 STG.E desc[UR6][R16.64], R144 ;  /* 0x0000009010004986 */ /* 0x0003e8000c101906 */
[----:B-1----:R-:W2:Y:S01]  /*86180*/  LDL.LU R144, [R1+0x25f0] ;  /* 0x0025f00001907983 */ /* 0x002ea20000300800 */
[----:B------:R-:W-:-:S03]  /*86190*/  IMAD.WIDE R16, R143, 0x4, R8 ;  /* 0x000000048f107825 */ /* 0x000fc600078e0208 */
[----:B------:R-:W2:Y:S04]  /*861a0*/  LDL.LU R145, [R1+0x16b0] ;  /* 0x0016b00001917983 */ /* 0x000ea80000300800 */
[----:B---3--:R4:W-:Y:S04]  /*861b0*/  @P5 STG.E desc[UR6][R16.64], R141 ;  /* 0x0000008d10005986 */ /* 0x0089e8000c101906 */
[----:B------:R-:W3:Y:S01]  /*861c0*/  LDL.LU R146, [R1+0x1fa0] ;  /* 0x001fa00001927983 */ /* 0x000ee20000300800 */
[----:B----4-:R-:W-:-:S03]  /*861d0*/  IMAD.WIDE R16, R82, 0x4, R2 ;  /* 0x0000000452107825 */ /* 0x010fc600078e0202 */
[----:B------:R-:W4:Y:S04]  /*861e0*/  LDL.LU R141, [R1+0x12b0] ;  /* 0x0012b000018d7983 */ /* 0x000f280000300800 */
[----:B------:R1:W-:Y:S01]  /*861f0*/  @P6 STG.E desc[UR6][R16.64], R142 ;  /* 0x0000008e10006986 */ /* 0x0003e2000c101906 */
[----:B------:R-:W-:-:S03]  /*86200*/  LOP3.LUT P6, RZ, R26, 0x10000, RZ, 0xc0, !PT ;  /* 0x000100001aff7812 */ /* 0x000fc600078cc0ff */
[----:B-1----:R-:W4:Y:S04]  /*86210*/  LDL.LU R142, [R1+0xec0] ;  /* 0x000ec000018e7983 */ /* 0x002f280000300800 */
[----:B------:R-:W4:Y:S01]  /*86220*/  LDL.LU R143, [R1+0x25f4] ;  /* 0x0025f400018f7983 */ /* 0x000f220000300800 */
[----:B------:R-:W-:-:S05]  /*86230*/  IMAD.WIDE R16, R82, 0x4, R4 ;  /* 0x0000000452107825 */ /* 0x000fca00078e0204 */
[----:B------:R1:W-:Y:S04]  /*86240*/  @P6 STG.E desc[UR6][R16.64], R140 ;  /* 0x0000008c10006986 */ /* 0x0003e8000c101906 */
[----:B-1----:R-:W4:Y:S01]  /*86250*/  LDL.LU R140, [R1+0xac0] ;  /* 0x000ac000018c7983 */ /* 0x002f220000300800 */
        /* <DEDUP_REMOVED lines=20> */
[C---:B------:R-:W-:Y:S02]  /*863a0*/  LOP3.LUT P1, RZ, R168.reuse, 0x1000, RZ, 0xc0, !PT ;  /* 0x00001000a8ff7812 */ /* 0x040fe4000782c0ff */
[C---:B------:R-:W-:Y:S02]  /*863b0*/  LOP3.LUT P2, RZ, R168.reuse, 0x2000, RZ, 0xc0, !PT ;  /* 0x00002000a8ff7812 */ /* 0x040fe4000784c0ff */
[C---:B------:R-:W-:Y:S02]  /*863c0*/  LOP3.LUT P3, RZ, R168.reuse, 0x4000, RZ, 0xc0, !PT ;  /* 0x00004000a8ff7812 */ /* 0x040fe4000786c0ff */
[----:B------:R-:W-:-:S02]  /*863d0*/  LOP3.LUT P4, RZ, R168, 0x8000, RZ, 0xc0, !PT ;  /* 0x00008000a8ff7812 */ /* 0x000fc4000788c0ff */
[----:B------:R-:W-:Y:S01]  /*863e0*/  LOP3.LUT P5, RZ, R168, 0x10000, RZ, 0xc0, !PT ;  /* 0x00010000a8ff7812 */ /* 0x000fe200078ac0ff */
[----:B--2---:R-:W-:-:S05]  /*863f0*/  IMAD.WIDE R16, R144, 0x4, R2 ;  /* 0x0000000490107825 */ /* 0x004fca00078e0202 */
[----:B------:R1:W-:Y:S02]  /*86400*/  @P6 STG.E desc[UR6][R16.64], R147 ;  /* 0x0000009310006986 */ /* 0x0003e4000c101906 */
[----:B-1----:R-:W-:-:S05]  /*86410*/  IMAD.WIDE R16, R144, 0x4, R4 ;  /* 0x0000000490107825 */ /* 0x002fca00078e0204 */
[----:B------:R1:W-:Y:S02]  /*86420*/  @P0 STG.E desc[UR6][R16.64], R145 ;  /* 0x0000009110000986 */ /* 0x0003e4000c101906 */
[----:B-1----:R-:W-:-:S05]  /*86430*/  IMAD.WIDE R16, R144, 0x4, R6 ;  /* 0x0000000490107825 */ /* 0x002fca00078e0206 */
[----:B---3--:R1:W-:Y:S02]  /*86440*/  @P1 STG.E desc[UR6][R16.64], R146 ;  /* 0x0000009210001986 */ /* 0x0083e4000c101906 */
[----:B-1----:R-:W-:-:S05]  /*86450*/  IMAD.WIDE R16, R144, 0x4, R8 ;  /* 0x0000000490107825 */ /* 0x002fca00078e0208 */
[----:B----4-:R1:W-:Y:S02]  /*86460*/  @P2 STG.E desc[UR6][R16.64], R141 ;  /* 0x0000008d10002986 */ /* 0x0103e4000c101906 */
[----:B-1----:R-:W-:-:S05]  /*86470*/  IMAD.WIDE R16, R143, 0x4, R2 ;  /* 0x000000048f107825 */ /* 0x002fca00078e0202 */
[----:B------:R1:W-:Y:S02]  /*86480*/  @P3 STG.E desc[UR6][R16.64], R142 ;  /* 0x0000008e10003986 */ /* 0x0003e4000c101906 */
[----:B-1----:R-:W-:-:S05]  /*86490*/  IMAD.WIDE R16, R143, 0x4, R4 ;  /* 0x000000048f107825 */ /* 0x002fca00078e0204 */
[----:B------:R1:W-:Y:S02]  /*864a0*/  @P4 STG.E desc[UR6][R16.64], R140 ;  /* 0x0000008c10004986 */ /* 0x0003e4000c101906 */
[----:B-1----:R-:W-:-:S05]  /*864b0*/  IMAD.WIDE R16, R143, 0x4, R6 ;  /* 0x000000048f107825 */ /* 0x002fca00078e0206 */
[----:B------:R1:W-:Y:S04]  /*864c0*/  @P5 STG.E desc[UR6][R16.64], R169 ;  /* 0x000000a910005986 */ /* 0x0003e8000c101906 */
[----:B-1----:R-:W2:Y:S04]  /*864d0*/  LDL.LU R169, [R1+0x28a0] ;  /* 0x0028a00001a97983 */ /* 0x002ea80000300800 */
[----:B------:R-:W3:Y:S04]  /*864e0*/  LDL.LU R146, [R1+0x2c0] ;  /* 0x0002c00001927983 */ /* 0x000ee80000300800 */
[----:B------:R-:W4:Y:S04]  /*864f0*/  LDL.LU R144, [R1+0x1ab4] ;  /* 0x001ab40001907983 */ /* 0x000f280000300800 */
[----:B------:R-:W2:Y:S04]  /*86500*/  LDL.LU R141, [R1+0x16b4] ;  /* 0x0016b400018d7983 */ /* 0x000ea80000300800 */
[----:B------:R-:W2:Y:S04]  /*86510*/  LDL.LU R142, [R1+0x1fa4] ;  /* 0x001fa400018e7983 */ /* 0x000ea80000300800 */
[----:B------:R-:W4:Y:S04]  /*86520*/  LDL.LU R140, [R1+0x25f8] ;  /* 0x0025f800018c7983 */ /* 0x000f280000300800 */
[----:B------:R-:W2:Y:S01]  /*86530*/  LDL.LU R241, [R1+0x12b4] ;  /* 0x0012b40001f17983 */ /* 0x000ea20000300800 */
[----:B------:R-:W-:-:S03]  /*86540*/  IMAD.WIDE R16, R143, 0x4, R8 ;  /* 0x000000048f107825 */ /* 0x000fc600078e0208 */
        /* <DEDUP_REMOVED lines=41> */
[----:B---3--:R1:W-:Y:S04]  /*867e0*/  @P2 STG.E desc[UR6][R16.64], R146 ;  /* 0x0000009210002986 */ /* 0x0083e8000c101906 */
[----:B-1----:R-:W3:Y:S01]  /*867f0*/  LDL.LU R146, [R1+0xac8] ;  /* 0x000ac80001927983 */ /* 0x002ee20000300800 */
[----:B----4-:R-:W-:-:S05]  /*86800*/  IMAD.WIDE R16, R140, 0x4, R2 ;  /* 0x000000048c107825 */ /* 0x010fca00078e0202 */
[----:B------:R1:W-:Y:S02]  /*86810*/  @P3 STG.E desc[UR6][R16.64], R144 ;  /* 0x0000009010003986 */ /* 0x0003e4000c101906 */
[C---:B-1----:R-:W-:Y:S02]  /*86820*/  IMAD.WIDE R16, R140.reuse, 0x4, R4 ;  /* 0x000000048c107825 */ /* 0x042fe400078e0204 */
[----:B------:R-:W4:Y:S04]  /*86830*/  LDL.LU R144, [R1+0x6c8] ;  /* 0x0006c80001907983 */ /* 0x000f280000300800 */
[----:B--2---:R1:W-:Y:S02]  /*86840*/  @P4 STG.E desc[UR6][R16.64], R141 ;  /* 0x0000008d10004986 */ /* 0x0043e4000c101906 */
[----:B-1----:R-:W-:-:S02]  /*86850*/  IMAD.WIDE R16, R140, 0x4, R6 ;  /* 0x000000048c107825 */ /* 0x002fc400078e0206 */
[----:B------:R-:W2:Y:S04]  /*86860*/  LDL.LU R141, [R1+0x2c8] ;  /* 0x0002c800018d7983 */ /* 0x000ea80000300800 */
[----:B------:R1:W-:Y:S02]  /*86870*/  @P5 STG.E desc[UR6][R16.64], R142 ;  /* 0x0000008e10005986 */ /* 0x0003e4000c101906 */
[----:B-1----:R-:W-:Y:S02]  /*86880*/  IMAD.WIDE R16, R140, 0x4, R8 ;  /* 0x000000048c107825 */ /* 0x002fe400078e0208 */
[----:B------:R-:W2:Y:S04]  /*86890*/  LDL.LU R142, [R1+0x1abc] ;  /* 0x001abc00018e7983 */ /* 0x000ea80000300800 */
[----:B------:R1:W-:Y:S01]  /*868a0*/  @P6 STG.E desc[UR6][R16.64], R241 ;  /* 0x000000f110006986 */ /* 0x0003e2000c101906 */
[----:B------:R-:W-:-:S03]  /*868b0*/  LOP3.LUT P6, RZ, R26, 0x100, RZ, 0xc0, !PT ;  /* 0x000001001aff7812 */ /* 0x000fc600078cc0ff */
[----:B------:R-:W2:Y:S04]  /*868c0*/  LDL.LU R140, [R1+0x16bc] ;  /* 0x0016bc00018c7983 */ /* 0x000ea80000300800 */
[----:B------:R-:W2:Y:S01]  /*868d0*/  LDL.LU R145, [R1+0x2608] ;  /* 0x0026080001917983 */ /* 0x000ea20000300800 */
[----:B-1----:R-:W-:-:S05]  /*868e0*/  IMAD.WIDE R16, R82, 0x4, R2 ;  /* 0x0000000452107825 */ /* 0x002fca00078e0202 */
        /* <DEDUP_REMOVED lines=24> */
[----:B------:R1:W-:Y:S04]  /*86a70*/  @P0 STG.E desc[UR6][R16.64], R147 ;  /* 0x0000009310000986 */ /* 0x0003e8000c101906 */
[----:B-1----:R-:W2:Y:S01]  /*86a80*/  LDL.LU R147, [R1+0x1fac] ;  /* 0x001fac0001937983 */ /* 0x002ea20000300800 */
[----:B------:R-:W-:Y:S02]  /*86a90*/  LOP3.LUT P1, RZ, R168, 0x80000000, RZ, 0xc0, !PT ;  /* 0x80000000a8ff7812 */ /* 0x000fe4000782c0ff */
[----:B------:R-:W-:Y:S01]  /*86aa0*/  LOP3.LUT P2, RZ, R169, 0x1, RZ, 0xc0, !PT ;  /* 0x00000001a9ff7812 */ /* 0x000fe2000784c0ff */
[----:B------:R-:W-:Y:S01]  /*86ab0*/  IMAD.WIDE R16, R143, 0x4, R4 ;  /* 0x000000048f107825 */ /* 0x000fe200078e0204 */
[C---:B------:R-:W-:Y:S02]  /*86ac0*/  LOP3.LUT P3, RZ, R169.reuse, 0x2, RZ, 0xc0, !PT ;  /* 0x00000002a9ff7812 */ /* 0x040fe4000786c0ff */
[----:B------:R-:W-:-:S02]  /*86ad0*/  LOP3.LUT P4, RZ, R169, 0x4, RZ, 0xc0, !PT ;  /* 0x00000004a9ff7812 */ /* 0x000fc4000788c0ff */
[----:B------:R-:W-:-:S05]  /*86ae0*/  LOP3.LUT P5, RZ, R169, 0x8, RZ, 0xc0, !PT ;  /* 0x00000008a9ff7812 */ /* 0x000fca00078ac0ff */
[----:B---3--:R1:W-:Y:S02]  /*86af0*/  @P1 STG.E desc[UR6][R16.64], R146 ;  /* 0x0000009210001986 */ /* 0x0083e4000c101906 */
[C---:B-1----:R-:W-:Y:S02]  /*86b00*/  IMAD.WIDE R16, R143.reuse, 0x4, R6 ;  /* 0x000000048f107825 */ /* 0x042fe400078e0206 */
[----:B------:R-:W3:Y:S04]  /*86b10*/  LDL.LU R146, [R1+0x12bc] ;  /* 0x0012bc0001927983 */ /* 0x000ee80000300800 */
[----:B----4-:R1:W-:Y:S02]  /*86b20*/  @P2 STG.E desc[UR6][R16.64], R144 ;  /* 0x0000009010002986 */ /* 0x0103e4000c101906 */
[----:B-1----:R-:W-:-:S02]  /*86b30*/  IMAD.WIDE R16, R143, 0x4, R8 ;  /* 0x000000048f107825 */ /* 0x002fc400078e0208 */
[----:B------:R-:W4:Y:S04]  /*86b40*/  LDL.LU R144, [R1+0xecc] ;  /* 0x000ecc0001907983 */ /* 0x000f280000300800 */
[----:B--2---:R1:W-:Y:S04]  /*86b50*/  @P3 STG.E desc[UR6][R16.64], R141 ;  /* 0x0000008d10003986 */ /* 0x0043e8000c101906 */
[----:B-1----:R-:W2:Y:S04]  /*86b60*/  LDL.LU R141, [R1+0xacc] ;  /* 0x000acc00018d7983 */ /* 0x002ea80000300800 */
[----:B------:R-:W2:Y:S01]  /*86b70*/  LDL.LU R143, [R1+0x6cc] ;  /* 0x0006cc00018f7983 */ /* 0x000ea20000300800 */
[----:B------:R-:W-:-:S05]  /*86b80*/  IMAD.WIDE R16, R145, 0x4, R2 ;  /* 0x0000000491107825 */ /* 0x000fca00078e0202 */
[----:B------:R1:W-:Y:S04]  /*86b90*/  @P4 STG.E desc[UR6][R16.64], R142 ;  /* 0x0000008e10004986 */ /* 0x0003e8000c101906 */
[----:B-1----:R-:W4:Y:S01]  /*86ba0*/  LDL.LU R142, [R1+0x260c] ;  /* 0x00260c00018e7983 */ /* 0x002f220000300800 */
[----:B------:R-:W-:-:S05]  /*86bb0*/  IMAD.WIDE R16, R145, 0x4, R4 ;  /* 0x0000000491107825 */ /* 0x000fca00078e0204 */
[----:B------:R1:W-:Y:S04]  /*86bc0*/  @P5 STG.E desc[UR6][R16.64], R140 ;  /* 0x0000008c10005986 */ /* 0x0003e8000c101906 */
[----:B-1----:R-:W2:Y:S04]  /*86bd0*/  LDL.LU R140, [R1+0x2cc] ;  /* 0x0002cc00018c7983 */ /* 0x002ea80000300800 */
[----:B------:R-:W2:Y:S04]  /*86be0*/  LDL.LU R151, [R1+0x2610] ;  /* 0x0026100001977983 */ /* 0x000ea80000300800 */
[----:B------:R-:W2:Y:S04]  /*86bf0*/  LDL.LU R82, [R1+0x1fb0] ;  /* 0x001fb00001527983 */ /* 0x000ea80000300800 */
[----:B------:R-:W2:Y:S04]  /*86c00*/  LDL.LU R83, [R1+0x1ac0] ;  /* 0x001ac00001537983 */ /* 0x000ea80000300800 */
[----:B------:R-:W2:Y:S01]  /*86c10*/  LDL.LU R79, [R1+0x16c0] ;  /* 0x0016c000014f7983 */ /* 0x000ea20000300800 */
[----:B------:R-:W-:-:S03]  /*86c20*/  LOP3.LUT P2, RZ, R169, 0x10, RZ, 0xc0, !PT ;  /* 0x00000010a9ff7812 */ /* 0x000fc6000784c0ff */
[----:B------:R-:W2:Y:S01]  /*86c30*/  LDL.LU R149, [R1+0x12c0] ;  /* 0x0012c00001957983 */ /* 0x000ea20000300800 */
[----:B------:R-:W-:Y:S01]  /*86c40*/  IMAD.WIDE R16, R145, 0x4, R6 ;  /* 0x0000000491107825 */ /* 0x000fe200078e0206 */
[----:B------:R-:W-:-:S08]  /*86c50*/  LOP3.LUT P6, RZ, R169, 0x10000, RZ, 0xc0, !PT ;  /* 0x00010000a9ff7812 */ /* 0x000fd000078cc0ff */
[----:B------:R1:W-:Y:S04]  /*86c60*/  @P2 STG.E desc[UR6][R16.64], R147 ;  /* 0x0000009310002986 */ /* 0x0003e8000c101906 */
[----:B-1----:R-:W2:Y:S04]  /*86c70*/  LDL.LU R147, [R1+0x2614] ;  /* 0x0026140001937983 */ /* 0x002ea80000300800 */
[----:B------:R-:W2:Y:S04]  /*86c80*/  LDL.LU R150, [R1+0xed0] ;  /* 0x000ed00001967983 */ /* 0x000ea80000300800 */
[----:B------:R-:W2:Y:S01]  /*86c90*/  LDL.LU R148, [R1+0xad0] ;  /* 0x000ad00001947983 */ /* 0x000ea20000300800 */
        /* <DEDUP_REMOVED lines=20> */
[----:B------:R-:W-:Y:S01]  /*86de0*/  LOP3.LUT P4, RZ, R169, 0x40, RZ, 0xc0, !PT ;  /* 0x00000040a9ff7812 */ /* 0x000fe2000788c0ff */
[----:B------:R-:W-:-:S06]  /*86df0*/  IMAD.WIDE R16, R145, 0x4, R8 ;  /* 0x0000000491107825 */ /* 0x000fcc00078e0208 */
[----:B------:R-:W-:Y:S02]  /*86e00*/  @P6 LOP3.LUT R27, R27, 0x80000000, RZ, 0xfc, !PT ;  /* 0x800000001b1b6812 */ /* 0x000fe400078efcff */
[C---:B------:R-:W-:Y:S02]  /*86e10*/  LOP3.LUT P6, RZ, R169.reuse, 0x200, RZ, 0xc0, !PT ;  /* 0x00000200a9ff7812 */ /* 0x040fe400078cc0ff */
[----:B------:R-:W-:Y:S01]  /*86e20*/  LOP3.LUT P5, RZ, R169, 0x80, RZ, 0xc0, !PT ;  /* 0x00000080a9ff7812 */ /* 0x000fe200078ac0ff */
[----:B---3--:R4:W-:Y:S01]  /*86e30*/  @P3 STG.E desc[UR6][R16.64], R146 ;  /* 0x0000009210003986 */ /* 0x0089e2000c101906 */
[----:B------:R-:W-:-:S09]  /*86e40*/  LOP3.LUT R26, R26, 0xfffffffe, RZ, 0xc0, !PT ;  /* 0xfffffffe1a1a7812 */ /* 0x000fd200078ec0ff */
[----:B------:R-:W-:Y:S02]  /*86e50*/  @P6 LOP3.LUT R26, R26, 0x1, RZ, 0xfc, !PT ;  /* 0x000000011a1a6812 */ /* 0x000fe400078efcff */
[----:B------:R-:W-:Y:S01]  /*86e60*/  LOP3.LUT P6, RZ, R169, 0x100, RZ, 0xc0, !PT ;  /* 0x00000100a9ff7812 */ /* 0x000fe200078cc0ff */
[----:B----4-:R-:W-:-:S05]  /*86e70*/  IMAD.WIDE R16, R142, 0x4, R2 ;  /* 0x000000048e107825 */ /* 0x010fca00078e0202 */
[----:B------:R1:W-:Y:S02]  /*86e80*/  @P4 STG.E desc[UR6][R16.64], R144 ;  /* 0x0000009010004986 */ /* 0x0003e4000c101906 */
[----:B-1----:R-:W-:-:S05]  /*86e90*/  IMAD.WIDE R16, R142, 0x4, R4 ;  /* 0x000000048e107825 */ /* 0x002fca00078e0204 */
[----:B--2---:R1:W-:Y:S02]  /*86ea0*/  @P5 STG.E desc[UR6][R16.64], R141 ;  /* 0x0000008d10005986 */ /* 0x0043e4000c101906 */
[----:B-1----:R-:W-:Y:S02]  /*86eb0*/  IMAD.WIDE R16, R142, 0x4, R6 ;  /* 0x000000048e107825 */ /* 0x002fe400078e0206 */
[----:B------:R-:W2:Y:S04]  /*86ec0*/  LDL.LU R141, [R1+0x2618] ;  /* 0x00261800018d7983 */ /* 0x000ea80000300800 */
[----:B------:R1:W-:Y:S01]  /*86ed0*/  @P6 STG.E desc[UR6][R16.64], R143 ;  /* 0x0000008f10006986 */ /* 0x0003e2000c101906 */
[----:B------:R-:W-:-:S03]  /*86ee0*/  LOP3.LUT P6, RZ, R26, 0x1, RZ, 0xc0, !PT ;  /* 0x000000011aff7812 */ /* 0x000fc600078cc0ff */
[----:B------:R-:W3:Y:S04]  /*86ef0*/  LDL.LU R145, [R1+0x2d0] ;  /* 0x0002d00001917983 */ /* 0x000ee80000300800 */
        /* <DEDUP_REMOVED lines=10> */
[----:B------:R-:W4:Y:S01]  /*86fa0*/  LDL.LU R142, [R1+0x261c] ;  /* 0x00261c00018e7983 */ /* 0x000f220000300800 */
[----:B-1----:R-:W-:-:S09]  /*86fb0*/  IMAD.WIDE R16, R151, 0x4, R4 ;  /* 0x0000000497107825 */ /* 0x002fd200078e0204 */
        /* <DEDUP_REMOVED lines=15> */
[----:B------:R1:W-:Y:S04]  /*870b0*/  @P6 STG.E desc[UR6][R16.64], R170 ;  /* 0x000000aa10006986 */ /* 0x0003e8000c101906 */
[----:B-1----:R-:W4:Y:S01]  /*870c0*/  LDL.LU R170, [R1+0x289c] ;  /* 0x00289c0001aa7983 */ /* 0x002f220000300800 */
[C---:B------:R-:W-:Y:S02]  /*870d0*/  LOP3.LUT P0, RZ, R169.reuse, 0x20000, RZ, 0xc0, !PT ;  /* 0x00020000a9ff7812 */ /* 0x040fe4000780c0ff */
[----:B------:R-:W-:Y:S01]  /*870e0*/  LOP3.LUT P1, RZ, R169, 0x40000, RZ, 0xc0, !PT ;  /* 0x00040000a9ff7812 */ /* 0x000fe2000782c0ff */
[----:B------:R-:W-:Y:S01]  /*870f0*/  IMAD.WIDE R16, R147, 0x4, R8 ;  /* 0x0000000493107825 */ /* 0x000fe200078e0208 */
[C---:B------:R-:W-:Y:S01]  /*87100*/  LOP3.LUT P2, RZ, R169.reuse, 0x80000, RZ, 0xc0, !PT ;  /* 0x00080000a9ff7812 */ /* 0x040fe2000784c0ff */
[----:B------:R-:W4:Y:S01]  /*87110*/  LDL.LU R151, [R1+0x2624] ;  /* 0x0026240001977983 */ /* 0x000f220000300800 */
[----:B------:R-:W-:-:S02]  /*87120*/  LOP3.LUT P3, RZ, R169, 0x100000, RZ, 0xc0, !PT ;  /* 0x00100000a9ff7812 */ /* 0x000fc4000786c0ff */
[C---:B------:R-:W-:Y:S02]  /*87130*/  LOP3.LUT P4, RZ, R169.reuse, 0x200000, RZ, 0xc0, !PT ;  /* 0x00200000a9ff7812 */ /* 0x040fe4000788c0ff */
[----:B------:R-:W-:-:S03]  /*87140*/  LOP3.LUT P5, RZ, R169, 0x400000, RZ, 0xc0, !PT ;  /* 0x00400000a9ff7812 */ /* 0x000fc600078ac0ff */
[----:B---3--:R2:W-:Y:S02]  /*87150*/  @P0 STG.E desc[UR6][R16.64], R145 ;  /* 0x0000009110000986 */ /* 0x0085e4000c101906 */
[----:B--2---:R-:W-:-:S05]  /*87160*/  IMAD.WIDE R16, R141, 0x4, R2 ;  /* 0x000000048d107825 */ /* 0x004fca00078e0202 */
        /* <DEDUP_REMOVED lines=8> */
[----:B------:R-:W3:Y:S01]  /*871f0*/  LDL.LU R143, [R1+0xad4] ;  /* 0x000ad400018f7983 */ /* 0x000ee20000300800 */
[----:B------:R-:W-:-:S03]  /*87200*/  IMAD.WIDE R16, R142, 0x4, R2 ;  /* 0x000000048e107825 */ /* 0x000fc600078e0202 */
[----:B------:R-:W4:Y:S04]  /*87210*/  LDL.LU R141, [R1+0x6d4] ;  /* 0x0006d400018d7983 */ /* 0x000f280000300800 */
[----:B------:R-:W4:Y:S04]  /*87220*/  LDL.LU R246, [R1+0x2d4] ;  /* 0x0002d40001f67983 */ /* 0x000f280000300800 */
[----:B------:R-:W4:Y:S04]  /*87230*/  LDL.LU R241, [R1+0x1fb8] ;  /* 0x001fb80001f17983 */ /* 0x000f280000300800 */
[----:B------:R1:W-:Y:S04]  /*87240*/  @P5 STG.E desc[UR6][R16.64], R140 ;  /* 0x0000008c10005986 */ /* 0x0003e8000c101906 */
[----:B------:R-:W4:Y:S04]  /*87250*/  LDL.LU R245, [R1+0x1ac8] ;  /* 0x001ac80001f57983 */ /* 0x000f280000300800 */
[----:B-1----:R-:W4:Y:S04]  /*87260*/  LDL.LU R140, [R1+0x2620] ;  /* 0x00262000018c7983 */ /* 0x002f280000300800 */
[----:B------:R-:W4:Y:S01]  /*87270*/  LDL.LU R240, [R1+0x16c8] ;  /* 0x0016c80001f07983 */ /* 0x000f220000300800 */
[----:B------:R-:W-:-:S03]  /*87280*/  LOP3.LUT R27, R27, 0xfffdffff, RZ, 0xc0, !PT ;  /* 0xfffdffff1b1b7812 */ /* 0x000fc600078ec0ff */
        /* <DEDUP_REMOVED lines=10> */
[C---:B------:R-:W-:Y:S01]  /*87330*/  LOP3.LUT P3, RZ, R169.reuse, 0x1000000, RZ, 0xc0, !PT ;  /* 0x01000000a9ff7812 */ /* 0x040fe2000786c0ff */
[----:B------:R-:W-:Y:S01]  /*87340*/  IMAD.WIDE R16, R142, 0x4, R4 ;  /* 0x000000048e107825 */ /* 0x000fe200078e0204 */
[C---:B------:R-:W-:Y:S01]  /*87350*/  LOP3.LUT P4, RZ, R169.reuse, 0x2000000, RZ, 0xc0, !PT ;  /* 0x02000000a9ff7812 */ /* 0x040fe2000788c0ff */
[----:B------:R-:W4:Y:S01]  /*87360*/  LDL.LU R146, [R1+0x12cc] ;  /* 0x0012cc0001927983 */ /* 0x000f220000300800 */
[----:B------:R-:W-:-:S03]  /*87370*/  LOP3.LUT P5, RZ, R169, 0x4000000, RZ, 0xc0, !PT ;  /* 0x04000000a9ff7812 */ /* 0x000fc600078ac0ff */
[----:B------:R-:W4:Y:S01]  /*87380*/  LDL.LU R144, [R1+0xedc] ;  /* 0x000edc0001907983 */ /* 0x000f220000300800 */
[----:B--2---:R-:W-:-:S13]  /*87390*/  LOP3.LUT P6, RZ, R170, 0x8, RZ, 0xc0, !PT ;  /* 0x00000008aaff7812 */ /* 0x004fda00078cc0ff */
        /* <DEDUP_REMOVED lines=18> */
[----:B---3--:R1:W-:Y:S10]  /*874c0*/  @P2 STG.E desc[UR6][R16.64], R143 ;  /* 0x0000008f10002986 */ /* 0x0083f4000c101906 */
[----:B------:R-:W-:-:S02]  /*874d0*/  @P6 LOP3.LUT R27, R27, 0x800000, RZ, 0xfc, !PT ;  /* 0x008000001b1b6812 */ /* 0x000fc400078efcff */
[----:B------:R-:W-:Y:S01]  /*874e0*/  LOP3.LUT P6, RZ, R169, 0x10000000, RZ, 0xc0, !PT ;  /* 0x10000000a9ff7812 */ /* 0x000fe200078cc0ff */
[----:B-1----:R-:W-:Y:S01]  /*874f0*/  IMAD.WIDE R16, R142, 0x4, R6 ;  /* 0x000000048e107825 */ /* 0x002fe200078e0206 */
[----:B------:R-:W-:Y:S01]  /*87500*/  LOP3.LUT R27, R27, 0xfeffffff, RZ, 0xc0, !PT ;  /* 0xfeffffff1b1b7812 */ /* 0x000fe200078ec0ff */
[----:B------:R-:W2:Y:S04]  /*87510*/  LDL.LU R143, [R1+0xadc] ;  /* 0x000adc00018f7983 */ /* 0x000ea80000300800 */
[----:B----4-:R1:W-:Y:S06]  /*87520*/  @P3 STG.E desc[UR6][R16.64], R141 ;  /* 0x0000008d10003986 */ /* 0x0103ec000c101906 */
[----:B------:R-:W-:-:S02]  /*87530*/  @P6 LOP3.LUT R27, R27, 0x1000000, RZ, 0xfc, !PT ;  /* 0x010000001b1b6812 */ /* 0x000fc400078efcff */
[----:B------:R-:W-:Y:S01]  /*87540*/  LOP3.LUT P6, RZ, R169, 0x8000000, RZ, 0xc0, !PT ;  /* 0x08000000a9ff7812 */ /* 0x000fe200078cc0ff */
[----:B-1----:R-:W-:Y:S01]  /*87550*/  IMAD.WIDE R16, R142, 0x4, R8 ;  /* 0x000000048e107825 */ /* 0x002fe200078e0208 */
[----:B------:R-:W3:Y:S04]  /*87560*/  LDL.LU R141, [R1+0x6dc] ;  /* 0x0006dc00018d7983 */ /* 0x000ee80000300800 */
[----:B------:R1:W-:Y:S04]  /*87570*/  @P4 STG.E desc[UR6][R16.64], R246 ;  /* 0x000000f610004986 */ /* 0x0003e8000c101906 */
        /* <DEDUP_REMOVED lines=57> */
[----:B------:R-:W4:Y:S01]  /*87910*/  LDL.LU R83, [R1+0x6e0] ;  /* 0x0006e00001537983 */ /* 0x000f220000300800 */
[----:B------:R-:W-:-:S02]  /*87920*/  LOP3.LUT P6, RZ, R170, 0x400000, RZ, 0xc0, !PT ;  /* 0x00400000aaff7812 */ /* 0x000fc400078cc0ff */
[----:B------:R-:W-:Y:S01]  /*87930*/  LOP3.LUT R27, R27, 0xfffffdff, RZ, 0xc0, !PT ;  /* 0xfffffdff1b1b7812 */ /* 0x000fe200078ec0ff */
[----:B------:R-:W4:Y:S01]  /*87940*/  LDL.LU R151, [R1+0x1fc4] ;  /* 0x001fc40001977983 */ /* 0x000f220000300800 */
[C---:B------:R-:W-:Y:S02]  /*87950*/  LOP3.LUT P2, RZ, R170.reuse, 0x400, RZ, 0xc0, !PT ;  /* 0x00000400aaff7812 */ /* 0x040fe4000784c0ff */
[C---:B------:R-:W-:Y:S01]  /*87960*/  LOP3.LUT P3, RZ, R170.reuse, 0x800, RZ, 0xc0, !PT ;  /* 0x00000800aaff7812 */ /* 0x040fe2000786c0ff */
[----:B------:R-:W4:Y:S01]  /*87970*/  LDL.LU R149, [R1+0x1ad4] ;  /* 0x001ad40001957983 */ /* 0x000f220000300800 */
[C---:B------:R-:W-:Y:S02]  /*87980*/  LOP3.LUT P4, RZ, R170.reuse, 0x1000, RZ, 0xc0, !PT ;  /* 0x00001000aaff7812 */ /* 0x040fe4000788c0ff */
[----:B------:R-:W-:Y:S01]  /*87990*/  LOP3.LUT P5, RZ, R170, 0x2000, RZ, 0xc0, !PT ;  /* 0x00002000aaff7812 */ /* 0x000fe200078ac0ff */
        /* <DEDUP_REMOVED lines=32> */
[----:B---3--:R1:W-:Y:S02]  /*87ba0*/  @P3 STG.E desc[UR6][R16.64], R141 ;  /* 0x0000008d10003986 */ /* 0x0083e4000c101906 */
[----:B-1----:R-:W-:-:S05]  /*87bb0*/  IMAD.WIDE R16, R140, 0x4, R6 ;  /* 0x000000048c107825 */ /* 0x002fca00078e0206 */
[----:B----4-:R1:W-:Y:S02]  /*87bc0*/  @P4 STG.E desc[UR6][R16.64], R142 ;  /* 0x0000008e10004986 */ /* 0x0103e4000c101906 */
[----:B-1----:R-:W-:Y:S02]  /*87bd0*/  IMAD.WIDE R16, R140, 0x4, R8 ;  /* 0x000000048c107825 */ /* 0x002fe400078e0208 */
[----:B------:R-:W3:Y:S04]  /*87be0*/  LDL.LU R142, [R1+0x1fc8] ;  /* 0x001fc800018e7983 */ /* 0x000ee80000300800 */
[----:B------:R1:W-:Y:S04]  /*87bf0*/  @P5 STG.E desc[UR6][R16.64], R240 ;  /* 0x000000f010005986 */ /* 0x0003e8000c101906 */
[----:B------:R-:W4:Y:S04]  /*87c00*/  LDL.LU R140, [R1+0x16d8] ;  /* 0x0016d800018c7983 */ /* 0x000f280000300800 */
[----:B------:R-:W3:Y:S01]  /*87c10*/  LDL.LU R141, [R1+0x2640] ;  /* 0x00264000018d7983 */ /* 0x000ee20000300800 */
        /* <DEDUP_REMOVED lines=26> */
[----:B--2---:R1:W-:Y:S04]  /*87dc0*/  @P6 STG.E desc[UR6][R16.64], R171 ;  /* 0x000000ab10006986 */ /* 0x0043e8000c101906 */
[----:B-1----:R-:W2:Y:S01]  /*87dd0*/  LDL.LU R171, [R1+0x2890] ;  /* 0x0028900001ab7983 */ /* 0x002ea20000300800 */
[C---:B------:R-:W-:Y:S02]  /*87de0*/  LOP3.LUT P0, RZ, R170.reuse, 0x800000, RZ, 0xc0, !PT ;  /* 0x00800000aaff7812 */ /* 0x040fe4000780c0ff */
[----:B------:R-:W-:Y:S01]  /*87df0*/  LOP3.LUT P1, RZ, R170, 0x1000000, RZ, 0xc0, !PT ;  /* 0x01000000aaff7812 */ /* 0x000fe2000782c0ff */
[----:B------:R-:W-:Y:S01]  /*87e00*/  IMAD.WIDE R16, R144, 0x4, R4 ;  /* 0x0000000490107825 */ /* 0x000fe200078e0204 */
[C---:B------:R-:W-:Y:S01]  /*87e10*/  LOP3.LUT P2, RZ, R170.reuse, 0x2000000, RZ, 0xc0, !PT ;  /* 0x02000000aaff7812 */ /* 0x040fe2000784c0ff */
[----:B------:R-:W4:Y:S01]  /*87e20*/  LDL.LU R83, [R1+0x2648] ;  /* 0x0026480001537983 */ /* 0x000f220000300800 */
[----:B------:R-:W-:-:S07]  /*87e30*/  LOP3.LUT P3, RZ, R170, 0x4000000, RZ, 0xc0, !PT ;  /* 0x04000000aaff7812 */ /* 0x000fce000786c0ff */
[----:B------:R1:W-:Y:S01]  /*87e40*/  @P0 STG.E desc[UR6][R16.64], R145 ;  /* 0x0000009110000986 */ /* 0x0003e2000c101906 */
[----:B------:R-:W-:Y:S01]  /*87e50*/  LOP3.LUT P4, RZ, R170, 0x8000000, RZ, 0xc0, !PT ;  /* 0x08000000aaff7812 */ /* 0x000fe2000788c0ff */
[----:B-1----:R-:W-:-:S05]  /*87e60*/  IMAD.WIDE R16, R144, 0x4, R6 ;  /* 0x0000000490107825 */ /* 0x002fca00078e0206 */
[----:B------:R1:W-:Y:S01]  /*87e70*/  @P1 STG.E desc[UR6][R16.64], R146 ;  /* 0x0000009210001986 */ /* 0x0003e2000c101906 */
[----:B------:R-:W-:Y:S01]  /*87e80*/  LOP3.LUT P5, RZ, R170, 0x10000000, RZ, 0xc0, !PT ;  /* 0x10000000aaff7812 */ /* 0x000fe200078ac0ff */
[----:B-1----:R-:W-:-:S05]  /*87e90*/  IMAD.WIDE R16, R144, 0x4, R8 ;  /* 0x0000000490107825 */ /* 0x002fca00078e0208 */
[----:B------:R3:W-:Y:S02]  /*87ea0*/  @P2 STG.E desc[UR6][R16.64], R143 ;  /* 0x0000008f10002986 */ /* 0x0007e4000c101906 */
[----:B---3--:R-:W-:-:S05]  /*87eb0*/  IMAD.WIDE R16, R141, 0x4, R2 ;  /* 0x000000048d107825 */ /* 0x008fca00078e0202 */
[----:B------:R1:W-:Y:S02]  /*87ec0*/  @P3 STG.E desc[UR6][R16.64], R142 ;  /* 0x0000008e10003986 */ /* 0x0003e4000c101906 */
[----:B-1----:R-:W-:-:S05]  /*87ed0*/  IMAD.WIDE R16, R141, 0x4, R4 ;  /* 0x000000048d107825 */ /* 0x002fca00078e0204 */
[----:B--2---:R1:W-:Y:S02]  /*87ee0*/  @P4 STG.E desc[UR6][R16.64], R171 ;  /* 0x000000ab10004986 */ /* 0x0043e4000c101906 */
[C---:B-1----:R-:W-:Y:S02]  /*87ef0*/  IMAD.WIDE R16, R141.reuse, 0x4, R6 ;  /* 0x000000048d107825 */ /* 0x042fe400078e0206 */
[----:B------:R-:W2:Y:S04]  /*87f00*/  LDL.LU R171, [R1+0x288c] ;  /* 0x00288c0001ab7983 */ /* 0x000ea80000300800 */
[----:B----4-:R1:W-:Y:S04]  /*87f10*/  @P5 STG.E desc[UR6][R16.64], R140 ;  /* 0x0000008c10005986 */ /* 0x0103e8000c101906 */
[----:B-1----:R-:W3:Y:S04]  /*87f20*/  LDL.LU R140, [R1+0x12d8] ;  /* 0x0012d800018c7983 */ /* 0x002ee80000300800 */
[----:B------:R-:W4:Y:S04]  /*87f30*/  LDL.LU R147, [R1+0xee8] ;  /* 0x000ee80001937983 */ /* 0x000f280000300800 */
[----:B------:R-:W4:Y:S04]  /*87f40*/  LDL.LU R145, [R1+0xae8] ;  /* 0x000ae80001917983 */ /* 0x000f280000300800 */
[----:B------:R-:W4:Y:S04]  /*87f50*/  LDL.LU R146, [R1+0x6e8] ;  /* 0x0006e80001927983 */ /* 0x000f280000300800 */
[----:B------:R-:W4:Y:S04]  /*87f60*/  LDL.LU R144, [R1+0x2644] ;  /* 0x0026440001907983 */ /* 0x000f280000300800 */
[----:B------:R-:W4:Y:S04]  /*87f70*/  LDL.LU R143, [R1+0x2e8] ;  /* 0x0002e800018f7983 */ /* 0x000f280000300800 */
[----:B------:R-:W4:Y:S01]  /*87f80*/  LDL.LU R142, [R1+0x1fcc] ;  /* 0x001fcc00018e7983 */ /* 0x000f220000300800 */
[----:B------:R-:W-:Y:S01]  /*87f90*/  LOP3.LUT P2, RZ, R170, 0x20000000, RZ, 0xc0, !PT ;  /* 0x20000000aaff7812 */ /* 0x000fe2000784c0ff */
[----:B------:R-:W-:-:S02]  /*87fa0*/  IMAD.WIDE R16, R141, 0x4, R8 ;  /* 0x000000048d107825 */ /* 0x000fc400078e0208 */
[----:B------:R-:W4:Y:S04]  /*87fb0*/  LDL.LU R148, [R1+0x264c] ;  /* 0x00264c0001947983 */ /* 0x000f280000300800 */
[----:B------:R-:W4:Y:S01]  /*87fc0*/  LDL.LU R141, [R1+0x2650] ;  /* 0x00265000018d7983 */ /* 0x000f220000300800 */
[----:B------:R-:W-:Y:S02]  /*87fd0*/  LOP3.LUT R27, R27, 0xfffffffd, RZ, 0xc0, !PT ;  /* 0xfffffffd1b1b7812 */ /* 0x000fe400078ec0ff */
[C---:B------:R-:W-:Y:S02]  /*87fe0*/  LOP3.LUT P3, RZ, R170.reuse, 0x40000000, RZ, 0xc0, !PT ;  /* 0x40000000aaff7812 */ /* 0x040fe4000786c0ff */
[----:B------:R-:W-:Y:S01]  /*87ff0*/  LOP3.LUT P4, RZ, R170, 0x80000000, RZ, 0xc0, !PT ;  /* 0x80000000aaff7812 */ /* 0x000fe2000788c0ff */
[----:B---3--:R1:W-:Y:S04]  /*88000*/  @P2 STG.E desc[UR6][R16.64], R140 ;  /* 0x0000008c10002986 */ /* 0x0083e8000c101906 */
[----:B-1----:R-:W3:Y:S01]  /*88010*/  LDL.LU R140, [R1+0x1adc] ;  /* 0x001adc00018c7983 */ /* 0x002ee20000300800 */
[----:B--2---:R-:W-:-:S03]  /*88020*/  LOP3.LUT P6, RZ, R171, 0x200, RZ, 0xc0, !PT ;  /* 0x00000200abff7812 */ /* 0x004fc600078cc0ff */
[----:B------:R-:W2:Y:S04]  /*88030*/  LDL.LU R82, [R1+0x16dc] ;  /* 0x0016dc0001527983 */ /* 0x000ea80000300800 */
[----:B------:R-:W2:Y:S04]  /*88040*/  LDL.LU R79, [R1+0x12dc] ;  /* 0x0012dc00014f7983 */ /* 0x000ea80000300800 */
[----:B------:R-:W2:Y:S02]  /*88050*/  LDL.LU R151, [R1+0xeec] ;  /* 0x000eec0001977983 */ /* 0x000ea40000300800 */
[----:B------:R-:W-:-:S02]  /*88060*/  @P6 LOP3.LUT R27, R27, 0x2, RZ, 0xfc, !PT ;  /* 0x000000021b1b6812 */ /* 0x000fc400078efcff */
[----:B------:R-:W-:Y:S01]  /*88070*/  LOP3.LUT P6, RZ, R171, 0x100, RZ, 0xc0, !PT ;  /* 0x00000100abff7812 */ /* 0x000fe200078cc0ff */
[----:B------:R-:W2:Y:S01]  /*88080*/  LDL.LU R149, [R1+0xaec] ;  /* 0x000aec0001957983 */ /* 0x000ea20000300800 */
[----:B------:R-:W-:Y:S01]  /*88090*/  LOP3.LUT R27, R27, 0xfffffffb, RZ, 0xc0, !PT ;  /* 0xfffffffb1b1b7812 */ /* 0x000fe200078ec0ff */
[----:B----4-:R-:W-:Y:S02]  /*880a0*/  IMAD.WIDE R16, R144, 0x4, R2 ;  /* 0x0000000490107825 */ /* 0x010fe400078e0202 */
        /* <DEDUP_REMOVED lines=16> */
[----:B------:R1:W-:Y:S01]  /*881b0*/  @P3 STG.E desc[UR6][R16.64], R147 ;  /* 0x0000009310003986 */ /* 0x0003e2000c101906 */
[----:B------:R-:W-:-:S09]  /*881c0*/  LOP3.LUT P5, RZ, R171, 0x1, RZ, 0xc0, !PT ;  /* 0x00000001abff7812 */ /* 0x000fd200078ac0ff */
[----:B------:R-:W-:Y:S02]  /*881d0*/  @P6 LOP3.LUT R27, R27, 0x80, RZ, 0xfc, !PT ;  /* 0x000000801b1b6812 */ /* 0x000fe400078efcff */
[----:B------:R-:W-:Y:S01]  /*881e0*/  LOP3.LUT P6, RZ, R171, 0x4, RZ, 0xc0, !PT ;  /* 0x00000004abff7812 */ /* 0x000fe200078cc0ff */
[----:B-1----:R-:W-:Y:S01]  /*881f0*/  IMAD.WIDE R16, R144, 0x4, R4 ;  /* 0x0000000490107825 */ /* 0x002fe200078e0204 */
[----:B------:R-:W-:Y:S01]  /*88200*/  LOP3.LUT R27, R27, 0xfffffeff, RZ, 0xc0, !PT ;  /* 0xfffffeff1b1b7812 */ /* 0x000fe200078ec0ff */
[----:B------:R-:W4:Y:S04]  /*88210*/  LDL.LU R147, [R1+0x2ec] ;  /* 0x0002ec0001937983 */ /* 0x000f280000300800 */
[----:B------:R1:W-:Y:S06]  /*88220*/  @P4 STG.E desc[UR6][R16.64], R145 ;  /* 0x0000009110004986 */ /* 0x0003ec000c101906 */
[----:B------:R-:W-:-:S02]  /*88230*/  @P6 LOP3.LUT R27, R27, 0x100, RZ, 0xfc, !PT ;  /* 0x000001001b1b6812 */ /* 0x000fc400078efcff */
[----:B------:R-:W-:Y:S01]  /*88240*/  LOP3.LUT P6, RZ, R171, 0x2, RZ, 0xc0, !PT ;  /* 0x00000002abff7812 */ /* 0x000fe200078cc0ff */
[C---:B-1----:R-:W-:Y:S01]  /*88250*/  IMAD.WIDE R16, R144.reuse, 0x4, R6 ;  /* 0x0000000490107825 */ /* 0x042fe200078e0206 */
[----:B------:R-:W4:Y:S04]  /*88260*/  LDL.LU R145, [R1+0x1fd0] ;  /* 0x001fd00001917983 */ /* 0x000f280000300800 */
[----:B------:R1:W-:Y:S02]  /*88270*/  @P5 STG.E desc[UR6][R16.64], R146 ;  /* 0x0000009210005986 */ /* 0x0003e4000c101906 */
[----:B-1----:R-:W-:Y:S02]  /*88280*/  IMAD.WIDE R16, R144, 0x4, R8 ;  /* 0x0000000490107825 */ /* 0x002fe400078e0208 */
[----:B------:R-:W4:Y:S04]  /*88290*/  LDL.LU R146, [R1+0x1ae0] ;  /* 0x001ae00001927983 */ /* 0x000f280000300800 */
[----:B------:R1:W-:Y:S01]  /*882a0*/  @P6 STG.E desc[UR6][R16.64], R143 ;  /* 0x0000008f10006986 */ /* 0x0003e2000c101906 */
[----:B------:R-:W-:-:S03]  /*882b0*/  LOP3.LUT P6, RZ, R27, 0x100, RZ, 0xc0, !PT ;  /* 0x000001001bff7812 */ /* 0x000fc600078cc0ff */
[----:B------:R-:W4:Y:S01]  /*882c0*/  LDL.LU R144, [R1+0x16e0] ;  /* 0x0016e00001907983 */ /* 0x000f220000300800 */
[----:B-1----:R-:W-:-:S09]  /*882d0*/  IMAD.WIDE R16, R83, 0x4, R2 ;  /* 0x0000000453107825 */ /* 0x002fd200078e0202 */
[----:B------:R1:W-:Y:S04]  /*882e0*/  @P6 STG.E desc[UR6][R16.64], R142 ;  /* 0x0000008e10006986 */ /* 0x0003e8000c101906 */
[----:B-1----:R-:W4:Y:S04]  /*882f0*/  LDL.LU R142, [R1+0x12e0] ;  /* 0x0012e000018e7983 */ /* 0x002f280000300800 */
[----:B------:R-:W4:Y:S01]  /*88300*/  LDL.LU R143, [R1+0x2654] ;  /* 0x00265400018f7983 */ /* 0x000f220000300800 */
[----:B------:R-:W-:Y:S01]  /*88310*/  LOP3.LUT P6, RZ, R27, 0x80, RZ, 0xc0, !PT ;  /* 0x000000801bff7812 */ /* 0x000fe200078cc0ff */
[----:B------:R-:W-:-:S12]  /*88320*/  IMAD.WIDE R16, R83, 0x4, R4 ;  /* 0x0000000453107825 */ /* 0x000fd800078e0204 */
[----:B---3--:R1:W-:Y:S04]  /*88330*/  @P6 STG.E desc[UR6][R16.64], R140 ;  /* 0x0000008c10006986 */ /* 0x0083e8000c101906 */
[----:B-1----:R-:W3:Y:S01]  /*88340*/  LDL.LU R140, [R1+0xaf0] ;  /* 0x000af000018c7983 */ /* 0x002ee20000300800 */
[----:B------:R-:W-:Y:S01]  /*88350*/  LOP3.LUT P6, RZ, R27, 0x40, RZ, 0xc0, !PT ;  /* 0x000000401bff7812 */ /* 0x000fe200078cc0ff */
[----:B------:R-:W-:-:S12]  /*88360*/  IMAD.WIDE R16, R83, 0x4, R6 ;  /* 0x0000000453107825 */ /* 0x000fd800078e0206 */
[----:B--2---:R1:W-:Y:S01]  /*88370*/  @P6 STG.E desc[UR6][R16.64], R82 ;  /* 0x0000005210006986 */ /* 0x0043e2000c101906 */
        /* <DEDUP_REMOVED lines=27> */
[----:B-1----:R-:W-:-:S05]  /*88530*/  IMAD.WIDE R16, R141, 0x4, R8 ;  /* 0x000000048d107825 */ /* 0x002fca00078e0208 */
[----:B------:R1:W-:Y:S02]  /*88540*/  @P3 STG.E desc[UR6][R16.64], R142 ;  /* 0x0000008e10003986 */ /* 0x0003e4000c101906 */
[----:B-1----:R-:W-:-:S05]  /*88550*/  IMAD.WIDE R16, R143, 0x4, R2 ;  /* 0x000000048f107825 */ /* 0x002fca00078e0202 */
[----:B------:R1:W-:Y:S04]  /*88560*/  @P4 STG.E desc[UR6][R16.64], R154 ;  /* 0x0000009a10004986 */ /* 0x0003e8000c101906 */
[----:B-1----:R-:W4:Y:S04]  /*88570*/  LDL.LU R154, [R1+0x2888] ;  /* 0x00288800019a7983 */ /* 0x002f280000300800 */
[----:B------:R-:W2:Y:S01]  /*88580*/  LDL.LU R145, [R1+0x6f0] ;  /* 0x0006f00001917983 */ /* 0x000ea20000300800 */
[----:B------:R-:W-:Y:S01]  /*88590*/  LOP3.LUT P5, RZ, R171, 0x8000, RZ, 0xc0, !PT ;  /* 0x00008000abff7812 */ /* 0x000fe200078ac0ff */
[----:B------:R-:W-:-:S02]  /*885a0*/  IMAD.WIDE R16, R143, 0x4, R4 ;  /* 0x000000048f107825 */ /* 0x000fc400078e0204 */
[----:B------:R-:W4:Y:S04]  /*885b0*/  LDL.LU R146, [R1+0x2f0] ;  /* 0x0002f00001927983 */ /* 0x000f280000300800 */
[----:B------:R-:W4:Y:S04]  /*885c0*/  LDL.LU R144, [R1+0x1fd4] ;  /* 0x001fd40001907983 */ /* 0x000f280000300800 */
[----:B------:R-:W4:Y:S04]  /*885d0*/  LDL.LU R141, [R1+0x1ae4] ;  /* 0x001ae400018d7983 */ /* 0x000f280000300800 */
[----:B------:R-:W4:Y:S04]  /*885e0*/  LDL.LU R142, [R1+0x16e4] ;  /* 0x0016e400018e7983 */ /* 0x000f280000300800 */
[----:B---3--:R1:W-:Y:S04]  /*885f0*/  @P5 STG.E desc[UR6][R16.64], R140 ;  /* 0x0000008c10005986 */ /* 0x0083e8000c101906 */
[----:B-1----:R-:W3:Y:S04]  /*88600*/  LDL.LU R140, [R1+0x2658] ;  /* 0x00265800018c7983 */ /* 0x002ee80000300800 */
[----:B------:R-:W3:Y:S04]  /*88610*/  LDL.LU R245, [R1+0x12e4] ;  /* 0x0012e40001f57983 */ /* 0x000ee80000300800 */
[----:B------:R-:W3:Y:S04]  /*88620*/  LDL.LU R240, [R1+0xef4] ;  /* 0x000ef40001f07983 */ /* 0x000ee80000300800 */
[----:B------:R-:W3:Y:S01]  /*88630*/  LDL.LU R244, [R1+0xaf4] ;  /* 0x000af40001f47983 */ /* 0x000ee20000300800 */
[----:B------:R-:W-:-:S03]  /*88640*/  LOP3.LUT P2, RZ, R171, 0x10000, RZ, 0xc0, !PT ;  /* 0x00010000abff7812 */ /* 0x000fc6000784c0ff */
[----:B------:R-:W3:Y:S01]  /*88650*/  LDL.LU R82, [R1+0x6f4] ;  /* 0x0006f40001527983 */ /* 0x000ee20000300800 */
[----:B------:R-:W-:-:S03]  /*88660*/  IMAD.WIDE R16, R143, 0x4, R6 ;  /* 0x000000048f107825 */ /* 0x000fc600078e0206 */
[----:B------:R-:W3:Y:S04]  /*88670*/  LDL.LU R151, [R1+0x1fd8] ;  /* 0x001fd80001977983 */ /* 0x000ee80000300800 */
[----:B------:R-:W3:Y:S04]  /*88680*/  LDL.LU R149, [R1+0x1ae8] ;  /* 0x001ae80001957983 */ /* 0x000ee80000300800 */
[----:B------:R-:W3:Y:S04]  /*88690*/  LDL.LU R150, [R1+0x16e8] ;  /* 0x0016e80001967983 */ /* 0x000ee80000300800 */
[----:B------:R-:W3:Y:S04]  /*886a0*/  LDL.LU R148, [R1+0x2660] ;  /* 0x0026600001947983 */ /* 0x000ee80000300800 */
[----:B------:R-:W3:Y:S01]  /*886b0*/  LDL.LU R147, [R1+0x12e8] ;  /* 0x0012e80001937983 */ /* 0x000ee20000300800 */
[----:B------:R-:W-:-:S02]  /*886c0*/  LOP3.LUT P4, RZ, R171, 0x100000, RZ, 0xc0, !PT ;  /* 0x00100000abff7812 */ /* 0x000fc4000788c0ff */
[----:B------:R-:W-:Y:S02]  /*886d0*/  LOP3.LUT P3, RZ, R171, 0x20000, RZ, 0xc0, !PT ;  /* 0x00020000abff7812 */ /* 0x000fe4000786c0ff */
[----:B------:R-:W-:Y:S01]  /*886e0*/  LOP3.LUT R27, R27, 0xfffffffe, RZ, 0xc0, !PT ;  /* 0xfffffffe1b1b7812 */ /* 0x000fe200078ec0ff */
[----:B--2---:R1:W-:Y:S02]  /*886f0*/  @P2 STG.E desc[UR6][R16.64], R145 ;  /* 0x0000009110002986 */ /* 0x0043e4000c101906 */
[----:B-1----:R-:W-:Y:S02]  /*88700*/  IMAD.WIDE R16, R143, 0x4, R8 ;  /* 0x000000048f107825 */ /* 0x002fe400078e0208 */
[----:B------:R-:W2:Y:S04]  /*88710*/  LDL.LU R143, [R1+0x2664] ;  /* 0x00266400018f7983 */ /* 0x000ea80000300800 */
[----:B------:R-:W2:Y:S01]  /*88720*/  LDL.LU R79, [R1+0x2f4] ;  /* 0x0002f400014f7983 */ /* 0x000ea20000300800 */
[----:B----4-:R-:W-:-:S03]  /*88730*/  LOP3.LUT R154, R154, 0x7fffffff, RZ, 0xc0, !PT ;  /* 0x7fffffff9a9a7812 */ /* 0x010fc600078ec0ff */
[----:B------:R-:W4:Y:S01]  /*88740*/  LDL.LU R145, [R1+0xef8] ;  /* 0x000ef80001917983 */ /* 0x000f220000300800 */
[----:B------:R-:W-:Y:S02]  /*88750*/  @P4 LOP3.LUT R154, R154, 0x80000000, RZ, 0xfc, !PT ;  /* 0x800000009a9a4812 */ /* 0x000fe400078efcff */
[----:B------:R-:W-:Y:S01]  /*88760*/  LOP3.LUT P4, RZ, R171, 0x80000, RZ, 0xc0, !PT ;  /* 0x00080000abff7812 */ /* 0x000fe2000788c0ff */
[----:B------:R1:W-:-:S12]  /*88770*/  @P3 STG.E desc[UR6][R16.64], R146 ;  /* 0x0000009210003986 */ /* 0x0003d8000c101906 */
[----:B------:R-:W-:Y:S01]  /*88780*/  @P4 LOP3.LUT R27, R27, 0x1, RZ, 0xfc, !PT ;  /* 0x000000011b1b4812 */ /* 0x000fe200078efcff */
[----:B-1----:R-:W4:Y:S01]  /*88790*/  LDL.LU R146, [R1+0xaf8] ;  /* 0x000af80001927983 */ /* 0x002f220000300800 */
[----:B------:R-:W-:Y:S01]  /*887a0*/  LOP3.LUT P4, RZ, R171, 0x40000, RZ, 0xc0, !PT ;  /* 0x00040000abff7812 */ /* 0x000fe2000788c0ff */
[----:B---3--:R-:W-:-:S12]  /*887b0*/  IMAD.WIDE R16, R140, 0x4, R2 ;  /* 0x000000048c107825 */ /* 0x008fd800078e0202 */
[----:B------:R1:W-:Y:S01]  /*887c0*/  @P4 STG.E desc[UR6][R16.64], R144 ;  /* 0x0000009010004986 */ /* 0x0003e2000c101906 */
[----:B------:R-:W-:Y:S01]  /*887d0*/  LOP3.LUT P4, RZ, R27, 0x1, RZ, 0xc0, !PT ;  /* 0x000000011bff7812 */ /* 0x000fe2000788c0ff */
[----:B-1----:R-:W-:Y:S02]  /*887e0*/  IMAD.WIDE R16, R140, 0x4, R4 ;  /* 0x000000048c107825 */ /* 0x002fe400078e0204 */
[----:B------:R-:W3:Y:S10]  /*887f0*/  LDL.LU R144, [R1+0x6f8] ;  /* 0x0006f80001907983 */ /* 0x000ef40000300800 */
[----:B------:R1:W-:Y:S04]  /*88800*/  @P4 STG.E desc[UR6][R16.64], R141 ;  /* 0x0000008d10004986 */ /* 0x0003e8000c101906 */
[----:B-1----:R-:W3:Y:S01]  /*88810*/  LDL.LU R141, [R1+0x2f8] ;  /* 0x0002f800018d7983 */ /* 0x002ee20000300800 */
        /* <DEDUP_REMOVED lines=17> */
[----:B------:R-:W-:-:S04]  /*88930*/  @P6 LOP3.LUT R154, R154, 0x40000000, RZ, 0xfc, !PT ;  /* 0x400000009a9a6812 */ /* 0x000fc800078efcff */
[----:B------:R-:W-:Y:S02]  /*88940*/  LOP3.LUT P4, RZ, R154, 0x80000000, RZ, 0xc0, !PT ;  /* 0x800000009aff7812 */ /* 0x000fe4000788c0ff */
[C---:B------:R-:W-:Y:S01]  /*88950*/  LOP3.LUT P5, RZ, R171.reuse, 0x200000, RZ, 0xc0, !PT ;  /* 0x00200000abff7812 */ /* 0x040fe200078ac0ff */
[----:B------:R-:W-:Y:S01]  /*88960*/  IMAD.WIDE R16, R140, 0x4, R6 ;  /* 0x000000048c107825 */ /* 0x000fe200078e0206 */
[----:B------:R-:W-:-:S09]  /*88970*/  LOP3.LUT P6, RZ, R171, 0x400000, RZ, 0xc0, !PT ;  /* 0x00400000abff7812 */ /* 0x000fd200078cc0ff */
[----:B------:R1:W-:Y:S02]  /*88980*/  @P4 STG.E desc[UR6][R16.64], R142 ;  /* 0x0000008e10004986 */ /* 0x0003e4000c101906 */
[----:B-1----:R-:W-:Y:S02]  /*88990*/  IMAD.WIDE R16, R140, 0x4, R8 ;  /* 0x000000048c107825 */ /* 0x002fe400078e0208 */
[----:B------:R-:W3:Y:S04]  /*889a0*/  LDL.LU R142, [R1+0x1fdc] ;  /* 0x001fdc00018e7983 */ /* 0x000ee80000300800 */
[----:B------:R-:W3:Y:S04]  /*889b0*/  LDL.LU R140, [R1+0x2670] ;  /* 0x00267000018c7983 */ /* 0x000ee80000300800 */
[----:B------:R1:W-:Y:S02]  /*889c0*/  @P5 STG.E desc[UR6][R16.64], R245 ;  /* 0x000000f510005986 */ /* 0x0003e4000c101906 */
        /* <DEDUP_REMOVED lines=10> */
[----:B--2---:R1:W-:Y:S01]  /*88a70*/  @P6 STG.E desc[UR6][R16.64], R79 ;  /* 0x0000004f10006986 */ /* 0x0043e2000c101906 */
        /* <DEDUP_REMOVED lines=16> */
[----:B----4-:R1:W-:Y:S01]  /*88b80*/  @P1 STG.E desc[UR6][R16.64], R145 ;  /* 0x0000009110001986 */ /* 0x0103e2000c101906 */
[----:B------:R-:W-:-:S03]  /*88b90*/  LOP3.LUT P4, RZ, R154, 0x2, RZ, 0xc0, !PT ;  /* 0x000000029aff7812 */ /* 0x000fc6000788c0ff */
[----:B-1----:R-:W2:Y:S01]  /*88ba0*/  LDL.LU R145, [R1+0x1aec] ;  /* 0x001aec0001917983 */ /* 0x002ea20000300800 */
[----:B------:R-:W-:-:S05]  /*88bb0*/  IMAD.WIDE R16, R143, 0x4, R4 ;  /* 0x000000048f107825 */ /* 0x000fca00078e0204 */
[----:B------:R1:W-:Y:S02]  /*88bc0*/  @P2 STG.E desc[UR6][R16.64], R146 ;  /* 0x0000009210002986 */ /* 0x0003e4000c101906 */
[C---:B-1----:R-:W-:Y:S02]  /*88bd0*/  IMAD.WIDE R16, R143.reuse, 0x4, R6 ;  /* 0x000000048f107825 */ /* 0x042fe400078e0206 */
[----:B------:R-:W4:Y:S04]  /*88be0*/  LDL.LU R146, [R1+0x16ec] ;  /* 0x0016ec0001927983 */ /* 0x000f280000300800 */
[----:B---3--:R1:W-:Y:S02]  /*88bf0*/  @P3 STG.E desc[UR6][R16.64], R144 ;  /* 0x0000009010003986 */ /* 0x0083e4000c101906 */
[----:B-1----:R-:W-:-:S02]  /*88c00*/  IMAD.WIDE R16, R143, 0x4, R8 ;  /* 0x000000048f107825 */ /* 0x002fc400078e0208 */
[----:B------:R-:W3:Y:S04]  /*88c10*/  LDL.LU R143, [R1+0x12ec] ;  /* 0x0012ec00018f7983 */ /* 0x000ee80000300800 */
[----:B------:R-:W3:Y:S04]  /*88c20*/  LDL.LU R144, [R1+0xefc] ;  /* 0x000efc0001907983 */ /* 0x000ee80000300800 */
[----:B------:R-:W3:Y:S04]  /*88c30*/  LDL.LU R147, [R1+0xafc] ;  /* 0x000afc0001937983 */ /* 0x000ee80000300800 */
[----:B------:R1:W-:Y:S04]  /*88c40*/  @P4 STG.E desc[UR6][R16.64], R141 ;  /* 0x0000008d10004986 */ /* 0x0003e8000c101906 */
[----:B------:R-:W3:Y:S04]  /*88c50*/  LDL.LU R151, [R1+0x6fc] ;  /* 0x0006fc0001977983 */ /* 0x000ee80000300800 */
[----:B-1----:R-:W3:Y:S01]  /*88c60*/  LDL.LU R141, [R1+0x2674] ;  /* 0x00267400018d7983 */ /* 0x002ee20000300800 */
[----:B------:R-:W-:-:S02]  /*88c70*/  LOP3.LUT P2, RZ, R154, 0x10, RZ, 0xc0, !PT ;  /* 0x000000109aff7812 */ /* 0x000fc4000784c0ff */
[C---:B------:R-:W-:Y:S01]  /*88c80*/  LOP3.LUT P5, RZ, R154.reuse, 0x4, RZ, 0xc0, !PT ;  /* 0x000000049aff7812 */ /* 0x040fe200078ac0ff */
[----:B------:R-:W3:Y:S01]  /*88c90*/  LDL.LU R149, [R1+0x2fc] ;  /* 0x0002fc0001957983 */ /* 0x000ee20000300800 */
[----:B------:R-:W-:-:S09]  /*88ca0*/  LOP3.LUT R154, R154, 0xfeffffff, RZ, 0xc0, !PT ;  /* 0xfeffffff9a9a7812 */ /* 0x000fd200078ec0ff */
[----:B------:R-:W-:-:S04]  /*88cb0*/  @P2 LOP3.LUT R154, R154, 0x1000000, RZ, 0xfc, !PT ;  /* 0x010000009a9a2812 */ /* 0x000fc800078efcff */
[C---:B------:R-:W-:Y:S02]  /*88cc0*/  LOP3.LUT P2, RZ, R154.reuse, 0x8, RZ, 0xc0, !PT ;  /* 0x000000089aff7812 */ /* 0x040fe4000784c0ff */
[C---:B------:R-:W-:Y:S02]  /*88cd0*/  LOP3.LUT P3, RZ, R154.reuse, 0x20, RZ, 0xc0, !PT ;  /* 0x000000209aff7812 */ /* 0x040fe4000786c0ff */
[----:B------:R-:W-:Y:S01]  /*88ce0*/  LOP3.LUT P4, RZ, R154, 0x40, RZ, 0xc0, !PT ;  /* 0x000000409aff7812 */ /* 0x000fe2000788c0ff */
[----:B------:R-:W-:-:S05]  /*88cf0*/  IMAD.WIDE R16, R140, 0x4, R2 ;  /* 0x000000048c107825 */ /* 0x000fca00078e0202 */
[----:B------:R1:W-:Y:S01]  /*88d00*/  @P5 STG.E desc[UR6][R16.64], R142 ;  /* 0x0000008e10005986 */ /* 0x0003e2000c101906 */
[C---:B------:R-:W-:Y:S02]  /*88d10*/  LOP3.LUT P5, RZ, R154.reuse, 0x200, RZ, 0xc0, !PT ;  /* 0x000002009aff7812 */ /* 0x040fe400078ac0ff */
[----:B------:R-:W-:Y:S01]  /*88d20*/  LOP3.LUT R154, R154, 0xffbfffff, RZ, 0xc0, !PT ;  /* 0xffbfffff9a9a7812 */ /* 0x000fe200078ec0ff */
[----:B-1----:R-:W3:Y:S10]  /*88d30*/  LDL.LU R142, [R1+0x1fe0] ;  /* 0x001fe000018e7983 */ /* 0x002ef40000300800 */
[----:B------:R-:W-:Y:S01]  /*88d40*/  @P5 LOP3.LUT R154, R154, 0x400000, RZ, 0xfc, !PT ;  /* 0x004000009a9a5812 */ /* 0x000fe200078efcff */
[----:B------:R-:W3:Y:S03]  /*88d50*/  LDL.LU R148, [R1+0x2678] ;  /* 0x0026780001947983 */ /* 0x000ee60000300800 */
[----:B------:R-:W-:-:S02]  /*88d60*/  LOP3.LUT P5, RZ, R154, 0x100, RZ, 0xc0, !PT ;  /* 0x000001009aff7812 */ /* 0x000fc400078ac0ff */
[----:B------:R-:W-:Y:S01]  /*88d70*/  LOP3.LUT R154, R154, 0xff7fffff, RZ, 0xc0, !PT ;  /* 0xff7fffff9a9a7812 */ /* 0x000fe200078ec0ff */
[----:B------:R-:W-:Y:S01]  /*88d80*/  IMAD.WIDE R16, R140, 0x4, R4 ;  /* 0x000000048c107825 */ /* 0x000fe200078e0204 */
[----:B------:R-:W3:Y:S09]  /*88d90*/  LDL.LU R150, [R1+0x1af0] ;  /* 0x001af00001967983 */ /* 0x000ef20000300800 */
[----:B------:R-:W-:-:S04]  /*88da0*/  @P5 LOP3.LUT R154, R154, 0x800000, RZ, 0xfc, !PT ;  /* 0x008000009a9a5812 */ /* 0x000fc800078efcff */
[C---:B------:R-:W-:Y:S02]  /*88db0*/  LOP3.LUT P6, RZ, R154.reuse, 0x4000, RZ, 0xc0, !PT ;  /* 0x000040009aff7812 */ /* 0x040fe400078cc0ff */
[C---:B------:R-:W-:Y:S02]  /*88dc0*/  LOP3.LUT P5, RZ, R154.reuse, 0x80, RZ, 0xc0, !PT ;  /* 0x000000809aff7812 */ /* 0x040fe400078ac0ff */
[----:B------:R-:W-:-:S09]  /*88dd0*/  LOP3.LUT R154, R154, 0xfffbffff, RZ, 0xc0, !PT ;  /* 0xfffbffff9a9a7812 */ /* 0x000fd200078ec0ff */
[----:B------:R-:W-:-:S04]  /*88de0*/  @P6 LOP3.LUT R154, R154, 0x40000, RZ, 0xfc, !PT ;  /* 0x000400009a9a6812 */ /* 0x000fc800078efcff */
[C---:B------:R-:W-:Y:S02]  /*88df0*/  LOP3.LUT P6, RZ, R154.reuse, 0x2000, RZ, 0xc0, !PT ;  /* 0x000020009aff7812 */ /* 0x040fe400078cc0ff */
[----:B------:R-:W-:-:S11]  /*88e00*/  LOP3.LUT R154, R154, 0xfff7ffff, RZ, 0xc0, !PT ;  /* 0xfff7ffff9a9a7812 */ /* 0x000fd600078ec0ff */
[----:B------:R-:W-:-:S04]  /*88e10*/  @P6 LOP3.LUT R154, R154, 0x80000, RZ, 0xfc, !PT ;  /* 0x000800009a9a6812 */ /* 0x000fc800078efcff */
[C---:B------:R-:W-:Y:S02]  /*88e20*/  LOP3.LUT P6, RZ, R154.reuse, 0x1000, RZ, 0xc0, !PT ;  /* 0x000010009aff7812 */ /* 0x040fe400078cc0ff */
[----:B------:R-:W-:-:S11]  /*88e30*/  LOP3.LUT R154, R154, 0xffefffff, RZ, 0xc0, !PT ;  /* 0xffefffff9a9a7812 */ /* 0x000fd600078ec0ff */
[----:B------:R-:W-:-:S04]  /*88e40*/  @P6 LOP3.LUT R154, R154, 0x100000, RZ, 0xfc, !PT ;  /* 0x001000009a9a6812 */ /* 0x000fc800078efcff */
[C---:B------:R-:W-:Y:S02]  /*88e50*/  LOP3.LUT P6, RZ, R154.reuse, 0x800, RZ, 0xc0, !PT ;  /* 0x000008009aff7812 */ /* 0x040fe400078cc0ff */
[----:B------:R-:W-:-:S11]  /*88e60*/  LOP3.LUT R154, R154, 0xffdfffff, RZ, 0xc0, !PT ;  /* 0xffdfffff9a9a7812 */ /* 0x000fd600078ec0ff */
[----:B------:R-:W-:Y:S01]  /*88e70*/  @P6 LOP3.LUT R154, R154, 0x200000, RZ, 0xfc, !PT ;  /* 0x002000009a9a6812 */ /* 0x000fe200078efcff */
[----:B--2---:R1:W-:Y:S03]  /*88e80*/  @P2 STG.E desc[UR6][R16.64], R145 ;  /* 0x0000009110002986 */ /* 0x0043e6000c101906 */
[----:B------:R-:W-:Y:S01]  /*88e90*/  LOP3.LUT P2, RZ, R154, 0x1000000, RZ, 0xc0, !PT ;  /* 0x010000009aff7812 */ /* 0x000fe2000784c0ff */
[----:B-1----:R-:W-:-:S12]  /*88ea0*/  IMAD.WIDE R16, R140, 0x4, R6 ;  /* 0x000000048c107825 */ /* 0x002fd800078e0206 */
[----:B----4-:R1:W-:Y:S02]  /*88eb0*/  @P2 STG.E desc[UR6][R16.64], R146 ;  /* 0x0000009210002986 */ /* 0x0103e4000c101906 */
[----:B-1----:R-:W-:Y:S02]  /*88ec0*/  IMAD.WIDE R16, R140, 0x4, R8 ;  /* 0x000000048c107825 */ /* 0x002fe400078e0208 */
[----:B------:R-:W2:Y:S04]  /*88ed0*/  LDL.LU R140, [R1+0x16f0] ;  /* 0x0016f000018c7983 */ /* 0x000ea80000300800 */
[----:B---3--:R1:W-:Y:S04]  /*88ee0*/  @P3 STG.E desc[UR6][R16.64], R143 ;  /* 0x0000008f10003986 */ /* 0x0083e8000c101906 */
[----:B------:R-:W3:Y:S04]  /*88ef0*/  LDL.LU R145, [R1+0x12f0] ;  /* 0x0012f00001917983 */ /* 0x000ee80000300800 */
[----:B-1----:R-:W4:Y:S04]  /*88f00*/  LDL.LU R143, [R1+0x267c] ;  /* 0x00267c00018f7983 */ /* 0x002f280000300800 */
[----:B------:R-:W4:Y:S04]  /*88f10*/  LDL.LU R146, [R1+0xf00] ;  /* 0x000f000001927983 */ /* 0x000f280000300800 */
[----:B------:R-:W4:Y:S01]  /*88f20*/  LDL.LU R15, [R1+0x2668] ;  /* 0x00266800010f7983 */ /* 0x000f220000300800 */
[----:B------:R-:W-:-:S05]  /*88f30*/  IMAD.WIDE R16, R141, 0x4, R2 ;  /* 0x000000048d107825 */ /* 0x000fca00078e0202 */
[----:B------:R1:W-:Y:S02]  /*88f40*/  @P4 STG.E desc[UR6][R16.64], R144 ;  /* 0x0000009010004986 */ /* 0x0003e4000c101906 */
[C---:B-1----:R-:W-:Y:S02]  /*88f50*/  IMAD.WIDE R16, R141.reuse, 0x4, R4 ;  /* 0x000000048d107825 */ /* 0x042fe400078e0204 */
[----:B------:R-:W4:Y:S04]  /*88f60*/  LDL.LU R144, [R1+0xb00] ;  /* 0x000b000001907983 */ /* 0x000f280000300800 */
[----:B------:R1:W-:Y:S01]  /*88f70*/  @P5 STG.E desc[UR6][R16.64], R147 ;  /* 0x0000009310005986 */ /* 0x0003e2000c101906 */
[----:B------:R-:W-:Y:S01]  /*88f80*/  LOP3.LUT P5, RZ, R154, 0x800000, RZ, 0xc0, !PT ;  /* 0x008000009aff7812 */ /* 0x000fe200078ac0ff */
[----:B-1----:R-:W-:-:S02]  /*88f90*/  IMAD.WIDE R16, R141, 0x4, R6 ;  /* 0x000000048d107825 */ /* 0x002fc400078e0206 */
[----:B------:R-:W4:Y:S10]  /*88fa0*/  LDL R147, [R1+0x2680] ;  /* 0x0026800001937983 */ /* 0x000f340000100800 */
[----:B------:R1:W-:Y:S02]  /*88fb0*/  @P5 STG.E desc[UR6][R16.64], R151 ;  /* 0x0000009710005986 */ /* 0x0003e4000c101906 */
[----:B-1----:R-:W-:-:S02]  /*88fc0*/  IMAD.WIDE R16, R141, 0x4, R8 ;  /* 0x000000048d107825 */ /* 0x002fc400078e0208 */
[----:B------:R-:W4:Y:S01]  /*88fd0*/  LDL.LU R141, [R1+0x700] ;  /* 0x00070000018d7983 */ /* 0x000f220000300800 */
[C---:B------:R-:W-:Y:S02]  /*88fe0*/  LOP3.LUT P5, RZ, R154.reuse, 0x400000, RZ, 0xc0, !PT ;  /* 0x004000009aff7812 */ /* 0x040fe400078ac0ff */
[----:B------:R-:W-:-:S11]  /*88ff0*/  LOP3.LUT P6, RZ, R154, 0x400, RZ, 0xc0, !PT ;  /* 0x000004009aff7812 */ /* 0x000fd600078cc0ff */
[----:B------:R1:W-:Y:S02]  /*89000*/  @P5 STG.E desc[UR6][R16.64], R149 ;  /* 0x0000009510005986 */ /* 0x0003e4000c101906 */
[----:B-1----:R-:W-:-:S05]  /*89010*/  IMAD.WIDE R16, R148, 0x4, R2 ;  /* 0x0000000494107825 */ /* 0x002fca00078e0202 */
[----:B------:R1:W-:Y:S01]  /*89020*/  @P6 STG.E desc[UR6][R16.64], R142 ;  /* 0x0000008e10006986 */ /* 0x0003e2000c101906 */
[----:B------:R-:W-:Y:S01]  /*89030*/  LOP3.LUT P6, RZ, R154, 0x200000, RZ, 0xc0, !PT ;  /* 0x002000009aff7812 */ /* 0x000fe200078cc0ff */
[----:B-1----:R-:W-:Y:S01]  /*89040*/  IMAD.WIDE R16, R148, 0x4, R4 ;  /* 0x0000000494107825 */ /* 0x002fe200078e0204 */
[C---:B------:R-:W-:Y:S01]  /*89050*/  LOP3.LUT P0, RZ, R154.reuse, 0x8000, RZ, 0xc0, !PT ;  /* 0x000080009aff7812 */ /* 0x040fe2000780c0ff */
[----:B------:R-:W4:Y:S10]  /*89060*/  LDL.LU R142, [R1+0x1fe4] ;  /* 0x001fe400018e7983 */ /* 0x000f340000300800 */
[----:B------:R1:W-:Y:S01]  /*89070*/  @P6 STG.E desc[UR6][R16.64], R150 ;  /* 0x0000009610006986 */ /* 0x0003e2000c101906 */
[----:B------:R-:W-:Y:S01]  /*89080*/  LOP3.LUT P6, RZ, R154, 0x100000, RZ, 0xc0, !PT ;  /* 0x001000009aff7812 */ /* 0x000fe200078cc0ff */
[----:B-1----:R-:W-:Y:S01]  /*89090*/  IMAD.WIDE R16, R148, 0x4, R6 ;  /* 0x0000000494107825 */ /* 0x002fe200078e0206 */
[----:B------:R-:W-:-:S02]  /*890a0*/  LOP3.LUT P2, RZ, R154, 0x10000, RZ, 0xc0, !PT ;  /* 0x000100009aff7812 */ /* 0x000fc4000784c0ff */
[----:B------:R-:W-:-:S09]  /*890b0*/  LOP3.LUT P3, RZ, R154, 0x20000, RZ, 0xc0, !PT ;  /* 0x000200009aff7812 */ /* 0x000fd2000786c0ff */
[----:B--2---:R1:W-:Y:S01]  /*890c0*/  @P6 STG.E desc[UR6][R16.64], R140 ;  /* 0x0000008c10006986 */ /* 0x0043e2000c101906 */
[----:B------:R-:W-:Y:S01]  /*890d0*/  LOP3.LUT P6, RZ, R154, 0x80000, RZ, 0xc0, !PT ;  /* 0x000800009aff7812 */ /* 0x000fe200078cc0ff */
[----:B-1----:R-:W-:Y:S02]  /*890e0*/  IMAD.WIDE R16, R148, 0x4, R8 ;  /* 0x0000000494107825 */ /* 0x002fe400078e0208 */
[----:B------:R-:W2:Y:S10]  /*890f0*/  LDL.LU R140, [R1+0x1af4] ;  /* 0x001af400018c7983 */ /* 0x000eb40000300800 */
[----:B---3--:R1:W-:Y:S01]  /*89100*/  @P6 STG.E desc[UR6][R16.64], R145 ;  /* 0x0000009110006986 */ /* 0x0083e2000c101906 */
[----:B------:R-:W-:Y:S01]  /*89110*/  LOP3.LUT P6, RZ, R154, 0x40000, RZ, 0xc0, !PT ;  /* 0x000400009aff7812 */ /* 0x000fe200078cc0ff */
[----:B----4-:R-:W-:-:S04]  /*89120*/  IMAD.WIDE R18, R143, 0x4, R4 ;  /* 0x000000048f127825 */ /* 0x010fc800078e0204 */
[----:B-1----:R-:W-:-:S08]  /*89130*/  IMAD.WIDE R16, R143, 0x4, R2 ;  /* 0x000000048f107825 */ /* 0x002fd000078e0202 */
[----:B------:R1:W-:Y:S04]  /*89140*/  @P6 STG.E desc[UR6][R16.64], R146 ;  /* 0x0000009210006986 */ /* 0x0003e8000c101906 */
[----:B------:R3:W-:Y:S01]  /*89150*/  @P0 STG.E desc[UR6][R18.64], R144 ;  /* 0x0000009012000986 */ /* 0x0007e2000c101906 */
[----:B-1----:R-:W-:-:S04]  /*89160*/  IMAD.WIDE R16, R143, 0x4, R6 ;  /* 0x000000048f107825 */ /* 0x002fc800078e0206 */
[----:B---3--:R-:W-:Y:S01]  /*89170*/  IMAD.WIDE R18, R143, 0x4, R8 ;  /* 0x000000048f127825 */ /* 0x008fe200078e0208 */
[----:B------:R-:W-:Y:S04]  /*89180*/  @P2 STG.E desc[UR6][R16.64], R141 ;  /* 0x0000008d10002986 */ /* 0x000fe8000c101906 */
[----:B------:R1:W-:Y:S04]  /*89190*/  @P3 STG.E desc[UR6][R18.64], R81 ;  /* 0x0000005112003986 */ /* 0x0003e8000c101906 */
[----:B-1----:R-:W3:Y:S01]  /*891a0*/  LDL.LU R81, [R1+0x2884] ;  /* 0x0028840001517983 */ /* 0x002ee20000300800 */
[----:B------:R-:W-:-:S05]  /*891b0*/  VIADD R0, R10, 0x183 ;  /* 0x000001830a007836 */ /* 0x000fca0000000000 */
[----:B------:R-:W-:Y:S01]  /*891c0*/  ISETP.GE.AND P0, PT, R0, UR5, PT ;  /* 0x0000000500007c0c */ /* 0x000fe2000bf06270 */
[----:B------:R-:W-:Y:S01]  /*891d0*/  VIADD R0, R10, 0x184 ;  /* 0x000001840a007836 */ /* 0x000fe20000000000 */
[C---:B------:R-:W-:Y:S02]  /*891e0*/  LOP3.LUT P1, RZ, R153.reuse, 0x4, RZ, 0xc0, !PT ;  /* 0x0000000499ff7812 */ /* 0x040fe4000782c0ff */
[----:B------:R-:W-:Y:S02]  /*891f0*/  LOP3.LUT R153, R153, 0xfffffffd, RZ, 0xc0, !PT ;  /* 0xfffffffd99997812 */ /* 0x000fe400078ec0ff */
[----:B------:R-:W-:Y:S02]  /*89200*/  ISETP.GE.AND P2, PT, R0, UR5, PT ;  /* 0x0000000500007c0c */ /* 0x000fe4000bf46270 */
[----:B------:R-:W-:Y:S01]  /*89210*/  ISETP.LT.AND P1, PT, R13, R15, !P1 ;  /* 0x0000000f0d00720c */ /* 0x000fe20004f21270 */
[----:B------:R-:W-:-:S04]  /*89220*/  VIADD R15, R10, 0x185 ;  /* 0x000001850a0f7836 */ /* 0x000fc80000000000 */
[----:B------:R-:W-:Y:S02]  /*89230*/  @P0 LOP3.LUT R153, R153, 0x2, RZ, 0xfc, !PT ;  /* 0x0000000299990812 */ /* 0x000fe400078efcff */
[----:B------:R-:W-:Y:S01]  /*89240*/  ISETP.GE.AND P0, PT, R15, UR5, PT ;  /* 0x000000050f007c0c */ /* 0x000fe2000bf06270 */
[----:B------:R-:W-:Y:S01]  /*89250*/  VIADD R15, R10, 0x186 ;  /* 0x000001860a0f7836 */ /* 0x000fe20000000000 */
[----:B------:R-:W-:-:S04]  /*89260*/  LOP3.LUT R153, R153, 0xfffffffe, RZ, 0xc0, !PT ;  /* 0xfffffffe99997812 */ /* 0x000fc800078ec0ff */
[----:B------:R-:W-:Y:S02]  /*89270*/  @P2 LOP3.LUT R153, R153, 0x1, RZ, 0xfc, !PT ;  /* 0x0000000199992812 */ /* 0x000fe400078efcff */
[----:B------:R-:W-:Y:S02]  /*89280*/  ISETP.GE.AND P2, PT, R15, UR5, PT ;  /* 0x000000050f007c0c */ /* 0x000fe4000bf46270 */
[C---:B------:R-:W-:Y:S02]  /*89290*/  LOP3.LUT P4, RZ, R156.reuse, 0x800, RZ, 0xc0, !PT ;  /* 0x000008009cff7812 */ /* 0x040fe4000788c0ff */
[----:B------:R-:W-:Y:S01]  /*892a0*/  LOP3.LUT P5, RZ, R156, 0x10000, RZ, 0xc0, !PT ;  /* 0x000100009cff7812 */ /* 0x000fe200078ac0ff */
[----:B------:R-:W-:Y:S01]  /*892b0*/  VIADD R0, R10, 0x187 ;  /* 0x000001870a007836 */ /* 0x000fe20000000000 */
[----:B------:R-:W-:Y:S01]  /*892c0*/  LOP3.LUT R153, R153, 0xfffffff7, RZ, 0xc0, !PT ;  /* 0xfffffff799997812 */ /* 0x000fe200078ec0ff */
[----:B------:R-:W-:-:S04]  /*892d0*/  IMAD.WIDE R20, R147, 0x4, R2 ;  /* 0x0000000493147825 */ /* 0x000fc800078e0202 */
[----:B------:R-:W-:Y:S02]  /*892e0*/  IMAD.WIDE R16, R147, 0x4, R4 ;  /* 0x0000000493107825 */ /* 0x000fe400078e0204 */
[----:B------:R-:W-:Y:S02]  /*892f0*/  @P2 LOP3.LUT R153, R153, 0x8, RZ, 0xfc, !PT ;  /* 0x0000000899992812 */ /* 0x000fe400078efcff */
[----:B------:R-:W-:Y:S01]  /*89300*/  ISETP.GE.AND P2, PT, R0, UR5, PT ;  /* 0x0000000500007c0c */ /* 0x000fe2000bf46270 */
[----:B------:R-:W-:Y:S01]  /*89310*/  IMAD.WIDE R18, R147, 0x4, R6 ;  /* 0x0000000493127825 */ /* 0x000fe200078e0206 */
[----:B------:R-:W-:Y:S03]  /*89320*/  @P4 STG.E desc[UR6][R20.64], R142 ;  /* 0x0000008e14004986 */ /* 0x000fe6000c101906 */
[C---:B------:R-:W-:Y:S01]  /*89330*/  VIADD R15, R10.reuse, 0x188 ;  /* 0x000001880a0f7836 */ /* 0x040fe20000000000 */
[----:B------:R-:W-:Y:S01]  /*89340*/  LOP3.LUT R153, R153, 0xffffffef, RZ, 0xc0, !PT ;  /* 0xffffffef99997812 */ /* 0x000fe200078ec0ff */
[----:B------:R-:W-:-:S06]  /*89350*/  VIADD R82, R10, 0x189 ;  /* 0x000001890a527836 */ /* 0x000fcc0000000000 */
[----:B------:R-:W-:Y:S02]  /*89360*/  @P2 LOP3.LUT R153, R153, 0x10, RZ, 0xfc, !PT ;  /* 0x0000001099992812 */ /* 0x000fe400078efcff */
[----:B------:R-:W-:Y:S02]  /*89370*/  ISETP.GE.AND P3, PT, R82, UR5, PT ;  /* 0x0000000552007c0c */ /* 0x000fe4000bf66270 */
[----:B------:R-:W-:Y:S01]  /*89380*/  LOP3.LUT R153, R153, 0xffffffdf, RZ, 0xc0, !PT ;  /* 0xffffffdf99997812 */ /* 0x000fe200078ec0ff */
[C---:B------:R-:W-:Y:S02]  /*89390*/  VIADD R83, R10.reuse, 0x18a ;  /* 0x0000018a0a537836 */ /* 0x040fe40000000000 */
[C---:B------:R-:W-:Y:S02]  /*893a0*/  VIADD R141, R10.reuse, 0x18c ;  /* 0x0000018c0a8d7836 */ /* 0x040fe40000000000 */
[C---:B------:R-:W-:Y:S02]  /*893b0*/  VIADD R80, R10.reuse, 0x18e ;  /* 0x0000018e0a507836 */ /* 0x040fe40000000000 */
[----:B------:R-:W-:-:S02]  /*893c0*/  VIADD R79, R10, 0x18f ;  /* 0x0000018f0a4f7836 */ /* 0x000fc40000000000 */
[C---:B------:R-:W-:Y:S02]  /*893d0*/  VIADD R78, R10.reuse, 0x190 ;  /* 0x000001900a4e7836 */ /* 0x040fe40000000000 */
[C---:B------:R-:W-:Y:S02]  /*893e0*/  VIADD R77, R10.reuse, 0x191 ;  /* 0x000001910a4d7836 */ /* 0x040fe40000000000 */
[C---:B------:R-:W-:Y:S02]  /*893f0*/  VIADD R76, R10.reuse, 0x192 ;  /* 0x000001920a4c7836 */ /* 0x040fe40000000000 */
[C---:B------:R-:W-:Y:S02]  /*89400*/  VIADD R31, R10.reuse, 0x193 ;  /* 0x000001930a1f7836 */ /* 0x040fe40000000000 */
[C---:B------:R-:W-:Y:S02]  /*89410*/  VIADD R30, R10.reuse, 0x194 ;  /* 0x000001940a1e7836 */ /* 0x040fe40000000000 */
[----:B------:R-:W-:-:S02]  /*89420*/  VIADD R29, R10, 0x195 ;  /* 0x000001950a1d7836 */ /* 0x000fc40000000000 */
[C---:B------:R-:W-:Y:S02]  /*89430*/  VIADD R28, R10.reuse, 0x196 ;  /* 0x000001960a1c7836 */ /* 0x040fe40000000000 */
[C---:B------:R-:W-:Y:S02]  /*89440*/  VIADD R27, R10.reuse, 0x197 ;  /* 0x000001970a1b7836 */ /* 0x040fe40000000000 */
[C---:B------:R-:W-:Y:S01]  /*89450*/  VIADD R26, R10.reuse, 0x198 ;  /* 0x000001980a1a7836 */ /* 0x040fe20000000000 */
[----:B--2---:R1:W-:Y:S02]  /*89460*/  @P5 STG.E desc[UR6][R16.64], R140 ;  /* 0x0000008c10005986 */ /* 0x0043e4000c101906 */
[----:B-1----:R-:W-:-:S05]  /*89470*/  VIADD R140, R10, 0x18b ;  /* 0x0000018b0a8c7836 */ /* 0x002fca0000000000 */
[----:B------:R-:W-:Y:S01]  /*89480*/  ISETP.GE.AND P2, PT, R140, UR5, PT ;  /* 0x000000058c007c0c */ /* 0x000fe2000bf46270 */
[----:B---3--:R1:W-:Y:S01]  /*89490*/  @P1 STG.E desc[UR6][R18.64], R81 ;  /* 0x0000005112001986 */ /* 0x0083e2000c101906 */
[----:B------:R-:W-:-:S13]  /*894a0*/  ISETP.GE.AND P1, PT, R15, UR5, PT ;  /* 0x000000050f007c0c */ /* 0x000fda000bf26270 */
[----:B------:R-:W-:Y:S02]  /*894b0*/  @P1 LOP3.LUT R153, R153, 0x20, RZ, 0xfc, !PT ;  /* 0x0000002099991812 */ /* 0x000fe400078efcff */
[----:B------:R-:W-:Y:S02]  /*894c0*/  ISETP.GE.AND P1, PT, R83, UR5, PT ;  /* 0x0000000553007c0c */ /* 0x000fe4000bf26270 */
[----:B------:R-:W-:-:S04]  /*894d0*/  LOP3.LUT R153, R153, 0xffffffbf, RZ, 0xc0, !PT ;  /* 0xffffffbf99997812 */ /* 0x000fc800078ec0ff */
[----:B------:R-:W-:-:S04]  /*894e0*/  @P3 LOP3.LUT R153, R153, 0x40, RZ, 0xfc, !PT ;  /* 0x0000004099993812 */ /* 0x000fc800078efcff */
[----:B------:R-:W-:-:S04]  /*894f0*/  LOP3.LUT R153, R153, 0xffffff7f, RZ, 0xc0, !PT ;  /* 0xffffff7f99997812 */ /* 0x000fc800078ec0ff */
[----:B------:R-:W-:Y:S02]  /*89500*/  @P1 LOP3.LUT R153, R153, 0x80, RZ, 0xfc, !PT ;  /* 0x0000008099991812 */ /* 0x000fe400078efcff */
[----:B------:R-:W-:Y:S02]  /*89510*/  ISETP.GE.AND P3, PT, R141, UR5, PT ;  /* 0x000000058d007c0c */ /* 0x000fe4000bf66270 */
[----:B------:R-:W-:Y:S01]  /*89520*/  LOP3.LUT R153, R153, 0xfffffeff, RZ, 0xc0, !PT ;  /* 0xfffffeff99997812 */ /* 0x000fe200078ec0ff */
[----:B-1----:R-:W-:-:S03]  /*89530*/  VIADD R81, R10, 0x18d ;  /* 0x0000018d0a517836 */ /* 0x002fc60000000000 */
[----:B------:R-:W-:Y:S02]  /*89540*/  @P2 LOP3.LUT R153, R153, 0x100, RZ, 0xfc, !PT ;  /* 0x0000010099992812 */ /* 0x000fe400078efcff */
[----:B------:R-:W-:Y:S02]  /*89550*/  ISETP.GE.AND P1, PT, R81, UR5, PT ;  /* 0x0000000551007c0c */ /* 0x000fe4000bf26270 */
[----:B------:R-:W-:-:S04]  /*89560*/  LOP3.LUT R153, R153, 0xfffffdff, RZ, 0xc0, !PT ;  /* 0xfffffdff99997812 */ /* 0x000fc800078ec0ff */
        /* <DEDUP_REMOVED lines=32> */
[----:B------:R-:W-:Y:S01]  /*89770*/  LOP3.LUT R153, R153, 0xffefffff, RZ, 0xc0, !PT ;  /* 0xffefffff99997812 */ /* 0x000fe200078ec0ff */
[----:B------:R-:W-:-:S03]  /*89780*/  VIADD R25, R10, 0x199 ;  /* 0x000001990a197836 */ /* 0x000fc60000000000 */
        /* <DEDUP_REMOVED lines=22> */
[----:B------:R-:W-:-:S04]  /*898f0*/  LOP3.LUT R153, R153, 0xfbffffff, RZ, 0xc0, !PT ;  /* 0xfbffffff99997812 */ /* 0x000fc800078ec0ff */
[----:B------:R-:W-:Y:S01]  /*89900*/  @P2 LOP3.LUT R153, R153, 0x4000000, RZ, 0xfc, !PT ;  /* 0x0400000099992812 */ /* 0x000fe200078efcff */
[C---:B------:R-:W-:Y:S02]  /*89910*/  VIADD R0, R10.reuse, 0x1a4 ;  /* 0x000001a40a007836 */ /* 0x040fe40000000000 */
[C---:B------:R-:W-:Y:S01]  /*89920*/  VIADD R15, R10.reuse, 0x1a3 ;  /* 0x000001a30a0f7836 */ /* 0x040fe20000000000 */
[----:B------:R-:W-:Y:S01]  /*89930*/  LOP3.LUT R153, R153, 0xf7ffffff, RZ, 0xc0, !PT ;  /* 0xf7ffffff99997812 */ /* 0x000fe200078ec0ff */
[C---:B------:R-:W-:Y:S02]  /*89940*/  VIADD R16, R10.reuse, 0x1a2 ;  /* 0x000001a20a107836 */ /* 0x040fe40000000000 */
[C---:B------:R-:W-:Y:S02]  /*89950*/  VIADD R17, R10.reuse, 0x1a1 ;  /* 0x000001a10a117836 */ /* 0x040fe40000000000 */
[C---:B------:R-:W-:Y:S02]  /*89960*/  VIADD R18, R10.reuse, 0x1a0 ;  /* 0x000001a00a127836 */ /* 0x040fe40000000000 */
[----:B------:R-:W-:Y:S01]  /*89970*/  VIADD R19, R10, 0x19f ;  /* 0x0000019f0a137836 */ /* 0x000fe20000000000 */
[----:B------:R-:W-:-:S02]  /*89980*/  @P3 LOP3.LUT R153, R153, 0x8000000, RZ, 0xfc, !PT ;  /* 0x0800000099993812 */ /* 0x000fc400078efcff */
[----:B------:R-:W-:Y:S02]  /*89990*/  ISETP.GE.AND P2, PT, R18, UR5, PT ;  /* 0x0000000512007c0c */ /* 0x000fe4000bf46270 */
[----:B------:R-:W-:Y:S02]  /*899a0*/  ISETP.GE.AND P1, PT, R19, UR5, PT ;  /* 0x0000000513007c0c */ /* 0x000fe4000bf26270 */
[----:B------:R-:W-:Y:S02]  /*899b0*/  ISETP.GE.AND P3, PT, R17, UR5, PT ;  /* 0x0000000511007c0c */ /* 0x000fe4000bf66270 */
[----:B------:R-:W-:Y:S02]  /*899c0*/  ISETP.GE.AND P4, PT, R16, UR5, PT ;  /* 0x0000000510007c0c */ /* 0x000fe4000bf86270 */
[----:B------:R-:W-:Y:S02]  /*899d0*/  ISETP.GE.AND P5, PT, R15, UR5, PT ;  /* 0x000000050f007c0c */ /* 0x000fe4000bfa6270 */
[----:B------:R-:W-:Y:S01]  /*899e0*/  ISETP.GE.AND P6, PT, R0, UR5, PT ;  /* 0x0000000500007c0c */ /* 0x000fe2000bfc6270 */
[----:B------:R-:W2:Y:S04]  /*899f0*/  LDL.LU R244, [R1+0x12f4] ;  /* 0x0012f40001f47983 */ /* 0x000ea80000300800 */
[----:B------:R-:W3:Y:S04]  /*89a00*/  LDL.LU R151, [R1+0xf04] ;  /* 0x000f040001977983 */ /* 0x000ee80000300800 */
[----:B------:R-:W4:Y:S04]  /*89a10*/  LDL.LU R143, [R1+0xb04] ;  /* 0x000b0400018f7983 */ /* 0x000f280000300800 */
[----:B------:R-:W4:Y:S04]  /*89a20*/  LDL.LU R149, [R1+0x704] ;  /* 0x0007040001957983 */ /* 0x000f280000300800 */
[----:B------:R-:W3:Y:S04]  /*89a30*/  LDL.LU R145, [R1+0x2684] ;  /* 0x0026840001917983 */ /* 0x000ee80000300800 */
[----:B------:R-:W4:Y:S04]  /*89a40*/  LDL.LU R144, [R1+0x304] ;  /* 0x0003040001907983 */ /* 0x000f280000300800 */
[----:B------:R-:W4:Y:S04]  /*89a50*/  LDL.LU R146, [R1+0x1fe8] ;  /* 0x001fe80001927983 */ /* 0x000f280000300800 */
[----:B------:R-:W4:Y:S04]  /*89a60*/  LDL.LU R150, [R1+0x1af8] ;  /* 0x001af80001967983 */ /* 0x000f280000300800 */
[----:B------:R-:W4:Y:S01]  /*89a70*/  LDL.LU R142, [R1+0x2688] ;  /* 0x00268800018e7983 */ /* 0x000f220000300800 */
[----:B------:R-:W-:Y:S01]  /*89a80*/  LOP3.LUT R154, R154, 0xffdfffff, RZ, 0xc0, !PT ;  /* 0xffdfffff9a9a7812 */ /* 0x000fe200078ec0ff */
[----:B------:R-:W-:-:S02]  /*89a90*/  IMAD.WIDE R16, R147, 0x4, R8 ;  /* 0x0000000493107825 */ /* 0x000fc400078e0208 */
[----:B------:R-:W4:Y:S01]  /*89aa0*/  LDL.LU R148, [R1+0x16f8] ;  /* 0x0016f80001947983 */ /* 0x000f220000300800 */
[----:B------:R-:W-:Y:S02]  /*89ab0*/  @P3 LOP3.LUT R154, R154, 0x200000, RZ, 0xfc, !PT ;  /* 0x002000009a9a3812 */ /* 0x000fe400078efcff */
[C---:B------:R-:W-:Y:S01]  /*89ac0*/  LOP3.LUT P3, RZ, R153.reuse, 0x4, RZ, 0xc0, !PT ;  /* 0x0000000499ff7812 */ /* 0x040fe2000786c0ff */
[----:B------:R-:W4:Y:S01]  /*89ad0*/  LDL.LU R147, [R1+0x268c] ;  /* 0x00268c0001937983 */ /* 0x000f220000300800 */
[----:B------:R-:W-:Y:S02]  /*89ae0*/  LOP3.LUT R154, R154, 0xffefffff, RZ, 0xc0, !PT ;  /* 0xffefffff9a9a7812 */ /* 0x000fe400078ec0ff */
[----:B------:R-:W-:Y:S02]  /*89af0*/  ISETP.LT.AND P3, PT, R14, UR4, !P3 ;  /* 0x000000040e007c0c */ /* 0x000fe4000df61270 */
[----:B------:R-:W-:Y:S02]  /*89b00*/  @P4 LOP3.LUT R154, R154, 0x100000, RZ, 0xfc, !PT ;  /* 0x001000009a9a4812 */ /* 0x000fe400078efcff */
[----:B------:R-:W-:-:S02]  /*89b10*/  LOP3.LUT P4, RZ, R153, 0x1, RZ, 0xc0, !PT ;  /* 0x0000000199ff7812 */ /* 0x000fc4000788c0ff */
[----:B------:R-:W-:-:S04]  /*89b20*/  LOP3.LUT R154, R154, 0xfff7ffff, RZ, 0xc0, !PT ;  /* 0xfff7ffff9a9a7812 */ /* 0x000fc800078ec0ff */
[----:B------:R-:W-:Y:S02]  /*89b30*/  @P5 LOP3.LUT R154, R154, 0x80000, RZ, 0xfc, !PT ;  /* 0x000800009a9a5812 */ /* 0x000fe400078efcff */
[----:B------:R-:W-:Y:S02]  /*89b40*/  LOP3.LUT P5, RZ, R153, 0x2, RZ, 0xc0, !PT ;  /* 0x0000000299ff7812 */ /* 0x000fe400078ac0ff */
[----:B------:R-:W-:-:S04]  /*89b50*/  LOP3.LUT R154, R154, 0xfffbffff, RZ, 0xc0, !PT ;  /* 0xfffbffff9a9a7812 */ /* 0x000fc800078ec0ff */
[----:B------:R-:W-:Y:S01]  /*89b60*/  @P6 LOP3.LUT R154, R154, 0x40000, RZ, 0xfc, !PT ;  /* 0x000400009a9a6812 */ /* 0x000fe200078efcff */
[----:B--2---:R1:W-:Y:S01]  /*89b70*/  @P3 STG.E desc[UR6][R16.64], R244 ;  /* 0x000000f410003986 */ /* 0x0043e2000c101906 */
[----:B------:R-:W-:-:S03]  /*89b80*/  ISETP.LT.AND P3, PT, R11, UR4, !P5 ;  /* 0x000000040b007c0c */ /* 0x000fc6000ef61270 */
[----:B-1----:R-:W2:Y:S01]  /*89b90*/  LDL.LU R244, [R1+0x12f8] ;  /* 0x0012f80001f47983 */ /* 0x002ea20000300800 */
[----:B---3--:R-:W-:-:S09]  /*89ba0*/  IMAD.WIDE R16, R145, 0x4, R2 ;  /* 0x0000000491107825 */ /* 0x008fd200078e0202 */
[----:B------:R1:W-:Y:S01]  /*89bb0*/  @P3 STG.E desc[UR6][R16.64], R151 ;  /* 0x0000009710003986 */ /* 0x0003e2000c101906 */
[----:B------:R-:W-:Y:S01]  /*89bc0*/  ISETP.LT.AND P3, PT, R12, UR4, !P5 ;  /* 0x000000040c007c0c */ /* 0x000fe2000ef61270 */
[----:B-1----:R-:W-:-:S12]  /*89bd0*/  IMAD.WIDE R16, R145, 0x4, R4 ;  /* 0x0000000491107825 */ /* 0x002fd800078e0204 */
[----:B----4-:R1:W-:Y:S04]  /*89be0*/  @P3 STG.E desc[UR6][R16.64], R143 ;  /* 0x0000008f10003986 */ /* 0x0103e8000c101906 */
[----:B-1----:R-:W3:Y:S01]  /*89bf0*/  LDL.LU R143, [R1+0xf08] ;  /* 0x000f0800018f7983 */ /* 0x002ee20000300800 */
[----:B------:R-:W-:-:S03]  /*89c00*/  ISETP.LT.AND P3, PT, R13, UR4, !P5 ;  /* 0x000000040d007c0c */ /* 0x000fc6000ef61270 */
[----:B------:R-:W4:Y:S01]  /*89c10*/  LDL.LU R151, [R1+0xb08] ;  /* 0x000b080001977983 */ /* 0x000f220000300800 */
[----:B------:R-:W-:Y:S01]  /*89c20*/  IMAD.WIDE R16, R145, 0x4, R6 ;  /* 0x0000000491107825 */ /* 0x000fe200078e0206 */
[----:B------:R-:W-:-:S08]  /*89c30*/  ISETP.LT.AND P5, PT, R14, UR4, !P5 ;  /* 0x000000040e007c0c */ /* 0x000fd0000efa1270 */
[----:B------:R1:W-:Y:S04]  /*89c40*/  @P3 STG.E desc[UR6][R16.64], R149 ;  /* 0x0000009510003986 */ /* 0x0003e8000c101906 */
[----:B-1----:R-:W4:Y:S01]  /*89c50*/  LDL.LU R149, [R1+0x708] ;  /* 0x0007080001957983 */ /* 0x002f220000300800 */
[----:B------:R-:W-:-:S03]  /*89c60*/  IMAD.WIDE R16, R145, 0x4, R8 ;  /* 0x0000000491107825 */ /* 0x000fc600078e0208 */
[----:B------:R-:W4:Y:S04]  /*89c70*/  LDL.LU R145, [R1+0x2690] ;  /* 0x0026900001917983 */ /* 0x000f280000300800 */
[----:B------:R1:W-:Y:S01]  /*89c80*/  @P5 STG.E desc[UR6][R16.64], R144 ;  /* 0x0000009010005986 */ /* 0x0003e2000c101906 */
[----:B------:R-:W-:-:S03]  /*89c90*/  ISETP.LT.AND P5, PT, R11, UR4, !P4 ;  /* 0x000000040b007c0c */ /* 0x000fc6000e7a1270 */
[----:B-1----:R-:W4:Y:S01]  /*89ca0*/  LDL.LU R144, [R1+0x308] ;  /* 0x0003080001907983 */ /* 0x002f220000300800 */
[----:B------:R-:W-:-:S09]  /*89cb0*/  IMAD.WIDE R16, R142, 0x4, R2 ;  /* 0x000000048e107825 */ /* 0x000fd200078e0202 */
[----:B------:R1:W-:Y:S01]  /*89cc0*/  @P5 STG.E desc[UR6][R16.64], R146 ;  /* 0x0000009210005986 */ /* 0x0003e2000c101906 */
[----:B------:R-:W-:Y:S01]  /*89cd0*/  ISETP.LT.AND P5, PT, R12, UR4, !P4 ;  /* 0x000000040c007c0c */ /* 0x000fe2000e7a1270 */
[C---:B-1----:R-:W-:Y:S02]  /*89ce0*/  IMAD.WIDE R16, R142.reuse, 0x4, R4 ;  /* 0x000000048e107825 */ /* 0x042fe400078e0204 */
[----:B------:R-:W4:Y:S10]  /*89cf0*/  LDL.LU R146, [R1+0x1fec] ;  /* 0x001fec0001927983 */ /* 0x000f340000300800 */
[----:B------:R1:W-:Y:S01]  /*89d00*/  @P5 STG.E desc[UR6][R16.64], R150 ;  /* 0x0000009610005986 */ /* 0x0003e2000c101906 */
[----:B------:R-:W-:Y:S01]  /*89d10*/  ISETP.LT.AND P5, PT, R13, UR4, !P4 ;  /* 0x000000040d007c0c */ /* 0x000fe2000e7a1270 */
[----:B-1----:R-:W-:-:S12]  /*89d20*/  IMAD.WIDE R16, R142, 0x4, R6 ;  /* 0x000000048e107825 */ /* 0x002fd800078e0206 */
[----:B------:R1:W-:Y:S04]  /*89d30*/  @P5 STG.E desc[UR6][R16.64], R148 ;  /* 0x0000009410005986 */ /* 0x0003e8000c101906 */
[----:B-1----:R-:W4:Y:S01]  /*89d40*/  LDL.LU R148, [R1+0x1afc] ;  /* 0x001afc0001947983 */ /* 0x002f220000300800 */
[----:B------:R-:W-:-:S03]  /*89d50*/  IMAD.WIDE R16, R142, 0x4, R8 ;  /* 0x000000048e107825 */ /* 0x000fc600078e0208 */
[----:B------:R-:W4:Y:S01]  /*89d60*/  LDL.LU R142, [R1+0x16fc] ;  /* 0x0016fc00018e7983 */ /* 0x000f220000300800 */
[----:B------:R-:W-:-:S03]  /*89d70*/  ISETP.LT.AND P4, PT, R14, UR4, !P4 ;  /* 0x000000040e007c0c */ /* 0x000fc6000e781270 */
[----:B------:R-:W4:Y:S01]  /*89d80*/  LDL.LU R150, [R1+0x2694] ;  /* 0x0026940001967983 */ /* 0x000f220000300800 */
[----:B------:R-:W-:-:S09]  /*89d90*/  LOP3.LUT P3, RZ, R153, 0x8, RZ, 0xc0, !PT ;  /* 0x0000000899ff7812 */ /* 0x000fd2000786c0ff */
[----:B--2---:R1:W-:Y:S01]  /*89da0*/  @P4 STG.E desc[UR6][R16.64], R244 ;  /* 0x000000f410004986 */ /* 0x0043e2000c101906 */
[----:B------:R-:W-:Y:S01]  /*89db0*/  ISETP.LT.AND P4, PT, R11, UR4, !P0 ;  /* 0x000000040b007c0c */ /* 0x000fe2000c781270 */
[----:B-1----:R-:W-:-:S12]  /*89dc0*/  IMAD.WIDE R16, R147, 0x4, R2 ;  /* 0x0000000493107825 */ /* 0x002fd800078e0202 */
[----:B---3--:R1:W-:Y:S01]  /*89dd0*/  @P4 STG.E desc[UR6][R16.64], R143 ;  /* 0x0000008f10004986 */ /* 0x0083e2000c101906 */
[----:B------:R-:W-:-:S03]  /*89de0*/  ISETP.LT.AND P4, PT, R12, UR4, !P0 ;  /* 0x000000040c007c0c */ /* 0x000fc6000c781270 */
[----:B-1----:R-:W2:Y:S01]  /*89df0*/  LDL.LU R143, [R1+0x12fc] ;  /* 0x0012fc00018f7983 */ /* 0x002ea20000300800 */
[----:B------:R-:W-:-:S09]  /*89e00*/  IMAD.WIDE R16, R147, 0x4, R4 ;  /* 0x0000000493107825 */ /* 0x000fd200078e0204 */
[----:B----4-:R1:W-:Y:S01]  /*89e10*/  @P4 STG.E desc[UR6][R16.64], R151 ;  /* 0x0000009710004986 */ /* 0x0103e2000c101906 */
[----:B------:R-:W-:-:S03]  /*89e20*/  ISETP.LT.AND P4, PT, R13, UR4, !P0 ;  /* 0x000000040d007c0c */ /* 0x000fc6000c781270 */
[----:B-1----:R-:W3:Y:S01]  /*89e30*/  LDL.LU R151, [R1+0xf0c] ;  /* 0x000f0c0001977983 */ /* 0x002ee20000300800 */
[----:B------:R-:W-:Y:S01]  /*89e40*/  IMAD.WIDE R16, R147, 0x4, R6 ;  /* 0x0000000493107825 */ /* 0x000fe200078e0206 */
[----:B------:R-:W-:-:S08]  /*89e50*/  ISETP.LT.AND P0, PT, R14, UR4, !P0 ;  /* 0x000000040e007c0c */ /* 0x000fd0000c701270 */
[----:B------:R1:W-:Y:S04]  /*89e60*/  @P4 STG.E desc[UR6][R16.64], R149 ;  /* 0x0000009510004986 */ /* 0x0003e8000c101906 */
[----:B-1----:R-:W4:Y:S01]  /*89e70*/  LDL.LU R149, [R1+0xb0c] ;  /* 0x000b0c0001957983 */ /* 0x002f220000300800 */
[----:B------:R-:W-:-:S05]  /*89e80*/  IMAD.WIDE R16, R147, 0x4, R8 ;  /* 0x0000000493107825 */ /* 0x000fca00078e0208 */
[----:B------:R1:W-:Y:S04]  /*89e90*/  @P0 STG.E desc[UR6][R16.64], R144 ;  /* 0x0000009010000986 */ /* 0x0003e8000c101906 */
[----:B-1----:R-:W4:Y:S01]  /*89ea0*/  LDL.LU R144, [R1+0x70c] ;  /* 0x00070c0001907983 */ /* 0x002f220000300800 */
[----:B------:R-:W-:Y:S01]  /*89eb0*/  ISETP.LT.AND P0, PT, R11, UR4, !P3 ;  /* 0x000000040b007c0c */ /* 0x000fe2000df01270 */
[----:B------:R-:W-:-:S12]  /*89ec0*/  IMAD.WIDE R16, R145, 0x4, R2 ;  /* 0x0000000491107825 */ /* 0x000fd800078e0202 */
[----:B------:R1:W-:Y:S01]  /*89ed0*/  @P0 STG.E desc[UR6][R16.64], R146 ;  /* 0x0000009210000986 */ /* 0x0003e2000c101906 */
[----:B------:R-:W-:-:S03]  /*89ee0*/  ISETP.LT.AND P0, PT, R12, UR4, !P3 ;  /* 0x000000040c007c0c */ /* 0x000fc6000df01270 */
[----:B-1----:R-:W4:Y:S01]  /*89ef0*/  LDL.LU R146, [R1+0x30c] ;  /* 0x00030c0001927983 */ /* 0x002f220000300800 */
[----:B------:R-:W-:-:S03]  /*89f00*/  IMAD.WIDE R16, R145, 0x4, R4 ;  /* 0x0000000491107825 */ /* 0x000fc600078e0204 */
[----:B------:R-:W4:Y:S06]  /*89f10*/  LDL.LU R147, [R1+0x2698] ;  /* 0x0026980001937983 */ /* 0x000f2c0000300800 */
[----:B------:R1:W-:Y:S01]  /*89f20*/  @P0 STG.E desc[UR6][R16.64], R148 ;  /* 0x0000009410000986 */ /* 0x0003e2000c101906 */
[----:B------:R-:W-:-:S03]  /*89f30*/  ISETP.LT.AND P0, PT, R13, UR4, !P3 ;  /* 0x000000040d007c0c */ /* 0x000fc6000df01270 */
[----:B-1----:R-:W4:Y:S01]  /*89f40*/  LDL.LU R148, [R1+0x1ff0] ;  /* 0x001ff00001947983 */ /* 0x002f220000300800 */
[----:B------:R-:W-:-:S09]  /*89f50*/  IMAD.WIDE R16, R145, 0x4, R6 ;  /* 0x0000000491107825 */ /* 0x000fd200078e0206 */
[----:B------:R1:W-:Y:S04]  /*89f60*/  @P0 STG.E desc[UR6][R16.64], R142 ;  /* 0x0000008e10000986 */ /* 0x0003e8000c101906 */
[----:B-1----:R-:W4:Y:S01]  /*89f70*/  LDL.LU R142, [R1+0x1b00] ;  /* 0x001b0000018e7983 */ /* 0x002f220000300800 */
[----:B------:R-:W-:-:S03]  /*89f80*/  IMAD.WIDE R16, R145, 0x4, R8 ;  /* 0x0000000491107825 */ /* 0x000fc600078e0208 */
[----:B------:R-:W4:Y:S01]  /*89f90*/  LDL.LU R145, [R1+0x1700] ;  /* 0x0017000001917983 */ /* 0x000f220000300800 */
[----:B------:R-:W-:Y:S02]  /*89fa0*/  ISETP.LT.AND P0, PT, R14, UR4, !P3 ;  /* 0x000000040e007c0c */ /* 0x000fe4000df01270 */
[C---:B------:R-:W-:Y:S02]  /*89fb0*/  LOP3.LUT P5, RZ, R153.reuse, 0x10, RZ, 0xc0, !PT ;  /* 0x0000001099ff7812 */ /* 0x040fe400078ac0ff */
[----:B------:R-:W-:-:S09]  /*89fc0*/  LOP3.LUT P4, RZ, R153, 0x20, RZ, 0xc0, !PT ;  /* 0x0000002099ff7812 */ /* 0x000fd2000788c0ff */
[----:B--2---:R1:W-:Y:S01]  /*89fd0*/  @P0 STG.E desc[UR6][R16.64], R143 ;  /* 0x0000008f10000986 */ /* 0x0043e2000c101906 */
[----:B------:R-:W-:Y:S01]  /*89fe0*/  ISETP.LT.AND P0, PT, R11, UR4, !P5 ;  /* 0x000000040b007c0c */ /* 0x000fe2000ef01270 */
[----:B-1----:R-:W-:Y:S02]  /*89ff0*/  IMAD.WIDE R16, R150, 0x4, R2 ;  /* 0x0000000496107825 */ /* 0x002fe400078e0202 */
[----:B------:R-:W2:Y:S04]  /*8a000*/  LDL.LU R143, [R1+0x269c] ;  /* 0x00269c00018f7983 */ /* 0x000ea80000300800 */
[----:B------:R-:W2:Y:S06]  /*8a010*/  LDL.LU R244, [R1+0x1300] ;  /* 0x0013000001f47983 */ /* 0x000eac0000300800 */
[----:B---3--:R1:W-:Y:S01]  /*8a020*/  @P0 STG.E desc[UR6][R16.64], R151 ;  /* 0x0000009710000986 */ /* 0x0083e2000c101906 */
[----:B------:R-:W-:Y:S01]  /*8a030*/  ISETP.LT.AND P0, PT, R12, UR4, !P5 ;  /* 0x000000040c007c0c */ /* 0x000fe2000ef01270 */
[----:B-1----:R-:W-:-:S12]  /*8a040*/  IMAD.WIDE R16, R150, 0x4, R4 ;  /* 0x0000000496107825 */ /* 0x002fd800078e0204 */
[----:B----4-:R1:W-:Y:S01]  /*8a050*/  @P0 STG.E desc[UR6][R16.64], R149 ;  /* 0x0000009510000986 */ /* 0x0103e2000c101906 */
[----:B------:R-:W-:-:S03]  /*8a060*/  ISETP.LT.AND P0, PT, R13, UR4, !P5 ;  /* 0x000000040d007c0c */ /* 0x000fc6000ef01270 */
[----:B-1----:R-:W3:Y:S01]  /*8a070*/  LDL.LU R149, [R1+0xf10] ;  /* 0x000f100001957983 */ /* 0x002ee20000300800 */
[----:B------:R-:W-:-:S09]  /*8a080*/  IMAD.WIDE R16, R150, 0x4, R6 ;  /* 0x0000000496107825 */ /* 0x000fd200078e0206 */
[----:B------:R1:W-:Y:S04]  /*8a090*/  @P0 STG.E desc[UR6][R16.64], R144 ;  /* 0x0000009010000986 */ /* 0x0003e8000c101906 */
[----:B-1----:R-:W4:Y:S01]  /*8a0a0*/  LDL.LU R144, [R1+0xb10] ;  /* 0x000b100001907983 */ /* 0x002f220000300800 */
[----:B------:R-:W-:Y:S01]  /*8a0b0*/  ISETP.LT.AND P0, PT, R14, UR4, !P5 ;  /* 0x000000040e007c0c */ /* 0x000fe2000ef01270 */
[----:B------:R-:W-:Y:S02]  /*8a0c0*/  IMAD.WIDE R16, R150, 0x4, R8 ;  /* 0x0000000496107825 */ /* 0x000fe400078e0208 */
[----:B------:R-:W4:Y:S10]  /*8a0d0*/  LDL.LU R150, [R1+0x710] ;  /* 0x0007100001967983 */ /* 0x000f340000300800 */
[----:B------:R1:W-:Y:S01]  /*8a0e0*/  @P0 STG.E desc[UR6][R16.64], R146 ;  /* 0x0000009210000986 */ /* 0x0003e2000c101906 */
[----:B------:R-:W-:-:S03]  /*8a0f0*/  ISETP.LT.AND P0, PT, R11, UR4, !P4 ;  /* 0x000000040b007c0c */ /* 0x000fc6000e701270 */
[----:B-1----:R-:W4:Y:S04]  /*8a100*/  LDL.LU R146, [R1+0x26a0] ;  /* 0x0026a00001927983 */ /* 0x002f280000300800 */
[----:B------:R-:W4:Y:S01]  /*8a110*/  LDL.LU R151, [R1+0x310] ;  /* 0x0003100001977983 */ /* 0x000f220000300800 */
[----:B------:R-:W-:-:S05]  /*8a120*/  IMAD.WIDE R16, R147, 0x4, R2 ;  /* 0x0000000493107825 */ /* 0x000fca00078e0202 */
[----:B------:R1:W-:Y:S01]  /*8a130*/  @P0 STG.E desc[UR6][R16.64], R148 ;  /* 0x0000009410000986 */ /* 0x0003e2000c101906 */
[----:B------:R-:W-:-:S03]  /*8a140*/  ISETP.LT.AND P0, PT, R12, UR4, !P4 ;  /* 0x000000040c007c0c */ /* 0x000fc6000e701270 */
[----:B-1----:R-:W4:Y:S01]  /*8a150*/  LDL.LU R148, [R1+0x1ff4] ;  /* 0x001ff40001947983 */ /* 0x002f220000300800 */
[----:B------:R-:W-:-:S09]  /*8a160*/  IMAD.WIDE R16, R147, 0x4, R4 ;  /* 0x0000000493107825 */ /* 0x000fd200078e0204 */
[----:B------:R1:W-:Y:S04]  /*8a170*/  @P0 STG.E desc[UR6][R16.64], R142 ;  /* 0x0000008e10000986 */ /* 0x0003e8000c101906 */
[----:B-1----:R-:W4:Y:S01]  /*8a180*/  LDL.LU R142, [R1+0x1b04] ;  /* 0x001b0400018e7983 */ /* 0x002f220000300800 */
[----:B------:R-:W-:Y:S01]  /*8a190*/  ISETP.LT.AND P0, PT, R13, UR4, !P4 ;  /* 0x000000040d007c0c */ /* 0x000fe2000e701270 */
[----:B------:R-:W-:-:S12]  /*8a1a0*/  IMAD.WIDE R16, R147, 0x4, R6 ;  /* 0x0000000493107825 */ /* 0x000fd800078e0206 */
[----:B------:R1:W-:Y:S04]  /*8a1b0*/  @P0 STG.E desc[UR6][R16.64], R145 ;  /* 0x0000009110000986 */ /* 0x0003e8000c101906 */
[----:B-1----:R-:W4:Y:S01]  /*8a1c0*/  LDL.LU R145, [R1+0x1704] ;  /* 0x0017040001917983 */ /* 0x002f220000300800 */
[----:B------:R-:W-:Y:S01]  /*8a1d0*/  ISETP.LT.AND P0, PT, R14, UR4, !P4 ;  /* 0x000000040e007c0c */ /* 0x000fe2000e701270 */
[----:B------:R-:W-:Y:S01]  /*8a1e0*/  IMAD.WIDE R16, R147, 0x4, R8 ;  /* 0x0000000493107825 */ /* 0x000fe200078e0208 */
[C---:B------:R-:W-:Y:S01]  /*8a1f0*/  LOP3.LUT P6, RZ, R153.reuse, 0x40, RZ, 0xc0, !PT ;  /* 0x0000004099ff7812 */ /* 0x040fe200078cc0ff */
[----:B------:R-:W4:Y:S01]  /*8a200*/  LDL.LU R147, [R1+0x26a4] ;  /* 0x0026a40001937983 */ /* 0x000f220000300800 */
[----:B------:R-:W-:-:S09]  /*8a210*/  LOP3.LUT P3, RZ, R153, 0x80, RZ, 0xc0, !PT ;  /* 0x0000008099ff7812 */ /* 0x000fd2000786c0ff */
[----:B--2---:R1:W-:Y:S01]  /*8a220*/  @P0 STG.E desc[UR6][R16.64], R244 ;  /* 0x000000f410000986 */ /* 0x0043e2000c101906 */
[----:B------:R-:W-:-:S03]  /*8a230*/  ISETP.LT.AND P0, PT, R11, UR4, !P6 ;  /* 0x000000040b007c0c */ /* 0x000fc6000f701270 */
[----:B-1----:R-:W2:Y:S01]  /*8a240*/  LDL.LU R244, [R1+0x1304] ;  /* 0x0013040001f47983 */ /* 0x002ea20000300800 */
[----:B------:R-:W-:-:S09]  /*8a250*/  IMAD.WIDE R16, R143, 0x4, R2 ;  /* 0x000000048f107825 */ /* 0x000fd200078e0202 */
[----:B---3--:R1:W-:Y:S01]  /*8a260*/  @P0 STG.E desc[UR6][R16.64], R149 ;  /* 0x0000009510000986 */ /* 0x0083e2000c101906 */
[----:B------:R-:W-:-:S03]  /*8a270*/  ISETP.LT.AND P0, PT, R12, UR4, !P6 ;  /* 0x000000040c007c0c */ /* 0x000fc6000f701270 */
[----:B-1----:R-:W3:Y:S01]  /*8a280*/  LDL.LU R149, [R1+0xf14] ;  /* 0x000f140001957983 */ /* 0x002ee20000300800 */
[----:B------:R-:W-:-:S09]  /*8a290*/  IMAD.WIDE R16, R143, 0x4, R4 ;  /* 0x000000048f107825 */ /* 0x000fd200078e0204 */
[----:B----4-:R1:W-:Y:S01]  /*8a2a0*/  @P0 STG.E desc[UR6][R16.64], R144 ;  /* 0x0000009010000986 */ /* 0x0103e2000c101906 */
[----:B------:R-:W-:-:S03]  /*8a2b0*/  ISETP.LT.AND P0, PT, R13, UR4, !P6 ;  /* 0x000000040d007c0c */ /* 0x000fc6000f701270 */
[----:B-1----:R-:W4:Y:S01]  /*8a2c0*/  LDL.LU R144, [R1+0xb14] ;  /* 0x000b140001907983 */ /* 0x002f220000300800 */
[----:B------:R-:W-:-:S09]  /*8a2d0*/  IMAD.WIDE R16, R143, 0x4, R6 ;  /* 0x000000048f107825 */ /* 0x000fd200078e0206 */
[----:B------:R1:W-:Y:S01]  /*8a2e0*/  @P0 STG.E desc[UR6][R16.64], R150 ;  /* 0x0000009610000986 */ /* 0x0003e2000c101906 */
[----:B------:R-:W-:-:S03]  /*8a2f0*/  ISETP.LT.AND P0, PT, R14, UR4, !P6 ;  /* 0x000000040e007c0c */ /* 0x000fc6000f701270 */
[----:B-1----:R-:W4:Y:S01]  /*8a300*/  LDL.LU R150, [R1+0x714] ;  /* 0x0007140001967983 */ /* 0x002f220000300800 */
[----:B------:R-:W-:-:S03]  /*8a310*/  IMAD.WIDE R16, R143, 0x4, R8 ;  /* 0x000000048f107825 */ /* 0x000fc600078e0208 */
[----:B------:R-:W4:Y:S06]  /*8a320*/  LDL.LU R143, [R1+0x26a8] ;  /* 0x0026a800018f7983 */ /* 0x000f2c0000300800 */
[----:B------:R1:W-:Y:S01]  /*8a330*/  @P0 STG.E desc[UR6][R16.64], R151 ;  /* 0x0000009710000986 */ /* 0x0003e2000c101906 */
[----:B------:R-:W-:Y:S01]  /*8a340*/  ISETP.LT.AND P0, PT, R11, UR4, !P3 ;  /* 0x000000040b007c0c */ /* 0x000fe2000df01270 */
[----:B-1----:R-:W-:Y:S02]  /*8a350*/  IMAD.WIDE R16, R146, 0x4, R2 ;  /* 0x0000000492107825 */ /* 0x002fe400078e0202 */
[----:B------:R-:W4:Y:S10]  /*8a360*/  LDL.LU R151, [R1+0x314] ;  /* 0x0003140001977983 */ /* 0x000f340000300800 */
[----:B------:R1:W-:Y:S01]  /*8a370*/  @P0 STG.E desc[UR6][R16.64], R148 ;  /* 0x0000009410000986 */ /* 0x0003e2000c101906 */
[----:B------:R-:W-:Y:S01]  /*8a380*/  ISETP.LT.AND P0, PT, R12, UR4, !P3 ;  /* 0x000000040c007c0c */ /* 0x000fe2000df01270 */
[----:B-1----:R-:W-:-:S12]  /*8a390*/  IMAD.WIDE R16, R146, 0x4, R4 ;  /* 0x0000000492107825 */ /* 0x002fd800078e0204 */
[----:B------:R1:W-:Y:S04]  /*8a3a0*/  @P0 STG.E desc[UR6][R16.64], R142 ;  /* 0x0000008e10000986 */ /* 0x0003e8000c101906 */
[----:B-1----:R-:W4:Y:S01]  /*8a3b0*/  LDL.LU R142, [R1+0x1ff8] ;  /* 0x001ff800018e7983 */ /* 0x002f220000300800 */
[----:B------:R-:W-:-:S03]  /*8a3c0*/  ISETP.LT.AND P0, PT, R13, UR4, !P3 ;  /* 0x000000040d007c0c */ /* 0x000fc6000df01270 */
[----:B------:R-:W4:Y:S01]  /*8a3d0*/  LDL.LU R148, [R1+0x1b08] ;  /* 0x001b080001947983 */ /* 0x000f220000300800 */
[----:B------:R-:W-:-:S09]  /*8a3e0*/  IMAD.WIDE R16, R146, 0x4, R6 ;  /* 0x0000000492107825 */ /* 0x000fd200078e0206 */
        /* <DEDUP_REMOVED lines=8> */
[----:B------:R-:W-:Y:S01]  /*8a470*/  ISETP.LT.AND P0, PT, R11, UR4, !P5 ;  /* 0x000000040b007c0c */ /* 0x000fe2000ef01270 */
[C---:B-1----:R-:W-:Y:S02]  /*8a480*/  IMAD.WIDE R16, R147.reuse, 0x4, R2 ;  /* 0x0000000493107825 */ /* 0x042fe400078e0202 */
[----:B------:R-:W2:Y:S10]  /*8a490*/  LDL.LU R244, [R1+0x1308] ;  /* 0x0013080001f47983 */ /* 0x000eb40000300800 */
        /* <DEDUP_REMOVED lines=9> */
[----:B------:R-:W-:Y:S01]  /*8a530*/  IMAD.WIDE R16, R147, 0x4, R8 ;  /* 0x0000000493107825 */ /* 0x000fe200078e0208 */
[----:B------:R-:W-:Y:S02]  /*8a540*/  ISETP.LT.AND P0, PT, R14, UR4, !P5 ;  /* 0x000000040e007c0c */ /* 0x000fe4000ef01270 */
[----:B------:R-:W4:Y:S04]  /*8a550*/  LDL.LU R147, [R1+0x718] ;  /* 0x0007180001937983 */ /* 0x000f280000300800 */
[----:B------:R-:W4:Y:S07]  /*8a560*/  LDL.LU R149, [R1+0x26b0] ;  /* 0x0026b00001957983 */ /* 0x000f2e0000300800 */
        /* <DEDUP_REMOVED lines=8> */
[----:B------:R1:W-:Y:S01]  /*8a5f0*/  @P0 STG.E desc[UR6][R16.64], R148 ;  /* 0x0000009410000986 */ /* 0x0003e2000c101906 */
[----:B------:R-:W-:-:S03]  /*8a600*/  ISETP.LT.AND P0, PT, R13, UR4, !P4 ;  /* 0x000000040d007c0c */ /* 0x000fc6000e701270 */
[----:B-1----:R-:W4:Y:S01]  /*8a610*/  LDL.LU R148, [R1+0x1b0c] ;  /* 0x001b0c0001947983 */ /* 0x002f220000300800 */
[----:B------:R-:W-:-:S09]  /*8a620*/  IMAD.WIDE R16, R143, 0x4, R6 ;  /* 0x000000048f107825 */ /* 0x000fd200078e0206 */
[----:B------:R1:W-:Y:S02]  /*8a630*/  @P0 STG.E desc[UR6][R16.64], R145 ;  /* 0x0000009110000986 */ /* 0x0003e4000c101906 */
[----:B-1----:R-:W-:Y:S02]  /*8a640*/  IMAD.WIDE R16, R143, 0x4, R8 ;  /* 0x000000048f107825 */ /* 0x002fe400078e0208 */
[----:B------:R-:W4:Y:S01]  /*8a650*/  LDL.LU R143, [R1+0x170c] ;  /* 0x00170c00018f7983 */ /* 0x000f220000300800 */
[----:B------:R-:W-:Y:S02]  /*8a660*/  ISETP.LT.AND P0, PT, R14, UR4, !P4 ;  /* 0x000000040e007c0c */ /* 0x000fe4000e701270 */
[C---:B------:R-:W-:Y:S01]  /*8a670*/  LOP3.LUT P3, RZ, R153.reuse, 0x400, RZ, 0xc0, !PT ;  /* 0x0000040099ff7812 */ /* 0x040fe2000786c0ff */
        /* <DEDUP_REMOVED lines=12> */
[----:B------:R-:W-:-:S09]  /*8a740*/  IMAD.WIDE R16, R146, 0x4, R6 ;  /* 0x0000000492107825 */ /* 0x000fd200078e0206 */
[----:B------:R1:W-:Y:S04]  /*8a750*/  @P0 STG.E desc[UR6][R16.64], R147 ;  /* 0x0000009310000986 */ /* 0x0003e8000c101906 */
[----:B-1----:R-:W4:Y:S01]  /*8a760*/  LDL.LU R147, [R1+0xb1c] ;  /* 0x000b1c0001937983 */ /* 0x002f220000300800 */
[----:B------:R-:W-:-:S03]  /*8a770*/  ISETP.LT.AND P0, PT, R14, UR4, !P3 ;  /* 0x000000040e007c0c */ /* 0x000fc6000df01270 */
[----:B------:R-:W4:Y:S01]  /*8a780*/  LDL.LU R244, [R1+0x71c] ;  /* 0x00071c0001f47983 */ /* 0x000f220000300800 */
[----:B------:R-:W-:-:S03]  /*8a790*/  IMAD.WIDE R16, R146, 0x4, R8 ;  /* 0x0000000492107825 */ /* 0x000fc600078e0208 */
[----:B------:R-:W4:Y:S06]  /*8a7a0*/  LDL.LU R146, [R1+0x26b8] ;  /* 0x0026b80001927983 */ /* 0x000f2c0000300800 */
[----:B------:R1:W-:Y:S01]  /*8a7b0*/  @P0 STG.E desc[UR6][R16.64], R142 ;  /* 0x0000008e10000986 */ /* 0x0003e2000c101906 */
[----:B------:R-:W-:-:S03]  /*8a7c0*/  ISETP.LT.AND P0, PT, R11, UR4, !P5 ;  /* 0x000000040b007c0c */ /* 0x000fc6000ef01270 */
[----:B-1----:R-:W4:Y:S01]  /*8a7d0*/  LDL.LU R142, [R1+0x31c] ;  /* 0x00031c00018e7983 */ /* 0x002f220000300800 */
[----:B------:R-:W-:-:S09]  /*8a7e0*/  IMAD.WIDE R16, R149, 0x4, R2 ;  /* 0x0000000495107825 */ /* 0x000fd200078e0202 */
        /* <DEDUP_REMOVED lines=8> */
[----:B------:R1:W-:Y:S04]  /*8a870*/  @P0 STG.E desc[UR6][R16.64], R143 ;  /* 0x0000008f10000986 */ /* 0x0003e8000c101906 */
[----:B-1----:R-:W4:Y:S01]  /*8a880*/  LDL.LU R143, [R1+0x1b10] ;  /* 0x001b1000018f7983 */ /* 0x002f220000300800 */
[----:B------:R-:W-:Y:S01]  /*8a890*/  ISETP.LT.AND P0, PT, R14, UR4, !P5 ;  /* 0x000000040e007c0c */ /* 0x000fe2000ef01270 */
[----:B------:R-:W-:Y:S01]  /*8a8a0*/  IMAD.WIDE R16, R149, 0x4, R8 ;  /* 0x0000000495107825 */ /* 0x000fe200078e0208 */
[C---:B------:R-:W-:Y:S02]  /*8a8b0*/  LOP3.LUT P6, RZ, R153.reuse, 0x1000, RZ, 0xc0, !PT ;  /* 0x0000100099ff7812 */ /* 0x040fe400078cc0ff */
[----:B------:R-:W-:-:S09]  /*8a8c0*/  LOP3.LUT P4, RZ, R153, 0x2000, RZ, 0xc0, !PT ;  /* 0x0000200099ff7812 */ /* 0x000fd2000788c0ff */
[----:B--2---:R1:W-:Y:S01]  /*8a8d0*/  @P0 STG.E desc[UR6][R16.64], R144 ;  /* 0x0000009010000986 */ /* 0x0043e2000c101906 */
[----:B------:R-:W-:Y:S01]  /*8a8e0*/  ISETP.LT.AND P0, PT, R11, UR4, !P6 ;  /* 0x000000040b007c0c */ /* 0x000fe2000f701270 */
[C---:B-1----:R-:W-:Y:S02]  /*8a8f0*/  IMAD.WIDE R16, R145.reuse, 0x4, R2 ;  /* 0x0000000491107825 */ /* 0x042fe400078e0202 */
[----:B------:R-:W2:Y:S04]  /*8a900*/  LDL.LU R144, [R1+0x26bc] ;  /* 0x0026bc0001907983 */ /* 0x000ea80000300800 */
[----:B------:R-:W2:Y:S06]  /*8a910*/  LDL.LU R149, [R1+0x1710] ;  /* 0x0017100001957983 */ /* 0x000eac0000300800 */
[----:B---3--:R1:W-:Y:S01]  /*8a920*/  @P0 STG.E desc[UR6][R16.64], R150 ;  /* 0x0000009610000986 */ /* 0x0083e2000c101906 */
[----:B------:R-:W-:Y:S01]  /*8a930*/  ISETP.LT.AND P0, PT, R12, UR4, !P6 ;  /* 0x000000040c007c0c */ /* 0x000fe2000f701270 */
[----:B-1----:R-:W-:-:S02]  /*8a940*/  IMAD.WIDE R16, R145, 0x4, R4 ;  /* 0x0000000491107825 */ /* 0x002fc400078e0204 */
[----:B------:R-:W3:Y:S10]  /*8a950*/  LDL.LU R150, [R1+0x1310] ;  /* 0x0013100001967983 */ /* 0x000ef40000300800 */
[----:B----4-:R1:W-:Y:S01]  /*8a960*/  @P0 STG.E desc[UR6][R16.64], R147 ;  /* 0x0000009310000986 */ /* 0x0103e2000c101906 */
[----:B------:R-:W-:Y:S01]  /*8a970*/  ISETP.LT.AND P0, PT, R13, UR4, !P6 ;  /* 0x000000040d007c0c */ /* 0x000fe2000f701270 */
[----:B-1----:R-:W-:-:S02]  /*8a980*/  IMAD.WIDE R16, R145, 0x4, R6 ;  /* 0x0000000491107825 */ /* 0x002fc400078e0206 */
[----:B------:R-:W4:Y:S10]  /*8a990*/  LDL.LU R147, [R1+0xf20] ;  /* 0x000f200001937983 */ /* 0x000f340000300800 */
[----:B------:R1:W-:Y:S01]  /*8a9a0*/  @P0 STG.E desc[UR6][R16.64], R244 ;  /* 0x000000f410000986 */ /* 0x0003e2000c101906 */
        /* <DEDUP_REMOVED lines=8> */
[----:B------:R-:W-:-:S03]  /*8aa30*/  ISETP.LT.AND P0, PT, R12, UR4, !P4 ;  /* 0x000000040c007c0c */ /* 0x000fc6000e701270 */
[----:B------:R-:W4:Y:S01]  /*8aa40*/  LDL.LU R244, [R1+0x720] ;  /* 0x0007200001f47983 */ /* 0x000f220000300800 */
[----:B-1----:R-:W-:-:S03]  /*8aa50*/  IMAD.WIDE R16, R146, 0x4, R4 ;  /* 0x0000000492107825 */ /* 0x002fc600078e0204 */
[----:B------:R-:W4:Y:S06]  /*8aa60*/  LDL.LU R151, [R1+0x2014] ;  /* 0x0020140001977983 */ /* 0x000f2c0000300800 */
[----:B------:R1:W-:Y:S01]  /*8aa70*/  @P0 STG.E desc[UR6][R16.64], R148 ;  /* 0x0000009410000986 */ /* 0x0003e2000c101906 */
[----:B------:R-:W-:Y:S01]  /*8aa80*/  ISETP.LT.AND P0, PT, R13, UR4, !P4 ;  /* 0x000000040d007c0c */ /* 0x000fe2000e701270 */
[----:B-1----:R-:W-:-:S12]  /*8aa90*/  IMAD.WIDE R16, R146, 0x4, R6 ;  /* 0x0000000492107825 */ /* 0x002fd800078e0206 */
[----:B------:R1:W-:Y:S04]  /*8aaa0*/  @P0 STG.E desc[UR6][R16.64], R143 ;  /* 0x0000008f10000986 */ /* 0x0003e8000c101906 */
[----:B-1----:R-:W4:Y:S04]  /*8aab0*/  LDL.LU R143, [R1+0x2004] ;  /* 0x00200400018f7983 */ /* 0x002f280000300800 */
[----:B------:R-:W4:Y:S01]  /*8aac0*/  LDL.LU R148, [R1+0x1b14] ;  /* 0x001b140001947983 */ /* 0x000f220000300800 */
[----:B------:R-:W-:Y:S01]  /*8aad0*/  ISETP.LT.AND P0, PT, R14, UR4, !P4 ;  /* 0x000000040e007c0c */ /* 0x000fe2000e701270 */
[----:B------:R-:W-:Y:S01]  /*8aae0*/  IMAD.WIDE R16, R146, 0x4, R8 ;  /* 0x0000000492107825 */ /* 0x000fe200078e0208 */
[C---:B------:R-:W-:Y:S01]  /*8aaf0*/  LOP3.LUT P3, RZ, R153.reuse, 0x4000, RZ, 0xc0, !PT ;  /* 0x0000400099ff7812 */ /* 0x040fe2000786c0ff */
[----:B------:R-:W4:Y:S01]  /*8ab00*/  LDL.LU R146, [R1+0x26c4] ;  /* 0x0026c40001927983 */ /* 0x000f220000300800 */
[----:B------:R-:W-:-:S09]  /*8ab10*/  LOP3.LUT P5, RZ, R153, 0x8000, RZ, 0xc0, !PT ;  /* 0x0000800099ff7812 */ /* 0x000fd200078ac0ff */
[----:B--2---:R1:W-:Y:S01]  /*8ab20*/  @P0 STG.E desc[UR6][R16.64], R149 ;  /* 0x0000009510000986 */ /* 0x0043e2000c101906 */
[----:B------:R-:W-:Y:S01]  /*8ab30*/  ISETP.LT.AND P0, PT, R11, UR4, !P3 ;  /* 0x000000040b007c0c */ /* 0x000fe2000df01270 */
[----:B-1----:R-:W-:Y:S02]  /*8ab40*/  IMAD.WIDE R16, R144, 0x4, R2 ;  /* 0x0000000490107825 */ /* 0x002fe400078e0202 */
[----:B------:R-:W2:Y:S10]  /*8ab50*/  LDL.LU R149, [R1+0x1714] ;  /* 0x0017140001957983 */ /* 0x000eb40000300800 */
[----:B---3--:R1:W-:Y:S01]  /*8ab60*/  @P0 STG.E desc[UR6][R16.64], R150 ;  /* 0x0000009610000986 */ /* 0x0083e2000c101906 */
[----:B------:R-:W-:Y:S01]  /*8ab70*/  ISETP.LT.AND P0, PT, R12, UR4, !P3 ;  /* 0x000000040c007c0c */ /* 0x000fe2000df01270 */
[----:B-1----:R-:W-:-:S02]  /*8ab80*/  IMAD.WIDE R16, R144, 0x4, R4 ;  /* 0x0000000490107825 */ /* 0x002fc400078e0204 */
[----:B------:R-:W3:Y:S10]  /*8ab90*/  LDL.LU R150, [R1+0x1314] ;  /* 0x0013140001967983 */ /* 0x000ef40000300800 */
[----:B----4-:R1:W-:Y:S01]  /*8aba0*/  @P0 STG.E desc[UR6][R16.64], R147 ;  /* 0x0000009310000986 */ /* 0x0103e2000c101906 */
[----:B------:R-:W-:Y:S01]  /*8abb0*/  ISETP.LT.AND P0, PT, R13, UR4, !P3 ;  /* 0x000000040d007c0c */ /* 0x000fe2000df01270 */
[----:B-1----:R-:W-:-:S12]  /*8abc0*/  IMAD.WIDE R16, R144, 0x4, R6 ;  /* 0x0000000490107825 */ /* 0x002fd800078e0206 */
[----:B------:R1:W-:Y:S01]  /*8abd0*/  @P0 STG.E desc[UR6][R16.64], R145 ;  /* 0x0000009110000986 */ /* 0x0003e2000c101906 */
[----:B------:R-:W-:-:S03]  /*8abe0*/  ISETP.LT.AND P0, PT, R14, UR4, !P3 ;  /* 0x000000040e007c0c */ /* 0x000fc6000df01270 */
[----:B-1----:R-:W4:Y:S01]  /*8abf0*/  LDL.LU R145, [R1+0xf24] ;  /* 0x000f240001917983 */ /* 0x002f220000300800 */
[----:B------:R-:W-:-:S03]  /*8ac00*/  IMAD.WIDE R16, R144, 0x4, R8 ;  /* 0x0000000490107825 */ /* 0x000fc600078e0208 */
[----:B------:R-:W4:Y:S04]  /*8ac10*/  LDL.LU R147, [R1+0xb24] ;  /* 0x000b240001937983 */ /* 0x000f280000300800 */
[----:B------:R-:W4:Y:S04]  /*8ac20*/  LDL.LU R144, [R1+0x26c8] ;  /* 0x0026c80001907983 */ /* 0x000f280000300800 */
[----:B------:R1:W-:Y:S01]  /*8ac30*/  @P0 STG.E desc[UR6][R16.64], R244 ;  /* 0x000000f410000986 */ /* 0x0003e2000c101906 */
[----:B------:R-:W-:Y:S01]  /*8ac40*/  ISETP.LT.AND P0, PT, R11, UR4, !P5 ;  /* 0x000000040b007c0c */ /* 0x000fe2000ef01270 */
[----:B-1----:R-:W-:-:S02]  /*8ac50*/  IMAD.WIDE R16, R142, 0x4, R2 ;  /* 0x000000048e107825 */ /* 0x002fc400078e0202 */
        /* <DEDUP_REMOVED lines=22> */
[----:B-1----:R-:W-:-:S12]  /*8adc0*/  IMAD.WIDE R16, R146, 0x4, R4 ;  /* 0x0000000492107825 */ /* 0x002fd800078e0204 */
[----:B----4-:R1:W-:Y:S01]  /*8add0*/  @P0 STG.E desc[UR6][R16.64], R145 ;  /* 0x0000009110000986 */ /* 0x0103e2000c101906 */
[----:B------:R-:W-:-:S03]  /*8ade0*/  ISETP.LT.AND P0, PT, R13, UR4, !P4 ;  /* 0x000000040d007c0c */ /* 0x000fc6000e701270 */
[----:B-1----:R-:W3:Y:S01]  /*8adf0*/  LDL.LU R145, [R1+0x1318] ;  /* 0x0013180001917983 */ /* 0x002ee20000300800 */
[----:B------:R-:W-:-:S03]  /*8ae00*/  IMAD.WIDE R16, R146, 0x4, R6 ;  /* 0x0000000492107825 */ /* 0x000fc600078e0206 */
[----:B------:R-:W4:Y:S06]  /*8ae10*/  LDL.LU R150, [R1+0xf28] ;  /* 0x000f280001967983 */ /* 0x000f2c0000300800 */
[----:B------:R1:W-:Y:S01]  /*8ae20*/  @P0 STG.E desc[UR6][R16.64], R147 ;  /* 0x0000009310000986 */ /* 0x0003e2000c101906 */
[----:B------:R-:W-:Y:S01]  /*8ae30*/  ISETP.LT.AND P0, PT, R14, UR4, !P4 ;  /* 0x000000040e007c0c */ /* 0x000fe2000e701270 */
[----:B-1----:R-:W-:Y:S02]  /*8ae40*/  IMAD.WIDE R16, R146, 0x4, R8 ;  /* 0x0000000492107825 */ /* 0x002fe400078e0208 */
[----:B------:R-:W4:Y:S10]  /*8ae50*/  LDL.LU R146, [R1+0xb28] ;  /* 0x000b280001927983 */ /* 0x000f340000300800 */
[----:B------:R1:W-:Y:S01]  /*8ae60*/  @P0 STG.E desc[UR6][R16.64], R244 ;  /* 0x000000f410000986 */ /* 0x0003e2000c101906 */
[----:B------:R-:W-:-:S03]  /*8ae70*/  ISETP.LT.AND P0, PT, R11, UR4, !P3 ;  /* 0x000000040b007c0c */ /* 0x000fc6000df01270 */
[----:B------:R-:W4:Y:S01]  /*8ae80*/  LDL.LU R147, [R1+0x26d0] ;  /* 0x0026d00001937983 */ /* 0x000f220000300800 */
[----:B-1----:R-:W-:-:S09]  /*8ae90*/  IMAD.WIDE R16, R144, 0x4, R2 ;  /* 0x0000000490107825 */ /* 0x002fd200078e0202 */
        /* <DEDUP_REMOVED lines=31> */
[----:B------:R-:W4:Y:S04]  /*8b090*/  LDL.LU R146, [R1+0xb2c] ;  /* 0x000b2c0001927983 */ /* 0x000f280000300800 */
[----:B------:R-:W4:Y:S06]  /*8b0a0*/  LDL.LU R142, [R1+0x26d8] ;  /* 0x0026d800018e7983 */ /* 0x000f2c0000300800 */
[----:B------:R1:W-:Y:S01]  /*8b0b0*/  @P0 STG.E desc[UR6][R16.64], R143 ;  /* 0x0000008f10000986 */ /* 0x0003e2000c101906 */
[----:B------:R-:W-:Y:S01]  /*8b0c0*/  ISETP.LT.AND P0, PT, R11, UR4, !P5 ;  /* 0x000000040b007c0c */ /* 0x000fe2000ef01270 */
[----:B-1----:R-:W-:-:S02]  /*8b0d0*/  IMAD.WIDE R16, R147, 0x4, R2 ;  /* 0x0000000493107825 */ /* 0x002fc400078e0202 */
[----:B------:R-:W4:Y:S10]  /*8b0e0*/  LDL.LU R143, [R1+0x72c] ;  /* 0x00072c00018f7983 */ /* 0x000f340000300800 */
[----:B------:R1:W-:Y:S01]  /*8b0f0*/  @P0 STG.E desc[UR6][R16.64], R244 ;  /* 0x000000f410000986 */ /* 0x0003e2000c101906 */
[----:B------:R-:W-:Y:S01]  /*8b100*/  ISETP.LT.AND P0, PT, R12, UR4, !P5 ;  /* 0x000000040c007c0c */ /* 0x000fe2000ef01270 */
[----:B-1----:R-:W-:-:S12]  /*8b110*/  IMAD.WIDE R16, R147, 0x4, R4 ;  /* 0x0000000493107825 */ /* 0x002fd800078e0204 */
        /* <DEDUP_REMOVED lines=44> */
[----:B------:R-:W-:Y:S02]  /*8b3e0*/  ISETP.LT.AND P0, PT, R14, UR4, !P3 ;  /* 0x000000040e007c0c */ /* 0x000fe4000df01270 */
[C---:B------:R-:W-:Y:S01]  /*8b3f0*/  LOP3.LUT P5, RZ, R153.reuse, 0x400000, RZ, 0xc0, !PT ;  /* 0x0040000099ff7812 */ /* 0x040fe200078ac0ff */
[----:B------:R-:W4:Y:S01]  /*8b400*/  LDL.LU R148, [R1+0x26e4] ;  /* 0x0026e40001947983 */ /* 0x000f220000300800 */
[----:B------:R-:W-:-:S09]  /*8b410*/  LOP3.LUT P6, RZ, R153, 0x800000, RZ, 0xc0, !PT ;  /* 0x0080000099ff7812 */ /* 0x000fd200078cc0ff */
[----:B--2---:R1:W-:Y:S01]  /*8b420*/  @P0 STG.E desc[UR6][R16.64], R149 ;  /* 0x0000009510000986 */ /* 0x0043e2000c101906 */
[----:B------:R-:W-:-:S03]  /*8b430*/  ISETP.LT.AND P0, PT, R11, UR4, !P5 ;  /* 0x000000040b007c0c */ /* 0x000fc6000ef01270 */
[----:B-1----:R-:W2:Y:S01]  /*8b440*/  LDL.LU R149, [R1+0x1324] ;  /* 0x0013240001957983 */ /* 0x002ea20000300800 */
[----:B---3--:R-:W-:-:S09]  /*8b450*/  IMAD.WIDE R16, R145, 0x4, R2 ;  /* 0x0000000491107825 */ /* 0x008fd200078e0202 */
[----:B----4-:R1:W-:Y:S01]  /*8b460*/  @P0 STG.E desc[UR6][R16.64], R150 ;  /* 0x0000009610000986 */ /* 0x0103e2000c101906 */
[----:B------:R-:W-:Y:S01]  /*8b470*/  ISETP.LT.AND P0, PT, R12, UR4, !P5 ;  /* 0x000000040c007c0c */ /* 0x000fe2000ef01270 */
[----:B-1----:R-:W-:-:S12]  /*8b480*/  IMAD.WIDE R16, R145, 0x4, R4 ;  /* 0x0000000491107825 */ /* 0x002fd800078e0204 */
[----:B------:R1:W-:Y:S01]  /*8b490*/  @P0 STG.E desc[UR6][R16.64], R146 ;  /* 0x0000009210000986 */ /* 0x0003e2000c101906 */
[----:B------:R-:W-:-:S03]  /*8b4a0*/  ISETP.LT.AND P0, PT, R13, UR4, !P5 ;  /* 0x000000040d007c0c */ /* 0x000fc6000ef01270 */
[----:B-1----:R-:W3:Y:S01]  /*8b4b0*/  LDL.LU R146, [R1+0xf34] ;  /* 0x000f340001927983 */ /* 0x002ee20000300800 */
[----:B------:R-:W-:-:S09]  /*8b4c0*/  IMAD.WIDE R16, R145, 0x4, R6 ;  /* 0x0000000491107825 */ /* 0x000fd200078e0206 */
[----:B------:R1:W-:Y:S01]  /*8b4d0*/  @P0 STG.E desc[UR6][R16.64], R143 ;  /* 0x0000008f10000986 */ /* 0x0003e2000c101906 */
[----:B------:R-:W-:-:S03]  /*8b4e0*/  ISETP.LT.AND P0, PT, R14, UR4, !P5 ;  /* 0x000000040e007c0c */ /* 0x000fc6000ef01270 */
[----:B-1----:R-:W4:Y:S01]  /*8b4f0*/  LDL.LU R143, [R1+0x734] ;  /* 0x00073400018f7983 */ /* 0x002f220000300800 */
[----:B------:R-:W-:-:S03]  /*8b500*/  IMAD.WIDE R16, R145, 0x4, R8 ;  /* 0x0000000491107825 */ /* 0x000fc600078e0208 */
[----:B------:R-:W4:Y:S06]  /*8b510*/  LDL.LU R150, [R1+0x334] ;  /* 0x0003340001967983 */ /* 0x000f2c0000300800 */
[----:B------:R1:W-:Y:S01]  /*8b520*/  @P0 STG.E desc[UR6][R16.64], R244 ;  /* 0x000000f410000986 */ /* 0x0003e2000c101906 */
[----:B------:R-:W-:-:S03]  /*8b530*/  ISETP.LT.AND P0, PT, R11, UR4, !P6 ;  /* 0x000000040b007c0c */ /* 0x000fc6000f701270 */
[----:B------:R-:W4:Y:S01]  /*8b540*/  LDL.LU R145, [R1+0x26e8] ;  /* 0x0026e80001917983 */ /* 0x000f220000300800 */
[----:B-1----:R-:W-:-:S03]  /*8b550*/  IMAD.WIDE R16, R144, 0x4, R2 ;  /* 0x0000000490107825 */ /* 0x002fc600078e0202 */
[----:B------:R-:W4:Y:S06]  /*8b560*/  LDL.LU R244, [R1+0x324] ;  /* 0x0003240001f47983 */ /* 0x000f2c0000300800 */
        /* <DEDUP_REMOVED lines=48> */
[----:B------:R-:W4:Y:S04]  /*8b870*/  LDL.LU R151, [R1+0x172c] ;  /* 0x00172c0001977983 */ /* 0x000f280000300800 */
[----:B------:R-:W4:Y:S01]  /*8b880*/  LDL.LU R145, [R1+0x26f4] ;  /* 0x0026f40001917983 */ /* 0x000f220000300800 */
[----:B------:R-:W-:-:S05]  /*8b890*/  LOP3.LUT P6, RZ, R153, 0x8000000, RZ, 0xc0, !PT ;  /* 0x0800000099ff7812 */ /* 0x000fca00078cc0ff */
[----:B--2---:R1:W-:Y:S01]  /*8b8a0*/  @P0 STG.E desc[UR6][R16.64], R146 ;  /* 0x0000009210000986 */ /* 0x0043e2000c101906 */
[----:B------:R-:W-:Y:S01]  /*8b8b0*/  ISETP.LT.AND P0, PT, R11, UR4, !P5 ;  /* 0x000000040b007c0c */ /* 0x000fe2000ef01270 */
[C---:B-1----:R-:W-:Y:S02]  /*8b8c0*/  IMAD.WIDE R16, R147.reuse, 0x4, R2 ;  /* 0x0000000493107825 */ /* 0x042fe400078e0202 */
        /* <DEDUP_REMOVED lines=9> */
[----:B------:R-:W-:Y:S01]  /*8b960*/  ISETP.LT.AND P0, PT, R14, UR4, !P5 ;  /* 0x000000040e007c0c */ /* 0x000fe2000ef01270 */
[----:B-1----:R-:W-:Y:S02]  /*8b970*/  IMAD.WIDE R16, R147, 0x4, R8 ;  /* 0x0000000493107825 */ /* 0x002fe400078e0208 */
[----:B------:R-:W4:Y:S10]  /*8b980*/  LDL.LU R148, [R1+0x73c] ;  /* 0x00073c0001947983 */ /* 0x000f340000300800 */
[----:B------:R1:W-:Y:S01]  /*8b990*/  @P0 STG.E desc[UR6][R16.64], R244 ;  /* 0x000000f410000986 */ /* 0x0003e2000c101906 */
[----:B------:R-:W-:-:S03]  /*8b9a0*/  ISETP.LT.AND P0, PT, R11, UR4, !P6 ;  /* 0x000000040b007c0c */ /* 0x000fc6000f701270 */
[----:B------:R-:W4:Y:S04]  /*8b9b0*/  LDL.LU R147, [R1+0x33c] ;  /* 0x00033c0001937983 */ /* 0x000f280000300800 */
[----:B------:R-:W4:Y:S01]  /*8b9c0*/  LDL.LU R150, [R1+0x26f8] ;  /* 0x0026f80001967983 */ /* 0x000f220000300800 */
[----:B-1----:R-:W-:-:S05]  /*8b9d0*/  IMAD.WIDE R16, R149, 0x4, R2 ;  /* 0x0000000495107825 */ /* 0x002fca00078e0202 */
[----:B------:R1:W-:Y:S01]  /*8b9e0*/  @P0 STG.E desc[UR6][R16.64], R142 ;  /* 0x0000008e10000986 */ /* 0x0003e2000c101906 */
[----:B------:R-:W-:Y:S01]  /*8b9f0*/  ISETP.LT.AND P0, PT, R12, UR4, !P6 ;  /* 0x000000040c007c0c */ /* 0x000fe2000f701270 */
[----:B-1----:R-:W-:Y:S02]  /*8ba00*/  IMAD.WIDE R16, R149, 0x4, R4 ;  /* 0x0000000495107825 */ /* 0x002fe400078e0204 */
[----:B------:R-:W4:Y:S10]  /*8ba10*/  LDL.LU R142, [R1+0x32c] ;  /* 0x00032c00018e7983 */ /* 0x000f340000300800 */
[----:B------:R1:W-:Y:S04]  /*8ba20*/  @P0 STG.E desc[UR6][R16.64], R144 ;  /* 0x0000009010000986 */ /* 0x0003e8000c101906 */
[----:B-1----:R-:W4:Y:S01]  /*8ba30*/  LDL.LU R144, [R1+0x1730] ;  /* 0x0017300001907983 */ /* 0x002f220000300800 */
[----:B------:R-:W-:Y:S01]  /*8ba40*/  ISETP.LT.AND P0, PT, R13, UR4, !P6 ;  /* 0x000000040d007c0c */ /* 0x000fe2000f701270 */
[----:B------:R-:W-:-:S02]  /*8ba50*/  IMAD.WIDE R16, R149, 0x4, R6 ;  /* 0x0000000495107825 */ /* 0x000fc400078e0206 */
[----:B------:R-:W4:Y:S10]  /*8ba60*/  LDL.LU R244, [R1+0x2030] ;  /* 0x0020300001f47983 */ /* 0x000f340000300800 */
[----:B------:R1:W-:Y:S01]  /*8ba70*/  @P0 STG.E desc[UR6][R16.64], R151 ;  /* 0x0000009710000986 */ /* 0x0003e2000c101906 */
[----:B------:R-:W-:Y:S01]  /*8ba80*/  ISETP.LT.AND P0, PT, R14, UR4, !P6 ;  /* 0x000000040e007c0c */ /* 0x000fe2000f701270 */
[----:B-1----:R-:W-:-:S02]  /*8ba90*/  IMAD.WIDE R16, R149, 0x4, R8 ;  /* 0x0000000495107825 */ /* 0x002fc400078e0208 */
[----:B------:R-:W4:Y:S10]  /*8baa0*/  LDL.LU R151, [R1+0x1b30] ;  /* 0x001b300001977983 */ /* 0x000f340000300800 */
[----:B--2---:R1:W-:Y:S01]  /*8bab0*/  @P0 STG.E desc[UR6][R16.64], R146 ;  /* 0x0000009210000986 */ /* 0x0043e2000c101906 */
[----:B------:R-:W-:Y:S01]  /*8bac0*/  ISETP.LT.AND P0, PT, R11, UR4, !P1 ;  /* 0x000000040b007c0c */ /* 0x000fe2000cf01270 */
[----:B-1----:R-:W-:-:S02]  /*8bad0*/  IMAD.WIDE R16, R145, 0x4, R2 ;  /* 0x0000000491107825 */ /* 0x002fc400078e0202 */
[----:B------:R-:W2:Y:S10]  /*8bae0*/  LDL.LU R146, [R1+0x1330] ;  /* 0x0013300001927983 */ /* 0x000eb40000300800 */
[----:B---3--:R1:W-:Y:S01]  /*8baf0*/  @P0 STG.E desc[UR6][R16.64], R143 ;  /* 0x0000008f10000986 */ /* 0x0083e2000c101906 */
[----:B------:R-:W-:Y:S01]  /*8bb00*/  ISETP.LT.AND P0, PT, R12, UR4, !P1 ;  /* 0x000000040c007c0c */ /* 0x000fe2000cf01270 */
[----:B-1----:R-:W-:-:S02]  /*8bb10*/  IMAD.WIDE R16, R145, 0x4, R4 ;  /* 0x0000000491107825 */ /* 0x002fc400078e0204 */
[----:B------:R-:W3:Y:S04]  /*8bb20*/  LDL.LU R143, [R1+0x26fc] ;  /* 0x0026fc00018f7983 */ /* 0x000ee80000300800 */
[----:B------:R-:W3:Y:S06]  /*8bb30*/  LDL.LU R149, [R1+0xf40] ;  /* 0x000f400001957983 */ /* 0x000eec0000300800 */
[----:B----4-:R1:W-:Y:S01]  /*8bb40*/  @P0 STG.E desc[UR6][R16.64], R148 ;  /* 0x0000009410000986 */ /* 0x0103e2000c101906 */
[----:B------:R-:W-:-:S02]  /*8bb50*/  ISETP.LT.AND P0, PT, R13, UR4, !P1 ;  /* 0x000000040d007c0c */ /* 0x000fc4000cf01270 */
[----:B------:R-:W-:Y:S01]  /*8bb60*/  ISETP.LT.AND P1, PT, R14, UR4, !P1 ;  /* 0x000000040e007c0c */ /* 0x000fe2000cf21270 */
[----:B-1----:R-:W-:Y:S01]  /*8bb70*/  IMAD.WIDE R16, R145, 0x4, R6 ;  /* 0x0000000491107825 */ /* 0x002fe200078e0206 */
[----:B------:R-:W4:Y:S09]  /*8bb80*/  LDL.LU R148, [R1+0xb30] ;  /* 0x000b300001947983 */ /* 0x000f320000300800 */
[----:B------:R1:W-:Y:S01]  /*8bb90*/  @P0 STG.E desc[UR6][R16.64], R147 ;  /* 0x0000009310000986 */ /* 0x0003e2000c101906 */
[----:B------:R-:W-:Y:S01]  /*8bba0*/  ISETP.LT.AND P0, PT, R11, UR4, !P2 ;  /* 0x000000040b007c0c */ /* 0x000fe2000d701270 */
[----:B------:R-:W-:-:S04]  /*8bbb0*/  IMAD.WIDE R18, R150, 0x4, R2 ;  /* 0x0000000496127825 */ /* 0x000fc800078e0202 */
[----:B-1----:R-:W-:Y:S01]  /*8bbc0*/  IMAD.WIDE R16, R145, 0x4, R8 ;  /* 0x0000000491107825 */ /* 0x002fe200078e0208 */
[----:B------:R-:W4:Y:S04]  /*8bbd0*/  LDL.LU R147, [R1+0x340] ;  /* 0x0003400001937983 */ /* 0x000f280000300800 */
[----:B------:R1:W-:Y:S04]  /*8bbe0*/  @P1 STG.E desc[UR6][R16.64], R142 ;  /* 0x0000008e10001986 */ /* 0x0003e8000c101906 */
[----:B-1----:R-:W4:Y:S04]  /*8bbf0*/  LDL.LU R142, [R1+0x2700] ;  /* 0x00270000018e7983 */ /* 0x002f280000300800 */
[----:B------:R-:W4:Y:S04]  /*8bc00*/  LDL.LU R145, [R1+0x740] ;  /* 0x0007400001917983 */ /* 0x000f280000300800 */
[----:B------:R1:W-:Y:S04]  /*8bc10*/  @P0 STG.E desc[UR6][R18.64], R144 ;  /* 0x0000009012000986 */ /* 0x0003e8000c101906 */
[----:B-1----:R-:W4:Y:S01]  /*8bc20*/  LDL.LU R144, [R1+0x1734] ;  /* 0x0017340001907983 */ /* 0x002f220000300800 */
[----:B------:R-:W-:Y:S01]  /*8bc30*/  ISETP.LT.AND P1, PT, R12, UR4, !P2 ;  /* 0x000000040c007c0c */ /* 0x000fe2000d721270 */
[----:B------:R-:W-:Y:S01]  /*8bc40*/  IMAD.WIDE R16, R150, 0x4, R4 ;  /* 0x0000000496107825 */ /* 0x000fe200078e0204 */
[----:B------:R-:W-:-:S02]  /*8bc50*/  ISETP.LT.AND P0, PT, R13, UR4, !P2 ;  /* 0x000000040d007c0c */ /* 0x000fc4000d701270 */
[----:B------:R-:W-:Y:S02]  /*8bc60*/  LOP3.LUT P3, RZ, R154, 0x200000, RZ, 0xc0, !PT ;  /* 0x002000009aff7812 */ /* 0x000fe4000786c0ff */
[----:B------:R-:W-:Y:S01]  /*8bc70*/  ISETP.LT.AND P2, PT, R14, UR4, !P2 ;  /* 0x000000040e007c0c */ /* 0x000fe2000d741270 */
[----:B------:R-:W-:-:S06]  /*8bc80*/  IMAD.WIDE R18, R150, 0x4, R6 ;  /* 0x0000000496127825 */ /* 0x000fcc00078e0206 */
[----:B------:R1:W-:Y:S01]  /*8bc90*/  @P1 STG.E desc[UR6][R16.64], R244 ;  /* 0x000000f410001986 */ /* 0x0003e2000c101906 */
[----:B------:R-:W-:Y:S01]  /*8bca0*/  ISETP.LT.AND P1, PT, R11, UR4, !P3 ;  /* 0x000000040b007c0c */ /* 0x000fe2000df21270 */
[----:B------:R-:W-:Y:S02]  /*8bcb0*/  IMAD.WIDE R20, R150, 0x4, R8 ;  /* 0x0000000496147825 */ /* 0x000fe400078e0208 */
[----:B------:R-:W4:Y:S04]  /*8bcc0*/  LDL.LU R150, [R1+0x2704] ;  /* 0x0027040001967983 */ /* 0x000f280000300800 */
[----:B------:R-:W4:Y:S01]  /*8bcd0*/  LDL.LU R240, [R1+0x2034] ;  /* 0x0020340001f07983 */ /* 0x000f220000300800 */
[----:B------:R-:W-:-:S03]  /*8bce0*/  LOP3.LUT P4, RZ, R154, 0x100000, RZ, 0xc0, !PT ;  /* 0x001000009aff7812 */ /* 0x000fc6000788c0ff */
[----:B------:R-:W-:Y:S01]  /*8bcf0*/  @P0 STG.E desc[UR6][R18.64], R151 ;  /* 0x0000009712000986 */ /* 0x000fe2000c101906 */
[----:B------:R-:W-:-:S03]  /*8bd00*/  ISETP.LT.AND P0, PT, R12, UR4, !P3 ;  /* 0x000000040c007c0c */ /* 0x000fc6000df01270 */
[----:B-1----:R-:W4:Y:S04]  /*8bd10*/  LDL.LU R244, [R1+0x1b34] ;  /* 0x001b340001f47983 */ /* 0x002f280000300800 */
[----:B--2---:R1:W-:Y:S01]  /*8bd20*/  @P2 STG.E desc[UR6][R20.64], R146 ;  /* 0x0000009214002986 */ /* 0x0043e2000c101906 */
[----:B------:R-:W-:Y:S02]  /*8bd30*/  ISETP.LT.AND P2, PT, R13, UR4, !P3 ;  /* 0x000000040d007c0c */ /* 0x000fe4000df41270 */
[----:B------:R-:W-:Y:S01]  /*8bd40*/  ISETP.LT.AND P3, PT, R14, UR4, !P3 ;  /* 0x000000040e007c0c */ /* 0x000fe2000df61270 */
[----:B-1----:R-:W2:Y:S04]  /*8bd50*/  LDL.LU R146, [R1+0x1334] ;  /* 0x0013340001927983 */ /* 0x002ea80000300800 */
[----:B------:R-:W2:Y:S01]  /*8bd60*/  LDL.LU R151, [R1+0xf44] ;  /* 0x000f440001977983 */ /* 0x000ea20000300800 */
[----:B---3--:R-:W-:-:S05]  /*8bd70*/  IMAD.WIDE R16, R143, 0x4, R2 ;  /* 0x000000048f107825 */ /* 0x008fca00078e0202 */
[----:B------:R1:W-:Y:S01]  /*8bd80*/  @P1 STG.E desc[UR6][R16.64], R149 ;  /* 0x0000009510001986 */ /* 0x0003e2000c101906 */
[----:B------:R-:W-:Y:S01]  /*8bd90*/  ISETP.LT.AND P1, PT, R11, UR4, !P4 ;  /* 0x000000040b007c0c */ /* 0x000fe2000e721270 */
[----:B------:R-:W-:-:S04]  /*8bda0*/  IMAD.WIDE R18, R143, 0x4, R4 ;  /* 0x000000048f127825 */ /* 0x000fc800078e0204 */
[C---:B------:R-:W-:Y:S01]  /*8bdb0*/  IMAD.WIDE R20, R143.reuse, 0x4, R6 ;  /* 0x000000048f147825 */ /* 0x040fe200078e0206 */
[----:B-1----:R-:W3:Y:S03]  /*8bdc0*/  LDL.LU R149, [R1+0xb34] ;  /* 0x000b340001957983 */ /* 0x002ee60000300800 */
[----:B------:R-:W-:Y:S02]  /*8bdd0*/  IMAD.WIDE R16, R143, 0x4, R8 ;  /* 0x000000048f107825 */ /* 0x000fe400078e0208 */
[----:B------:R-:W3:Y:S04]  /*8bde0*/  LDL.LU R143, [R1+0x2708] ;  /* 0x00270800018f7983 */ /* 0x000ee80000300800 */
[----:B----4-:R1:W-:Y:S04]  /*8bdf0*/  @P0 STG.E desc[UR6][R18.64], R148 ;  /* 0x0000009412000986 */ /* 0x0103e8000c101906 */
[----:B-1----:R-:W4:Y:S04]  /*8be00*/  LDL.LU R148, [R1+0x344] ;  /* 0x0003440001947983 */ /* 0x002f280000300800 */
[----:B------:R1:W-:Y:S04]  /*8be10*/  @P2 STG.E desc[UR6][R20.64], R147 ;  /* 0x0000009314002986 */ /* 0x0003e8000c101906 */
[----:B-1----:R-:W4:Y:S01]  /*8be20*/  LDL.LU R147, [R1+0x744] ;  /* 0x0007440001937983 */ /* 0x002f220000300800 */
[----:B------:R-:W-:-:S03]  /*8be30*/  IMAD.WIDE R18, R142, 0x4, R2 ;  /* 0x000000048e127825 */ /* 0x000fc600078e0202 */
[----:B------:R1:W-:Y:S04]  /*8be40*/  @P3 STG.E desc[UR6][R16.64], R145 ;  /* 0x0000009110003986 */ /* 0x0003e8000c101906 */
[----:B-1----:R-:W4:Y:S04]  /*8be50*/  LDL.LU R145, [R1+0x1738] ;  /* 0x0017380001917983 */ /* 0x002f280000300800 */
[----:B------:R1:W-:Y:S04]  /*8be60*/  @P1 STG.E desc[UR6][R18.64], R144 ;  /* 0x0000009012001986 */ /* 0x0003e8000c101906 */
[----:B-1----:R-:W4:Y:S01]  /*8be70*/  LDL.LU R144, [R1+0x2038] ;  /* 0x0020380001907983 */ /* 0x002f220000300800 */
[----:B------:R-:W-:-:S02]  /*8be80*/  ISETP.LT.AND P2, PT, R12, UR4, !P4 ;  /* 0x000000040c007c0c */ /* 0x000fc4000e741270 */
[----:B------:R-:W-:Y:S01]  /*8be90*/  ISETP.LT.AND P0, PT, R13, UR4, !P4 ;  /* 0x000000040d007c0c */ /* 0x000fe2000e701270 */
[----:B------:R-:W-:Y:S01]  /*8bea0*/  IMAD.WIDE R16, R142, 0x4, R4 ;  /* 0x000000048e107825 */ /* 0x000fe200078e0204 */
[----:B------:R-:W-:Y:S02]  /*8beb0*/  ISETP.LT.AND P4, PT, R14, UR4, !P4 ;  /* 0x000000040e007c0c */ /* 0x000fe4000e781270 */
[----:B------:R-:W-:Y:S01]  /*8bec0*/  LOP3.LUT P5, RZ, R154, 0x80000, RZ, 0xc0, !PT ;  /* 0x000800009aff7812 */ /* 0x000fe200078ac0ff */
[----:B------:R-:W-:-:S03]  /*8bed0*/  IMAD.WIDE R18, R142, 0x4, R6 ;  /* 0x000000048e127825 */ /* 0x000fc600078e0206 */
[----:B------:R-:W-:Y:S01]  /*8bee0*/  ISETP.LT.AND P1, PT, R11, UR4, !P5 ;  /* 0x000000040b007c0c */ /* 0x000fe2000ef21270 */
[----:B------:R-:W-:Y:S02]  /*8bef0*/  IMAD.WIDE R20, R142, 0x4, R8 ;  /* 0x000000048e147825 */ /* 0x000fe400078e0208 */
[----:B------:R1:W-:Y:S01]  /*8bf00*/  @P2 STG.E desc[UR6][R16.64], R240 ;  /* 0x000000f010002986 */ /* 0x0003e2000c101906 */
[----:B------:R-:W-:Y:S02]  /*8bf10*/  ISETP.LT.AND P2, PT, R12, UR4, !P5 ;  /* 0x000000040c007c0c */ /* 0x000fe4000ef41270 */
[----:B------:R-:W-:Y:S01]  /*8bf20*/  LOP3.LUT P6, RZ, R154, 0x40000, RZ, 0xc0, !PT ;  /* 0x000400009aff7812 */ /* 0x000fe200078cc0ff */
[----:B------:R1:W-:Y:S01]  /*8bf30*/  @P0 STG.E desc[UR6][R18.64], R244 ;  /* 0x000000f412000986 */ /* 0x0003e2000c101906 */
[----:B------:R-:W-:Y:S02]  /*8bf40*/  ISETP.LT.AND P0, PT, R13, UR4, !P5 ;  /* 0x000000040d007c0c */ /* 0x000fe4000ef01270 */
[----:B------:R-:W-:Y:S01]  /*8bf50*/  ISETP.LT.AND P5, PT, R14, UR4, !P5 ;  /* 0x000000040e007c0c */ /* 0x000fe2000efa1270 */
[----:B------:R-:W4:Y:S01]  /*8bf60*/  LDL.LU R142, [R1+0x270c] ;  /* 0x00270c00018e7983 */ /* 0x000f220000300800 */
[----:B------:R-:W-:Y:S01]  /*8bf70*/  ISETP.LT.AND P3, PT, R12, UR4, !P6 ;  /* 0x000000040c007c0c */ /* 0x000fe2000f761270 */
[----:B-1----:R-:W-:-:S02]  /*8bf80*/  IMAD.WIDE R16, R150, 0x4, R2 ;  /* 0x0000000496107825 */ /* 0x002fc400078e0202 */
[----:B------:R-:W1:Y:S02]  /*8bf90*/  LDS.128 R152, [R152] ;  /* 0x0000000098987984 */ /* 0x000e640000000c00 */
[----:B------:R-:W-:Y:S02]  /*8bfa0*/  IMAD.WIDE R18, R150, 0x4, R4 ;  /* 0x0000000496127825 */ /* 0x000fe400078e0204 */
[----:B--2---:R2:W-:Y:S01]  /*8bfb0*/  @P4 STG.E desc[UR6][R20.64], R146 ;  /* 0x0000009214004986 */ /* 0x0045e2000c101906 */
[----:B------:R-:W-:-:S03]  /*8bfc0*/  ISETP.LT.AND P4, PT, R11, UR4, !P6 ;  /* 0x000000040b007c0c */ /* 0x000fc6000f781270 */
[----:B------:R1:W-:Y:S04]  /*8bfd0*/  @P1 STG.E desc[UR6][R16.64], R151 ;  /* 0x0000009710001986 */ /* 0x0003e8000c101906 */
[----:B--2---:R-:W2:Y:S01]  /*8bfe0*/  LDL.LU R146, [R1+0x1b38] ;  /* 0x001b380001927983 */ /* 0x004ea20000300800 */
[----:B-1----:R-:W-:-:S03]  /*8bff0*/  IMAD.WIDE R16, R150, 0x4, R6 ;  /* 0x0000000496107825 */ /* 0x002fc600078e0206 */
[----:B------:R-:W2:Y:S04]  /*8c000*/  LDL.LU R245, [R1+0x1338] ;  /* 0x0013380001f57983 */ /* 0x000ea80000300800 */
[----:B------:R-:W2:Y:S04]  /*8c010*/  LDL.LU R240, [R1+0xf48] ;  /* 0x000f480001f07983 */ /* 0x000ea80000300800 */
[----:B------:R-:W2:Y:S04]  /*8c020*/  LDL.LU R244, [R1+0xb38] ;  /* 0x000b380001f47983 */ /* 0x000ea80000300800 */
[----:B---3--:R1:W-:Y:S01]  /*8c030*/  @P2 STG.E desc[UR6][R18.64], R149 ;  /* 0x0000009512002986 */ /* 0x0083e2000c101906 */
[----:B------:R-:W-:-:S04]  /*8c040*/  IMAD.WIDE R20, R143, 0x4, R2 ;  /* 0x000000048f147825 */ /* 0x000fc800078e0202 */
[----:B------:R-:W-:-:S04]  /*8c050*/  IMAD.WIDE R22, R143, 0x4, R4 ;  /* 0x000000048f167825 */ /* 0x000fc800078e0204 */
[----:B-1----:R-:W-:Y:S01]  /*8c060*/  IMAD.WIDE R18, R150, 0x4, R8 ;  /* 0x0000000496127825 */ /* 0x002fe200078e0208 */
[----:B------:R-:W3:Y:S04]  /*8c070*/  LDL.LU R149, [R1+0x348] ;  /* 0x0003480001957983 */ /* 0x000ee80000300800 */
[----:B------:R-:W3:Y:S04]  /*8c080*/  LDL.LU R151, [R1+0x2714] ;  /* 0x0027140001977983 */ /* 0x000ee80000300800 */
[----:B------:R-:W3:Y:S04]  /*8c090*/  LDL.LU R150, [R1+0x748] ;  /* 0x0007480001967983 */ /* 0x000ee80000300800 */
[----:B----4-:R-:W-:Y:S04]  /*8c0a0*/  @P0 STG.E desc[UR6][R16.64], R148 ;  /* 0x0000009410000986 */ /* 0x010fe8000c101906 */
[----:B------:R-:W-:Y:S04]  /*8c0b0*/  @P5 STG.E desc[UR6][R18.64], R147 ;  /* 0x0000009312005986 */ /* 0x000fe8000c101906 */
[----:B------:R-:W-:Y:S04]  /*8c0c0*/  @P4 STG.E desc[UR6][R20.64], R145 ;  /* 0x0000009114004986 */ /* 0x000fe8000c101906 */
[----:B------:R1:W-:Y:S04]  /*8c0d0*/  @P3 STG.E desc[UR6][R22.64], R144 ;  /* 0x0000009016003986 */ /* 0x0003e8000c101906 */
[----:B-1----:R-:W4:Y:S04]  /*8c0e0*/  LDL.LU R144, [R1+0x173c] ;  /* 0x00173c0001907983 */ /* 0x002f280000300800 */
[----:B------:R-:W4:Y:S01]  /*8c0f0*/  LDL.LU R148, [R1+0x2710] ;  /* 0x0027100001947983 */ /* 0x000f220000300800 */
[----:B------:R-:W-:Y:S01]  /*8c100*/  VIADD R0, R10, 0x1a5 ;  /* 0x000001a50a007836 */ /* 0x000fe20000000000 */
[----:B------:R-:W-:Y:S01]  /*8c110*/  ISETP.LT.AND P2, PT, R13, UR4, !P6 ;  /* 0x000000040d007c0c */ /* 0x000fe2000f741270 */
[----:B------:R-:W-:Y:S01]  /*8c120*/  IMAD.WIDE R16, R143, 0x4, R6 ;  /* 0x000000048f107825 */ /* 0x000fe200078e0206 */
[----:B------:R-:W4:Y:S02]  /*8c130*/  LDL.LU R147, [R1+0x203c] ;  /* 0x00203c0001937983 */ /* 0x000f240000300800 */
[----:B------:R-:W-:-:S02]  /*8c140*/  ISETP.GE.AND P1, PT, R0, UR5, PT ;  /* 0x0000000500007c0c */ /* 0x000fc4000bf26270 */
[----:B------:R-:W-:Y:S01]  /*8c150*/  ISETP.LT.AND P6, PT, R14, UR4, !P6 ;  /* 0x000000040e007c0c */ /* 0x000fe2000f7c1270 */
[----:B------:R-:W4:Y:S01]  /*8c160*/  LDL.LU R145, [R1+0x1b3c] ;  /* 0x001b3c0001917983 */ /* 0x000f220000300800 */
[----:B------:R-:W-:Y:S01]  /*8c170*/  ISETP.LT.AND P5, PT, R11, UR4, !P1 ;  /* 0x000000040b007c0c */ /* 0x000fe2000cfa1270 */
[----:B------:R-:W-:Y:S01]  /*8c180*/  VIADD R0, R10, 0x1a6 ;  /* 0x000001a60a007836 */ /* 0x000fe20000000000 */
[----:B------:R-:W-:Y:S01]  /*8c190*/  ISETP.LT.AND P3, PT, R12, UR4, !P1 ;  /* 0x000000040c007c0c */ /* 0x000fe2000cf61270 */
[----:B------:R-:W-:Y:S01]  /*8c1a0*/  IMAD.WIDE R18, R142, 0x4, R2 ;  /* 0x000000048e127825 */ /* 0x000fe200078e0202 */
[----:B------:R-:W-:Y:S02]  /*8c1b0*/  ISETP.LT.AND P4, PT, R13, UR4, !P1 ;  /* 0x000000040d007c0c */ /* 0x000fe4000cf81270 */
[----:B------:R-:W-:Y:S02]  /*8c1c0*/  ISETP.GE.AND P0, PT, R0, UR5, PT ;  /* 0x0000000500007c0c */ /* 0x000fe4000bf06270 */
[----:B------:R-:W-:Y:S01]  /*8c1d0*/  ISETP.LT.AND P1, PT, R14, UR4, !P1 ;  /* 0x000000040e007c0c */ /* 0x000fe2000cf21270 */
[----:B------:R-:W-:-:S04]  /*8c1e0*/  IMAD.WIDE R20, R142, 0x4, R4 ;  /* 0x000000048e147825 */ /* 0x000fc800078e0204 */
[----:B------:R-:W-:Y:S01]  /*8c1f0*/  IMAD.WIDE R22, R142, 0x4, R6 ;  /* 0x000000048e167825 */ /* 0x000fe200078e0206 */
[----:B--2---:R1:W-:Y:S03]  /*8c200*/  @P2 STG.E desc[UR6][R16.64], R146 ;  /* 0x0000009210002986 */ /* 0x0043e6000c101906 */
[----:B-1----:R-:W-:Y:S01]  /*8c210*/  IMAD.WIDE R16, R143, 0x4, R8 ;  /* 0x000000048f107825 */ /* 0x002fe200078e0208 */
[----:B------:R-:W2:Y:S04]  /*8c220*/  LDL.LU R146, [R1+0x133c] ;  /* 0x00133c0001927983 */ /* 0x000ea80000300800 */
[----:B------:R-:W2:Y:S04]  /*8c230*/  LDL.LU R143, [R1+0xf4c] ;  /* 0x000f4c00018f7983 */ /* 0x000ea80000300800 */
[----:B------:R-:W-:Y:S04]  /*8c240*/  @P6 STG.E desc[UR6][R16.64], R245 ;  /* 0x000000f510006986 */ /* 0x000fe8000c101906 */
[----:B------:R1:W-:Y:S01]  /*8c250*/  @P5 STG.E desc[UR6][R18.64], R240 ;  /* 0x000000f012005986 */ /* 0x0003e2000c101906 */
[----:B------:R-:W-:-:S03]  /*8c260*/  ISETP.LT.AND P5, PT, R11, UR4, !P0 ;  /* 0x000000040b007c0c */ /* 0x000fc6000c7a1270 */
[----:B------:R1:W-:Y:S02]  /*8c270*/  @P3 STG.E desc[UR6][R20.64], R244 ;  /* 0x000000f414003986 */ /* 0x0003e4000c101906 */
[----:B-1----:R-:W-:Y:S02]  /*8c280*/  IMAD.WIDE R18, R142, 0x4, R8 ;  /* 0x000000048e127825 */ /* 0x002fe400078e0208 */
[----:B------:R-:W2:Y:S04]  /*8c290*/  LDL.LU R244, [R1+0xb3c] ;  /* 0x000b3c0001f47983 */ /* 0x000ea80000300800 */
[----:B---3--:R-:W-:Y:S04]  /*8c2a0*/  @P4 STG.E desc[UR6][R22.64], R149 ;  /* 0x0000009516004986 */ /* 0x008fe8000c101906 */
[----:B------:R-:W3:Y:S04]  /*8c2b0*/  LDL.LU R142, [R1+0x2718] ;  /* 0x00271800018e7983 */ /* 0x000ee80000300800 */
[----:B------:R1:W-:Y:S04]  /*8c2c0*/  @P1 STG.E desc[UR6][R18.64], R150 ;  /* 0x0000009612001986 */ /* 0x0003e8000c101906 */
[----:B-1----:R-:W3:Y:S01]  /*8c2d0*/  LDL.LU R150, [R1+0x34c] ;  /* 0x00034c0001967983 */ /* 0x002ee20000300800 */
[----:B----4-:R-:W-:-:S05]  /*8c2e0*/  IMAD.WIDE R16, R148, 0x4, R2 ;  /* 0x0000000494107825 */ /* 0x010fca00078e0202 */
[----:B------:R1:W-:Y:S04]  /*8c2f0*/  @P5 STG.E desc[UR6][R16.64], R144 ;  /* 0x0000009010005986 */ /* 0x0003e8000c101906 */
[----:B-1----:R-:W4:Y:S01]  /*8c300*/  LDL.LU R144, [R1+0x74c] ;  /* 0x00074c0001907983 */ /* 0x002f220000300800 */
[----:B------:R-:W-:Y:S01]  /*8c310*/  VIADD R15, R10, 0x1a7 ;  /* 0x000001a70a0f7836 */ /* 0x000fe20000000000 */
[----:B------:R-:W-:Y:S02]  /*8c320*/  ISETP.LT.AND P4, PT, R12, UR4, !P0 ;  /* 0x000000040c007c0c */ /* 0x000fe4000c781270 */
[----:B------:R-:W-:Y:S01]  /*8c330*/  ISETP.LT.AND P3, PT, R13, UR4, !P0 ;  /* 0x000000040d007c0c */ /* 0x000fe2000c761270 */
[----:B------:R-:W-:Y:S01]  /*8c340*/  IMAD.WIDE R20, R148, 0x4, R4 ;  /* 0x0000000494147825 */ /* 0x000fe200078e0204 */
[----:B------:R-:W-:Y:S01]  /*8c350*/  ISETP.GE.AND P2, PT, R15, UR5, PT ;  /* 0x000000050f007c0c */ /* 0x000fe2000bf46270 */
[----:B------:R-:W4:Y:S01]  /*8c360*/  LDL.LU R149, [R1+0x1740] ;  /* 0x0017400001957983 */ /* 0x000f220000300800 */
[----:B------:R-:W-:-:S02]  /*8c370*/  ISETP.LT.AND P0, PT, R14, UR4, !P0 ;  /* 0x000000040e007c0c */ /* 0x000fc4000c701270 */
[----:B------:R-:W-:Y:S01]  /*8c380*/  ISETP.LT.AND P6, PT, R11, UR4, !P2 ;  /* 0x000000040b007c0c */ /* 0x000fe2000d7c1270 */
[----:B------:R-:W-:-:S04]  /*8c390*/  IMAD.WIDE R18, R148, 0x4, R6 ;  /* 0x0000000494127825 */ /* 0x000fc800078e0206 */
[----:B------:R-:W-:Y:S01]  /*8c3a0*/  IMAD.WIDE R16, R148, 0x4, R8 ;  /* 0x0000000494107825 */ /* 0x000fe200078e0208 */
[----:B------:R1:W-:Y:S04]  /*8c3b0*/  @P4 STG.E desc[UR6][R20.64], R147 ;  /* 0x0000009314004986 */ /* 0x0003e8000c101906 */
[----:B------:R-:W4:Y:S01]  /*8c3c0*/  LDL.LU R148, [R1+0x2040] ;  /* 0x0020400001947983 */ /* 0x000f220000300800 */
[----:B------:R-:W-:-:S03]  /*8c3d0*/  ISETP.LT.AND P4, PT, R12, UR4, !P2 ;  /* 0x000000040c007c0c */ /* 0x000fc6000d781270 */
[----:B------:R1:W-:Y:S02]  /*8c3e0*/  @P3 STG.E desc[UR6][R18.64], R145 ;  /* 0x0000009112003986 */ /* 0x0003e4000c101906 */
[----:B-1----:R-:W-:Y:S02]  /*8c3f0*/  IMAD.WIDE R20, R151, 0x4, R2 ;  /* 0x0000000497147825 */ /* 0x002fe400078e0202 */
[----:B------:R-:W4:Y:S04]  /*8c400*/  LDL.LU R147, [R1+0x1b40] ;  /* 0x001b400001937983 */ /* 0x000f280000300800 */
[----:B------:R-:W4:Y:S01]  /*8c410*/  LDL.LU R145, [R1+0x1340] ;  /* 0x0013400001917983 */ /* 0x000f220000300800 */
[----:B------:R-:W-:Y:S02]  /*8c420*/  ISETP.LT.AND P3, PT, R13, UR4, !P2 ;  /* 0x000000040d007c0c */ /* 0x000fe4000d761270 */
[----:B------:R-:W-:Y:S01]  /*8c430*/  ISETP.LT.AND P2, PT, R14, UR4, !P2 ;  /* 0x000000040e007c0c */ /* 0x000fe2000d741270 */
[C---:B------:R-:W-:Y:S01]  /*8c440*/  IMAD.WIDE R18, R151.reuse, 0x4, R4 ;  /* 0x0000000497127825 */ /* 0x040fe200078e0204 */
[----:B--2---:R1:W-:Y:S04]  /*8c450*/  @P0 STG.E desc[UR6][R16.64], R146 ;  /* 0x0000009210000986 */ /* 0x0043e8000c101906 */
[----:B------:R2:W-:Y:S04]  /*8c460*/  @P6 STG.E desc[UR6][R20.64], R143 ;  /* 0x0000008f14006986 */ /* 0x0005e8000c101906 */
[----:B-1----:R-:W4:Y:S04]  /*8c470*/  LDL.LU R146, [R1+0xf50] ;  /* 0x000f500001927983 */ /* 0x002f280000300800 */
[----:B--2---:R-:W2:Y:S01]  /*8c480*/  LDL.LU R143, [R1+0x271c] ;  /* 0x00271c00018f7983 */ /* 0x004ea20000300800 */
[----:B------:R-:W-:-:S03]  /*8c490*/  IMAD.WIDE R16, R151, 0x4, R6 ;  /* 0x0000000497107825 */ /* 0x000fc600078e0206 */
[----:B------:R-:W2:Y:S04]  /*8c4a0*/  LDL.LU R240, [R1+0xb40] ;  /* 0x000b400001f07983 */ /* 0x000ea80000300800 */
[----:B------:R1:W-:Y:S02]  /*8c4b0*/  @P4 STG.E desc[UR6][R18.64], R244 ;  /* 0x000000f412004986 */ /* 0x0003e4000c101906 */
[----:B-1----:R-:W-:Y:S02]  /*8c4c0*/  IMAD.WIDE R18, R151, 0x4, R8 ;  /* 0x0000000497127825 */ /* 0x002fe400078e0208 */
[----:B------:R-:W2:Y:S04]  /*8c4d0*/  LDL.LU R244, [R1+0x750] ;  /* 0x0007500001f47983 */ /* 0x000ea80000300800 */
[----:B---3--:R-:W-:Y:S04]  /*8c4e0*/  @P3 STG.E desc[UR6][R16.64], R150 ;  /* 0x0000009610003986 */ /* 0x008fe8000c101906 */
[----:B----4-:R1:W-:Y:S04]  /*8c4f0*/  @P2 STG.E desc[UR6][R18.64], R144 ;  /* 0x0000009012002986 */ /* 0x0103e8000c101906 */
[----:B-1----:R-:W3:Y:S01]  /*8c500*/  LDL.LU R144, [R1+0x350] ;  /* 0x0003500001907983 */ /* 0x002ee20000300800 */
[----:B------:R-:W-:-:S02]  /*8c510*/  VIADD R0, R10, 0x1a8 ;  /* 0x000001a80a007836 */ /* 0x000fc40000000000 */
[----:B------:R-:W-:Y:S01]  /*8c520*/  VIADD R15, R10, 0x1a9 ;  /* 0x000001a90a0f7836 */ /* 0x000fe20000000000 */
[----:B------:R-:W4:Y:S02]  /*8c530*/  LDL.LU R150, [R1+0x2720] ;  /* 0x0027200001967983 */ /* 0x000f240000300800 */
[----:B------:R-:W-:Y:S02]  /*8c540*/  ISETP.GE.AND P1, PT, R0, UR5, PT ;  /* 0x0000000500007c0c */ /* 0x000fe4000bf26270 */
[----:B------:R-:W-:Y:S01]  /*8c550*/  ISETP.GE.AND P0, PT, R15, UR5, PT ;  /* 0x000000050f007c0c */ /* 0x000fe2000bf06270 */
[----:B------:R-:W-:Y:S01]  /*8c560*/  IMAD.WIDE R16, R142, 0x4, R2 ;  /* 0x000000048e107825 */ /* 0x000fe200078e0202 */
[----:B------:R-:W-:Y:S01]  /*8c570*/  ISETP.LT.AND P5, PT, R11, UR4, !P1 ;  /* 0x000000040b007c0c */ /* 0x000fe2000cfa1270 */
[----:B------:R-:W4:Y:S01]  /*8c580*/  LDL.LU R151, [R1+0x1744] ;  /* 0x0017440001977983 */ /* 0x000f220000300800 */
[----:B------:R-:W-:Y:S02]  /*8c590*/  ISETP.LT.AND P6, PT, R12, UR4, !P1 ;  /* 0x000000040c007c0c */ /* 0x000fe4000cfc1270 */
[----:B------:R-:W-:-:S02]  /*8c5a0*/  ISETP.LT.AND P3, PT, R13, UR4, !P1 ;  /* 0x000000040d007c0c */ /* 0x000fc4000cf61270 */
[----:B------:R-:W-:Y:S01]  /*8c5b0*/  ISETP.LT.AND P1, PT, R14, UR4, !P1 ;  /* 0x000000040e007c0c */ /* 0x000fe2000cf21270 */
[----:B------:R-:W-:Y:S01]  /*8c5c0*/  IMAD.WIDE R20, R142, 0x4, R4 ;  /* 0x000000048e147825 */ /* 0x000fe200078e0204 */
[----:B------:R-:W-:-:S03]  /*8c5d0*/  ISETP.LT.AND P2, PT, R11, UR4, !P0 ;  /* 0x000000040b007c0c */ /* 0x000fc6000c741270 */
[----:B------:R-:W-:Y:S02]  /*8c5e0*/  IMAD.WIDE R18, R142, 0x4, R6 ;  /* 0x000000048e127825 */ /* 0x000fe400078e0206 */
[----:B------:R1:W-:Y:S04]  /*8c5f0*/  @P5 STG.E desc[UR6][R16.64], R149 ;  /* 0x0000009510005986 */ /* 0x0003e8000c101906 */
[----:B------:R1:W-:Y:S01]  /*8c600*/  @P6 STG.E desc[UR6][R20.64], R148 ;  /* 0x0000009414006986 */ /* 0x0003e2000c101906 */
[----:B------:R-:W-:-:S03]  /*8c610*/  ISETP.LT.AND P6, PT, R12, UR4, !P0 ;  /* 0x000000040c007c0c */ /* 0x000fc6000c7c1270 */
[----:B------:R1:W-:Y:S04]  /*8c620*/  @P3 STG.E desc[UR6][R18.64], R147 ;  /* 0x0000009312003986 */ /* 0x0003e8000c101906 */
[----:B-1----:R-:W4:Y:S01]  /*8c630*/  LDL.LU R149, [R1+0x2044] ;  /* 0x0020440001957983 */ /* 0x002f220000300800 */
[----:B------:R-:W-:-:S03]  /*8c640*/  IMAD.WIDE R20, R142, 0x4, R8 ;  /* 0x000000048e147825 */ /* 0x000fc600078e0208 */
[----:B------:R-:W4:Y:S01]  /*8c650*/  LDL.LU R142, [R1+0x2724] ;  /* 0x00272400018e7983 */ /* 0x000f220000300800 */
[----:B------:R-:W-:-:S03]  /*8c660*/  ISETP.LT.AND P5, PT, R13, UR4, !P0 ;  /* 0x000000040d007c0c */ /* 0x000fc6000c7a1270 */
[----:B------:R1:W-:Y:S01]  /*8c670*/  @P1 STG.E desc[UR6][R20.64], R145 ;  /* 0x0000009114001986 */ /* 0x0003e2000c101906 */
[----:B------:R-:W-:-:S03]  /*8c680*/  ISETP.LT.AND P0, PT, R14, UR4, !P0 ;  /* 0x000000040e007c0c */ /* 0x000fc6000c701270 */
[----:B------:R-:W4:Y:S04]  /*8c690*/  LDL.LU R148, [R1+0x1b44] ;  /* 0x001b440001947983 */ /* 0x000f280000300800 */
[----:B------:R-:W4:Y:S01]  /*8c6a0*/  LDL.LU R147, [R1+0x1344] ;  /* 0x0013440001937983 */ /* 0x000f220000300800 */
[----:B--2---:R-:W-:-:S04]  /*8c6b0*/  IMAD.WIDE R16, R143, 0x4, R2 ;  /* 0x000000048f107825 */ /* 0x004fc800078e0202 */
[C---:B------:R-:W-:Y:S01]  /*8c6c0*/  IMAD.WIDE R18, R143.reuse, 0x4, R4 ;  /* 0x000000048f127825 */ /* 0x040fe200078e0204 */
[----:B------:R2:W-:Y:S03]  /*8c6d0*/  @P2 STG.E desc[UR6][R16.64], R146 ;  /* 0x0000009210002986 */ /* 0x0005e6000c101906 */
[----:B-1----:R-:W-:-:S04]  /*8c6e0*/  IMAD.WIDE R20, R143, 0x4, R8 ;  /* 0x000000048f147825 */ /* 0x002fc800078e0208 */
[----:B--2---:R-:W-:Y:S01]  /*8c6f0*/  IMAD.WIDE R16, R143, 0x4, R6 ;  /* 0x000000048f107825 */ /* 0x004fe200078e0206 */
[----:B------:R-:W2:Y:S04]  /*8c700*/  LDL.LU R146, [R1+0xf54] ;  /* 0x000f540001927983 */ /* 0x000ea80000300800 */
[----:B------:R-:W2:Y:S04]  /*8c710*/  LDL.LU R143, [R1+0xb44] ;  /* 0x000b4400018f7983 */ /* 0x000ea80000300800 */
[----:B------:R-:W-:Y:S04]  /*8c720*/  @P6 STG.E desc[UR6][R18.64], R240 ;  /* 0x000000f012006986 */ /* 0x000fe8000c101906 */
[----:B------:R-:W-:Y:S04]  /*8c730*/  @P5 STG.E desc[UR6][R16.64], R244 ;  /* 0x000000f410005986 */ /* 0x000fe8000c101906 */
[----:B------:R-:W2:Y:S04]  /*8c740*/  LDL.LU R145, [R1+0x2728] ;  /* 0x0027280001917983 */ /* 0x000ea80000300800 */
[----:B---3--:R1:W-:Y:S04]  /*8c750*/  @P0 STG.E desc[UR6][R20.64], R144 ;  /* 0x0000009014000986 */ /* 0x0083e8000c101906 */
[----:B-1----:R-:W3:Y:S01]  /*8c760*/  LDL.LU R144, [R1+0x754] ;  /* 0x0007540001907983 */ /* 0x002ee20000300800 */
[----:B------:R-:W-:-:S02]  /*8c770*/  VIADD R0, R10, 0x1aa ;  /* 0x000001aa0a007836 */ /* 0x000fc40000000000 */
[----:B----4-:R-:W-:Y:S01]  /*8c780*/  IMAD.WIDE R16, R150, 0x4, R2 ;  /* 0x0000000496107825 */ /* 0x010fe200078e0202 */
[----:B------:R-:W4:Y:S02]  /*8c790*/  LDL.LU R245, [R1+0x354] ;  /* 0x0003540001f57983 */ /* 0x000f240000300800 */
[----:B------:R-:W-:Y:S01]  /*8c7a0*/  ISETP.GE.AND P4, PT, R0, UR5, PT ;  /* 0x0000000500007c0c */ /* 0x000fe2000bf86270 */
[----:B------:R-:W-:Y:S01]  /*8c7b0*/  VIADD R0, R10, 0x1ab ;  /* 0x000001ab0a007836 */ /* 0x000fe20000000000 */
[----:B------:R-:W4:Y:S02]  /*8c7c0*/  LDL.LU R240, [R1+0x1748] ;  /* 0x0017480001f07983 */ /* 0x000f240000300800 */
[----:B------:R-:W-:Y:S02]  /*8c7d0*/  ISETP.LT.AND P1, PT, R11, UR4, !P4 ;  /* 0x000000040b007c0c */ /* 0x000fe4000e721270 */
[----:B------:R-:W-:Y:S01]  /*8c7e0*/  ISETP.LT.AND P2, PT, R12, UR4, !P4 ;  /* 0x000000040c007c0c */ /* 0x000fe2000e741270 */
[----:B------:R-:W-:Y:S01]  /*8c7f0*/  IMAD.WIDE R18, R150, 0x4, R4 ;  /* 0x0000000496127825 */ /* 0x000fe200078e0204 */
[----:B------:R-:W-:Y:S01]  /*8c800*/  ISETP.GE.AND P3, PT, R0, UR5, PT ;  /* 0x0000000500007c0c */ /* 0x000fe2000bf66270 */
[----:B------:R-:W4:Y:S01]  /*8c810*/  LDL.LU R244, [R1+0x2048] ;  /* 0x0020480001f47983 */ /* 0x000f220000300800 */
[----:B------:R-:W-:-:S02]  /*8c820*/  ISETP.LT.AND P0, PT, R13, UR4, !P4 ;  /* 0x000000040d007c0c */ /* 0x000fc4000e701270 */
[----:B------:R-:W-:Y:S02]  /*8c830*/  ISETP.LT.AND P4, PT, R14, UR4, !P4 ;  /* 0x000000040e007c0c */ /* 0x000fe4000e781270 */
[----:B------:R-:W-:Y:S02]  /*8c840*/  ISETP.LT.AND P6, PT, R11, UR4, !P3 ;  /* 0x000000040b007c0c */ /* 0x000fe4000dfc1270 */
[----:B------:R-:W-:Y:S01]  /*8c850*/  ISETP.LT.AND P5, PT, R12, UR4, !P3 ;  /* 0x000000040c007c0c */ /* 0x000fe2000dfa1270 */
[----:B------:R1:W-:Y:S04]  /*8c860*/  @P1 STG.E desc[UR6][R16.64], R151 ;  /* 0x0000009710001986 */ /* 0x0003e8000c101906 */
[----:B------:R1:W-:Y:S01]  /*8c870*/  @P2 STG.E desc[UR6][R18.64], R149 ;  /* 0x0000009512002986 */ /* 0x0003e2000c101906 */
[----:B------:R-:W-:-:S04]  /*8c880*/  IMAD.WIDE R20, R142, 0x4, R2 ;  /* 0x000000048e147825 */ /* 0x000fc800078e0202 */
[----:B-1----:R-:W-:-:S04]  /*8c890*/  IMAD.WIDE R16, R150, 0x4, R6 ;  /* 0x0000000496107825 */ /* 0x002fc800078e0206 */
[----:B------:R-:W-:Y:S01]  /*8c8a0*/  IMAD.WIDE R18, R150, 0x4, R8 ;  /* 0x0000000496127825 */ /* 0x000fe200078e0208 */
[----:B------:R-:W4:Y:S03]  /*8c8b0*/  LDL.LU R149, [R1+0x1b48] ;  /* 0x001b480001957983 */ /* 0x000f260000300800 */
[----:B------:R-:W-:Y:S01]  /*8c8c0*/  IMAD.WIDE R22, R142, 0x4, R4 ;  /* 0x000000048e167825 */ /* 0x000fe200078e0204 */
[----:B------:R-:W-:Y:S01]  /*8c8d0*/  @P0 STG.E desc[UR6][R16.64], R148 ;  /* 0x0000009410000986 */ /* 0x000fe2000c101906 */
[----:B------:R-:W-:-:S03]  /*8c8e0*/  ISETP.LT.AND P2, PT, R13, UR4, !P3 ;  /* 0x000000040d007c0c */ /* 0x000fc6000df41270 */
[----:B------:R1:W-:Y:S04]  /*8c8f0*/  @P4 STG.E desc[UR6][R18.64], R147 ;  /* 0x0000009312004986 */ /* 0x0003e8000c101906 */
[----:B------:R-:W4:Y:S04]  /*8c900*/  LDL.LU R151, [R1+0x2730] ;  /* 0x0027300001977983 */ /* 0x000f280000300800 */
[----:B-1----:R-:W4:Y:S01]  /*8c910*/  LDL.LU R147, [R1+0x1348] ;  /* 0x0013480001937983 */ /* 0x002f220000300800 */
[----:B------:R-:W-:-:S03]  /*8c920*/  IMAD.WIDE R16, R142, 0x4, R6 ;  /* 0x000000048e107825 */ /* 0x000fc600078e0206 */
[----:B--2---:R-:W-:Y:S04]  /*8c930*/  @P6 STG.E desc[UR6][R20.64], R146 ;  /* 0x0000009214006986 */ /* 0x004fe8000c101906 */
[----:B------:R1:W-:Y:S04]  /*8c940*/  @P5 STG.E desc[UR6][R22.64], R143 ;  /* 0x0000008f16005986 */ /* 0x0003e8000c101906 */
[----:B-1----:R-:W2:Y:S04]  /*8c950*/  LDL.LU R143, [R1+0xf58] ;  /* 0x000f5800018f7983 */ /* 0x002ea80000300800 */
[----:B------:R-:W2:Y:S04]  /*8c960*/  LDL.LU R150, [R1+0x272c] ;  /* 0x00272c0001967983 */ /* 0x000ea80000300800 */
[----:B------:R-:W2:Y:S04]  /*8c970*/  LDL.LU R148, [R1+0xb48] ;  /* 0x000b480001947983 */ /* 0x000ea80000300800 */
[----:B------:R-:W2:Y:S04]  /*8c980*/  LDL.LU R146, [R1+0x758] ;  /* 0x0007580001927983 */ /* 0x000ea80000300800 */
[----:B---3--:R1:W-:Y:S02]  /*8c990*/  @P2 STG.E desc[UR6][R16.64], R144 ;  /* 0x0000009010002986 */ /* 0x0083e4000c101906 */
[----:B-1----:R-:W-:-:S02]  /*8c9a0*/  IMAD.WIDE R16, R142, 0x4, R8 ;  /* 0x000000048e107825 */ /* 0x002fc400078e0208 */
[----:B------:R-:W3:Y:S04]  /*8c9b0*/  LDL.LU R144, [R1+0x358] ;  /* 0x0003580001907983 */ /* 0x000ee80000300800 */
[----:B------:R-:W3:Y:S01]  /*8c9c0*/  LDL.LU R142, [R1+0x174c] ;  /* 0x00174c00018e7983 */ /* 0x000ee20000300800 */
[----:B------:R-:W-:Y:S01]  /*8c9d0*/  VIADD R0, R10, 0x1ac ;  /* 0x000001ac0a007836 */ /* 0x000fe20000000000 */
[----:B------:R-:W-:-:S04]  /*8c9e0*/  ISETP.LT.AND P3, PT, R14, UR4, !P3 ;  /* 0x000000040e007c0c */ /* 0x000fc8000df61270 */
[----:B------:R-:W-:-:S04]  /*8c9f0*/  ISETP.GE.AND P1, PT, R0, UR5, PT ;  /* 0x0000000500007c0c */ /* 0x000fc8000bf26270 */
[----:B------:R-:W-:Y:S02]  /*8ca00*/  ISETP.LT.AND P6, PT, R11, UR4, !P1 ;  /* 0x000000040b007c0c */ /* 0x000fe4000cfc1270 */
[----:B------:R-:W-:Y:S02]  /*8ca10*/  ISETP.LT.AND P4, PT, R12, UR4, !P1 ;  /* 0x000000040c007c0c */ /* 0x000fe4000cf81270 */
[----:B------:R-:W-:Y:S01]  /*8ca20*/  ISETP.LT.AND P5, PT, R13, UR4, !P1 ;  /* 0x000000040d007c0c */ /* 0x000fe2000cfa1270 */
[----:B------:R-:W-:Y:S01]  /*8ca30*/  VIADD R0, R10, 0x1ad ;  /* 0x000001ad0a007836 */ /* 0x000fe20000000000 */
[----:B------:R-:W-:Y:S01]  /*8ca40*/  ISETP.LT.AND P1, PT, R14, UR4, !P1 ;  /* 0x000000040e007c0c */ /* 0x000fe2000cf21270 */
[----:B------:R-:W-:-:S03]  /*8ca50*/  IMAD.WIDE R18, R145, 0x4, R2 ;  /* 0x0000000491127825 */ /* 0x000fc600078e0202 */
[----:B------:R-:W-:Y:S01]  /*8ca60*/  ISETP.GE.AND P0, PT, R0, UR5, PT ;  /* 0x0000000500007c0c */ /* 0x000fe2000bf06270 */
[C---:B------:R-:W-:Y:S01]  /*8ca70*/  IMAD.WIDE R20, R145.reuse, 0x4, R4 ;  /* 0x0000000491147825 */ /* 0x040fe200078e0204 */
[----:B----4-:R-:W-:Y:S03]  /*8ca80*/  @P3 STG.E desc[UR6][R16.64], R245 ;  /* 0x000000f510003986 */ /* 0x010fe6000c101906 */
[----:B------:R-:W-:Y:S01]  /*8ca90*/  IMAD.WIDE R22, R145, 0x4, R6 ;  /* 0x0000000491167825 */ /* 0x000fe200078e0206 */
[----:B------:R1:W-:Y:S01]  /*8caa0*/  @P6 STG.E desc[UR6][R18.64], R240 ;  /* 0x000000f012006986 */ /* 0x0003e2000c101906 */
[----:B------:R-:W-:Y:S02]  /*8cab0*/  ISETP.LT.AND P3, PT, R11, UR4, !P0 ;  /* 0x000000040b007c0c */ /* 0x000fe4000c761270 */
[----:B------:R-:W-:Y:S01]  /*8cac0*/  VIADD R15, R10, 0x1ae ;  /* 0x000001ae0a0f7836 */ /* 0x000fe20000000000 */
[----:B------:R4:W-:Y:S04]  /*8cad0*/  @P4 STG.E desc[UR6][R20.64], R244 ;  /* 0x000000f414004986 */ /* 0x0009e8000c101906 */
[----:B------:R-:W-:Y:S01]  /*8cae0*/  @P5 STG.E desc[UR6][R22.64], R149 ;  /* 0x0000009516005986 */ /* 0x000fe2000c101906 */
[----:B------:R-:W-:Y:S01]  /*8caf0*/  ISETP.LT.AND P5, PT, R12, UR4, !P0 ;  /* 0x000000040c007c0c */ /* 0x000fe2000c7a1270 */
[----:B-1----:R-:W-:Y:S01]  /*8cb00*/  IMAD.WIDE R18, R145, 0x4, R8 ;  /* 0x0000000491127825 */ /* 0x002fe200078e0208 */
[----:B------:R-:W-:-:S02]  /*8cb10*/  ISETP.GE.AND P2, PT, R15, UR5, PT ;  /* 0x000000050f007c0c */ /* 0x000fc4000bf46270 */
[----:B------:R-:W-:Y:S01]  /*8cb20*/  ISETP.LT.AND P4, PT, R13, UR4, !P0 ;  /* 0x000000040d007c0c */ /* 0x000fe2000c781270 */
[----:B----4-:R-:W4:Y:S01]  /*8cb30*/  LDL.LU R244, [R1+0x204c] ;  /* 0x00204c0001f47983 */ /* 0x010f220000300800 */
[----:B------:R-:W-:Y:S02]  /*8cb40*/  ISETP.LT.AND P0, PT, R14, UR4, !P0 ;  /* 0x000000040e007c0c */ /* 0x000fe4000c701270 */
[----:B------:R-:W-:Y:S01]  /*8cb50*/  ISETP.LT.AND P6, PT, R11, UR4, !P2 ;  /* 0x000000040b007c0c */ /* 0x000fe2000d7c1270 */
[----:B------:R-:W4:Y:S04]  /*8cb60*/  LDL.LU R145, [R1+0x2734] ;  /* 0x0027340001917983 */ /* 0x000f280000300800 */
[----:B------:R1:W-:Y:S04]  /*8cb70*/  @P1 STG.E desc[UR6][R18.64], R147 ;  /* 0x0000009312001986 */ /* 0x0003e8000c101906 */
[----:B-1----:R-:W4:Y:S01]  /*8cb80*/  LDL.LU R147, [R1+0x1b4c] ;  /* 0x001b4c0001937983 */ /* 0x002f220000300800 */
[----:B--2---:R-:W-:-:S04]  /*8cb90*/  IMAD.WIDE R16, R150, 0x4, R2 ;  /* 0x0000000496107825 */ /* 0x004fc800078e0202 */
[C---:B------:R-:W-:Y:S01]  /*8cba0*/  IMAD.WIDE R20, R150.reuse, 0x4, R4 ;  /* 0x0000000496147825 */ /* 0x040fe200078e0204 */
[----:B------:R1:W-:Y:S03]  /*8cbb0*/  @P3 STG.E desc[UR6][R16.64], R143 ;  /* 0x0000008f10003986 */ /* 0x0003e6000c101906 */
[C---:B------:R-:W-:Y:S01]  /*8cbc0*/  IMAD.WIDE R18, R150.reuse, 0x4, R6 ;  /* 0x0000000496127825 */ /* 0x040fe200078e0206 */
[----:B------:R2:W-:Y:S04]  /*8cbd0*/  @P5 STG.E desc[UR6][R20.64], R148 ;  /* 0x0000009414005986 */ /* 0x0005e8000c101906 */
[----:B-1----:R-:W4:Y:S01]  /*8cbe0*/  LDL.LU R143, [R1+0x134c] ;  /* 0x00134c00018f7983 */ /* 0x002f220000300800 */
[----:B------:R-:W-:-:S03]  /*8cbf0*/  IMAD.WIDE R16, R150, 0x4, R8 ;  /* 0x0000000496107825 */ /* 0x000fc600078e0208 */
[----:B------:R-:W4:Y:S01]  /*8cc00*/  LDL.LU R149, [R1+0xf5c] ;  /* 0x000f5c0001957983 */ /* 0x000f220000300800 */
[----:B--2---:R-:W-:-:S03]  /*8cc10*/  IMAD.WIDE R20, R151, 0x4, R2 ;  /* 0x0000000497147825 */ /* 0x004fc600078e0202 */
[----:B------:R-:W2:Y:S04]  /*8cc20*/  LDL.LU R148, [R1+0xb4c] ;  /* 0x000b4c0001947983 */ /* 0x000ea80000300800 */
[----:B------:R1:W-:Y:S04]  /*8cc30*/  @P4 STG.E desc[UR6][R18.64], R146 ;  /* 0x0000009212004986 */ /* 0x0003e8000c101906 */
[----:B------:R-:W2:Y:S04]  /*8cc40*/  LDL.LU R150, [R1+0x75c] ;  /* 0x00075c0001967983 */ /* 0x000ea80000300800 */
[----:B-1----:R-:W2:Y:S04]  /*8cc50*/  LDL.LU R146, [R1+0x35c] ;  /* 0x00035c0001927983 */ /* 0x002ea80000300800 */
[----:B---3--:R1:W-:Y:S04]  /*8cc60*/  @P0 STG.E desc[UR6][R16.64], R144 ;  /* 0x0000009010000986 */ /* 0x0083e8000c101906 */
[----:B------:R3:W-:Y:S04]  /*8cc70*/  @P6 STG.E desc[UR6][R20.64], R142 ;  /* 0x0000008e14006986 */ /* 0x0007e8000c101906 */
[----:B-1----:R-:W2:Y:S04]  /*8cc80*/  LDL.LU R144, [R1+0x1b50] ;  /* 0x001b500001907983 */ /* 0x002ea80000300800 */
[----:B---3--:R-:W3:Y:S01]  /*8cc90*/  LDL.LU R142, [R1+0x2738] ;  /* 0x00273800018e7983 */ /* 0x008ee20000300800 */
[----:B------:R-:W-:-:S02]  /*8cca0*/  ISETP.LT.AND P3, PT, R12, UR4, !P2 ;  /* 0x000000040c007c0c */ /* 0x000fc4000d761270 */
[----:B------:R-:W-:Y:S01]  /*8ccb0*/  ISETP.LT.AND P4, PT, R13, UR4, !P2 ;  /* 0x000000040d007c0c */ /* 0x000fe2000d781270 */
[----:B------:R-:W-:Y:S01]  /*8ccc0*/  VIADD R0, R10, 0x1af ;  /* 0x000001af0a007836 */ /* 0x000fe20000000000 */
[----:B------:R-:W-:Y:S01]  /*8ccd0*/  ISETP.LT.AND P2, PT, R14, UR4, !P2 ;  /* 0x000000040e007c0c */ /* 0x000fe2000d741270 */
[C---:B------:R-:W-:Y:S01]  /*8cce0*/  IMAD.WIDE R16, R151.reuse, 0x4, R4 ;  /* 0x0000000497107825 */ /* 0x040fe200078e0204 */
[----:B------:R-:W3:Y:S02]  /*8ccf0*/  LDL.LU R240, [R1+0x1750] ;  /* 0x0017500001f07983 */ /* 0x000ee40000300800 */
[----:B------:R-:W-:Y:S01]  /*8cd00*/  ISETP.GE.AND P1, PT, R0, UR5, PT ;  /* 0x0000000500007c0c */ /* 0x000fe2000bf26270 */
[----:B------:R-:W-:-:S03]  /*8cd10*/  IMAD.WIDE R18, R151, 0x4, R6 ;  /* 0x0000000497127825 */ /* 0x000fc600078e0206 */
[----:B------:R-:W-:Y:S01]  /*8cd20*/  ISETP.LT.AND P5, PT, R11, UR4, !P1 ;  /* 0x000000040b007c0c */ /* 0x000fe2000cfa1270 */
[----:B------:R-:W-:Y:S01]  /*8cd30*/  VIADD R15, R10, 0x1b0 ;  /* 0x000001b00a0f7836 */ /* 0x000fe20000000000 */
[----:B------:R-:W-:-:S04]  /*8cd40*/  ISETP.LT.AND P6, PT, R12, UR4, !P1 ;  /* 0x000000040c007c0c */ /* 0x000fc8000cfc1270 */
[----:B------:R-:W-:Y:S01]  /*8cd50*/  ISETP.GE.AND P0, PT, R15, UR5, PT ;  /* 0x000000050f007c0c */ /* 0x000fe2000bf06270 */
[----:B----4-:R1:W-:Y:S01]  /*8cd60*/  @P3 STG.E desc[UR6][R16.64], R244 ;  /* 0x000000f410003986 */ /* 0x0103e2000c101906 */
[----:B------:R-:W-:-:S04]  /*8cd70*/  IMAD.WIDE R20, R145, 0x4, R4 ;  /* 0x0000000491147825 */ /* 0x000fc800078e0204 */
[----:B-1----:R-:W-:Y:S01]  /*8cd80*/  IMAD.WIDE R16, R151, 0x4, R8 ;  /* 0x0000000497107825 */ /* 0x002fe200078e0208 */
[----:B------:R-:W4:Y:S04]  /*8cd90*/  LDL.LU R244, [R1+0x2050] ;  /* 0x0020500001f47983 */ /* 0x000f280000300800 */
[----:B------:R1:W-:Y:S01]  /*8cda0*/  @P4 STG.E desc[UR6][R18.64], R147 ;  /* 0x0000009312004986 */ /* 0x0003e2000c101906 */
[----:B------:R-:W-:Y:S02]  /*8cdb0*/  ISETP.LT.AND P4, PT, R13, UR4, !P1 ;  /* 0x000000040d007c0c */ /* 0x000fe4000cf81270 */
[----:B------:R-:W-:Y:S01]  /*8cdc0*/  ISETP.LT.AND P1, PT, R14, UR4, !P1 ;  /* 0x000000040e007c0c */ /* 0x000fe2000cf21270 */
[----:B-1----:R-:W4:Y:S01]  /*8cdd0*/  LDL.LU R147, [R1+0x1350] ;  /* 0x0013500001937983 */ /* 0x002f220000300800 */
[----:B------:R-:W-:-:S03]  /*8cde0*/  IMAD.WIDE R18, R145, 0x4, R2 ;  /* 0x0000000491127825 */ /* 0x000fc600078e0202 */
[----:B------:R1:W-:Y:S01]  /*8cdf0*/  @P2 STG.E desc[UR6][R16.64], R143 ;  /* 0x0000008f10002986 */ /* 0x0003e2000c101906 */
[----:B------:R-:W-:-:S03]  /*8ce00*/  ISETP.LT.AND P2, PT, R11, UR4, !P0 ;  /* 0x000000040b007c0c */ /* 0x000fc6000c741270 */
[----:B------:R2:W-:Y:S04]  /*8ce10*/  @P5 STG.E desc[UR6][R18.64], R149 ;  /* 0x0000009512005986 */ /* 0x0005e8000c101906 */
[----:B-1----:R-:W4:Y:S01]  /*8ce20*/  LDL.LU R143, [R1+0x273c] ;  /* 0x00273c00018f7983 */ /* 0x002f220000300800 */
[----:B------:R-:W-:-:S03]  /*8ce30*/  IMAD.WIDE R16, R145, 0x4, R6 ;  /* 0x0000000491107825 */ /* 0x000fc600078e0206 */
[----:B------:R-:W4:Y:S01]  /*8ce40*/  LDL.LU R151, [R1+0xf60] ;  /* 0x000f600001977983 */ /* 0x000f220000300800 */
[----:B--2---:R-:W-:-:S03]  /*8ce50*/  IMAD.WIDE R18, R145, 0x4, R8 ;  /* 0x0000000491127825 */ /* 0x004fc600078e0208 */
[----:B------:R1:W-:Y:S04]  /*8ce60*/  @P6 STG.E desc[UR6][R20.64], R148 ;  /* 0x0000009414006986 */ /* 0x0003e8000c101906 */
[----:B------:R-:W2:Y:S04]  /*8ce70*/  LDL.LU R145, [R1+0xb50] ;  /* 0x000b500001917983 */ /* 0x000ea80000300800 */
[----:B------:R1:W-:Y:S04]  /*8ce80*/  @P4 STG.E desc[UR6][R16.64], R150 ;  /* 0x0000009610004986 */ /* 0x0003e8000c101906 */
[----:B-1----:R-:W2:Y:S04]  /*8ce90*/  LDL.LU R148, [R1+0x2740] ;  /* 0x0027400001947983 */ /* 0x002ea80000300800 */
[----:B------:R-:W-:Y:S04]  /*8cea0*/  @P1 STG.E desc[UR6][R18.64], R146 ;  /* 0x0000009212001986 */ /* 0x000fe8000c101906 */
[----:B------:R-:W2:Y:S04]  /*8ceb0*/  LDL.LU R149, [R1+0x760] ;  /* 0x0007600001957983 */ /* 0x000ea80000300800 */
[----:B------:R-:W2:Y:S01]  /*8cec0*/  LDL.LU R150, [R1+0x360] ;  /* 0x0003600001967983 */ /* 0x000ea20000300800 */
[----:B---3--:R-:W-:-:S05]  /*8ced0*/  IMAD.WIDE R20, R142, 0x4, R2 ;  /* 0x000000048e147825 */ /* 0x008fca00078e0202 */
[----:B------:R1:W-:Y:S04]  /*8cee0*/  @P2 STG.E desc[UR6][R20.64], R144 ;  /* 0x0000009014002986 */ /* 0x0003e8000c101906 */
[----:B-1----:R-:W3:Y:S01]  /*8cef0*/  LDL.LU R144, [R1+0x1b54] ;  /* 0x001b540001907983 */ /* 0x002ee20000300800 */
[----:B------:R-:W-:Y:S02]  /*8cf00*/  ISETP.LT.AND P6, PT, R12, UR4, !P0 ;  /* 0x000000040c007c0c */ /* 0x000fe4000c7c1270 */
[----:B------:R-:W-:Y:S02]  /*8cf10*/  ISETP.LT.AND P5, PT, R13, UR4, !P0 ;  /* 0x000000040d007c0c */ /* 0x000fe4000c7a1270 */
[----:B------:R-:W-:Y:S01]  /*8cf20*/  ISETP.LT.AND P0, PT, R14, UR4, !P0 ;  /* 0x000000040e007c0c */ /* 0x000fe2000c701270 */
[----:B------:R-:W-:-:S02]  /*8cf30*/  VIADD R0, R10, 0x1b1 ;  /* 0x000001b10a007836 */ /* 0x000fc40000000000 */
[----:B------:R-:W-:-:S04]  /*8cf40*/  IMAD.WIDE R16, R142, 0x4, R4 ;  /* 0x000000048e107825 */ /* 0x000fc800078e0204 */
[----:B------:R-:W-:-:S04]  /*8cf50*/  IMAD.WIDE R18, R142, 0x4, R6 ;  /* 0x000000048e127825 */ /* 0x000fc800078e0206 */
[----:B------:R-:W-:Y:S02]  /*8cf60*/  IMAD.WIDE R20, R142, 0x4, R8 ;  /* 0x000000048e147825 */ /* 0x000fe400078e0208 */
[----:B------:R-:W3:Y:S01]  /*8cf70*/  LDL.LU R142, [R1+0x1754] ;  /* 0x00175400018e7983 */ /* 0x000ee20000300800 */
[----:B------:R-:W-:Y:S01]  /*8cf80*/  ISETP.GE.AND P3, PT, R0, UR5, PT ;  /* 0x0000000500007c0c */ /* 0x000fe2000bf66270 */
[----:B------:R-:W-:Y:S02]  /*8cf90*/  VIADD R0, R10, 0x1b2 ;  /* 0x000001b20a007836 */ /* 0x000fe40000000000 */
[----:B------:R-:W-:Y:S01]  /*8cfa0*/  @P6 STG.E desc[UR6][R16.64], R240 ;  /* 0x000000f010006986 */ /* 0x000fe2000c101906 */
[----:B------:R-:W-:Y:S02]  /*8cfb0*/  ISETP.LT.AND P1, PT, R11, UR4, !P3 ;  /* 0x000000040b007c0c */ /* 0x000fe4000df21270 */
[----:B------:R-:W-:Y:S01]  /*8cfc0*/  ISETP.LT.AND P2, PT, R12, UR4, !P3 ;  /* 0x000000040c007c0c */ /* 0x000fe2000df41270 */
[----:B----4-:R-:W-:Y:S01]  /*8cfd0*/  @P5 STG.E desc[UR6][R18.64], R244 ;  /* 0x000000f412005986 */ /* 0x010fe2000c101906 */
[----:B------:R-:W-:-:S03]  /*8cfe0*/  ISETP.GE.AND P4, PT, R0, UR5, PT ;  /* 0x0000000500007c0c */ /* 0x000fc6000bf86270 */
[----:B------:R-:W4:Y:S01]  /*8cff0*/  LDL.LU R146, [R1+0x2744] ;  /* 0x0027440001927983 */ /* 0x000f220000300800 */
[----:B------:R-:W-:-:S03]  /*8d000*/  ISETP.LT.AND P6, PT, R11, UR4, !P4 ;  /* 0x000000040b007c0c */ /* 0x000fc6000e7c1270 */
[----:B------:R1:W-:Y:S01]  /*8d010*/  @P0 STG.E desc[UR6][R20.64], R147 ;  /* 0x0000009314000986 */ /* 0x0003e2000c101906 */
[----:B------:R-:W-:Y:S02]  /*8d020*/  ISETP.LT.AND P0, PT, R13, UR4, !P3 ;  /* 0x000000040d007c0c */ /* 0x000fe4000df01270 */
[----:B------:R-:W-:Y:S01]  /*8d030*/  ISETP.LT.AND P3, PT, R14, UR4, !P3 ;  /* 0x000000040e007c0c */ /* 0x000fe2000df61270 */
[----:B-1----:R-:W4:Y:S04]  /*8d040*/  LDL.LU R147, [R1+0x2054] ;  /* 0x0020540001937983 */ /* 0x002f280000300800 */
[----:B------:R-:W4:Y:S04]  /*8d050*/  LDL.LU R245, [R1+0x1354] ;  /* 0x0013540001f57983 */ /* 0x000f280000300800 */
[----:B------:R-:W4:Y:S04]  /*8d060*/  LDL.LU R240, [R1+0xf64] ;  /* 0x000f640001f07983 */ /* 0x000f280000300800 */
[----:B------:R-:W4:Y:S01]  /*8d070*/  LDL.LU R244, [R1+0xb54] ;  /* 0x000b540001f47983 */ /* 0x000f220000300800 */
[----:B------:R-:W-:-:S04]  /*8d080*/  IMAD.WIDE R16, R143, 0x4, R2 ;  /* 0x000000048f107825 */ /* 0x000fc800078e0202 */
[C---:B------:R-:W-:Y:S01]  /*8d090*/  IMAD.WIDE R18, R143.reuse, 0x4, R4 ;  /* 0x000000048f127825 */ /* 0x040fe200078e0204 */
[----:B------:R1:W-:Y:S04]  /*8d0a0*/  @P1 STG.E desc[UR6][R16.64], R151 ;  /* 0x0000009710001986 */ /* 0x0003e8000c101906 */
[----:B--2---:R2:W-:Y:S01]  /*8d0b0*/  @P2 STG.E desc[UR6][R18.64], R145 ;  /* 0x0000009112002986 */ /* 0x0045e2000c101906 */
[----:B-1----:R-:W-:-:S04]  /*8d0c0*/  IMAD.WIDE R16, R143, 0x4, R6 ;  /* 0x000000048f107825 */ /* 0x002fc800078e0206 */
[----:B------:R-:W-:Y:S01]  /*8d0d0*/  IMAD.WIDE R20, R148, 0x4, R2 ;  /* 0x0000000494147825 */ /* 0x000fe200078e0202 */
[----:B--2---:R-:W2:Y:S03]  /*8d0e0*/  LDL.LU R145, [R1+0x764] ;  /* 0x0007640001917983 */ /* 0x004ea60000300800 */
[----:B------:R-:W-:Y:S01]  /*8d0f0*/  IMAD.WIDE R18, R143, 0x4, R8 ;  /* 0x000000048f127825 */ /* 0x000fe200078e0208 */
[----:B------:R-:W-:Y:S04]  /*8d100*/  @P0 STG.E desc[UR6][R16.64], R149 ;  /* 0x0000009510000986 */ /* 0x000fe8000c101906 */
[----:B------:R-:W-:Y:S04]  /*8d110*/  @P3 STG.E desc[UR6][R18.64], R150 ;  /* 0x0000009612003986 */ /* 0x000fe8000c101906 */
[----:B------:R-:W2:Y:S04]  /*8d120*/  LDL.LU R143, [R1+0x274c] ;  /* 0x00274c00018f7983 */ /* 0x000ea80000300800 */
[----:B---3--:R1:W-:Y:S04]  /*8d130*/  @P6 STG.E desc[UR6][R20.64], R144 ;  /* 0x0000009014006986 */ /* 0x0083e8000c101906 */
[----:B-1----:R-:W3:Y:S01]  /*8d140*/  LDL.LU R144, [R1+0x364] ;  /* 0x0003640001907983 */ /* 0x002ee20000300800 */
[----:B------:R-:W-:Y:S01]  /*8d150*/  ISETP.LT.AND P5, PT, R12, UR4, !P4 ;  /* 0x000000040c007c0c */ /* 0x000fe2000e7a1270 */
[----:B------:R-:W-:Y:S01]  /*8d160*/  IMAD.WIDE R22, R148, 0x4, R4 ;  /* 0x0000000494167825 */ /* 0x000fe200078e0204 */
[----:B------:R-:W-:Y:S01]  /*8d170*/  ISETP.LT.AND P2, PT, R13, UR4, !P4 ;  /* 0x000000040d007c0c */ /* 0x000fe2000e741270 */
[----:B------:R-:W3:Y:S02]  /*8d180*/  LDL.LU R151, [R1+0x1b58] ;  /* 0x001b580001977983 */ /* 0x000ee40000300800 */
[----:B------:R-:W-:-:S02]  /*8d190*/  VIADD R0, R10, 0x1b3 ;  /* 0x000001b30a007836 */ /* 0x000fc40000000000 */
[----:B------:R-:W-:-:S06]  /*8d1a0*/  IMAD.WIDE R16, R148, 0x4, R6 ;  /* 0x0000000494107825 */ /* 0x000fcc00078e0206 */
[----:B------:R1:W-:Y:S01]  /*8d1b0*/  @P5 STG.E desc[UR6][R22.64], R142 ;  /* 0x0000008e16005986 */ /* 0x0003e2000c101906 */
[----:B------:R-:W-:Y:S02]  /*8d1c0*/  ISETP.GE.AND P1, PT, R0, UR5, PT ;  /* 0x0000000500007c0c */ /* 0x000fe4000bf26270 */
[----:B------:R-:W-:Y:S01]  /*8d1d0*/  ISETP.LT.AND P4, PT, R14, UR4, !P4 ;  /* 0x000000040e007c0c */ /* 0x000fe2000e781270 */
[----:B-1----:R-:W3:Y:S01]  /*8d1e0*/  LDL.LU R142, [R1+0x2748] ;  /* 0x00274800018e7983 */ /* 0x002ee20000300800 */
[----:B------:R-:W-:Y:S02]  /*8d1f0*/  ISETP.LT.AND P6, PT, R11, UR4, !P1 ;  /* 0x000000040b007c0c */ /* 0x000fe4000cfc1270 */
[----:B------:R-:W-:Y:S02]  /*8d200*/  ISETP.LT.AND P3, PT, R12, UR4, !P1 ;  /* 0x000000040c007c0c */ /* 0x000fe4000cf61270 */
[----:B------:R-:W-:Y:S02]  /*8d210*/  ISETP.LT.AND P5, PT, R13, UR4, !P1 ;  /* 0x000000040d007c0c */ /* 0x000fe4000cfa1270 */
[----:B------:R-:W-:Y:S01]  /*8d220*/  ISETP.LT.AND P1, PT, R14, UR4, !P1 ;  /* 0x000000040e007c0c */ /* 0x000fe2000cf21270 */
[C---:B----4-:R-:W-:Y:S01]  /*8d230*/  IMAD.WIDE R18, R146.reuse, 0x4, R2 ;  /* 0x0000000492127825 */ /* 0x050fe200078e0202 */
[----:B------:R1:W-:Y:S03]  /*8d240*/  @P2 STG.E desc[UR6][R16.64], R147 ;  /* 0x0000009310002986 */ /* 0x0003e6000c101906 */
[----:B------:R-:W-:Y:S01]  /*8d250*/  IMAD.WIDE R20, R146, 0x4, R4 ;  /* 0x0000000492147825 */ /* 0x000fe200078e0204 */
[----:B-1----:R-:W4:Y:S03]  /*8d260*/  LDL.LU R147, [R1+0x1758] ;  /* 0x0017580001937983 */ /* 0x002f260000300800 */
[----:B------:R-:W-:Y:S01]  /*8d270*/  IMAD.WIDE R16, R148, 0x4, R8 ;  /* 0x0000000494107825 */ /* 0x000fe200078e0208 */
[----:B------:R-:W4:Y:S03]  /*8d280*/  LDL.LU R149, [R1+0x2058] ;  /* 0x0020580001957983 */ /* 0x000f260000300800 */
[C---:B------:R-:W-:Y:S01]  /*8d290*/  IMAD.WIDE R22, R146.reuse, 0x4, R6 ;  /* 0x0000000492167825 */ /* 0x040fe200078e0206 */
[----:B------:R-:W4:Y:S04]  /*8d2a0*/  LDL.LU R150, [R1+0x1358] ;  /* 0x0013580001967983 */ /* 0x000f280000300800 */
[----:B------:R-:W4:Y:S04]  /*8d2b0*/  LDL.LU R148, [R1+0xf68] ;  /* 0x000f680001947983 */ /* 0x000f280000300800 */
[----:B------:R-:W-:Y:S04]  /*8d2c0*/  @P4 STG.E desc[UR6][R16.64], R245 ;  /* 0x000000f510004986 */ /* 0x000fe8000c101906 */
[----:B------:R1:W-:Y:S04]  /*8d2d0*/  @P6 STG.E desc[UR6][R18.64], R240 ;  /* 0x000000f012006986 */ /* 0x0003e8000c101906 */
[----:B------:R-:W-:Y:S01]  /*8d2e0*/  @P3 STG.E desc[UR6][R20.64], R244 ;  /* 0x000000f414003986 */ /* 0x000fe2000c101906 */
[----:B-1----:R-:W-:-:S03]  /*8d2f0*/  IMAD.WIDE R18, R146, 0x4, R8 ;  /* 0x0000000492127825 */ /* 0x002fc600078e0208 */
[----:B------:R-:W4:Y:S04]  /*8d300*/  LDL.LU R146, [R1+0xb58] ;  /* 0x000b580001927983 */ /* 0x000f280000300800 */
[----:B--2---:R1:W-:Y:S04]  /*8d310*/  @P5 STG.E desc[UR6][R22.64], R145 ;  /* 0x0000009116005986 */ /* 0x0043e8000c101906 */
[----:B-1----:R-:W2:Y:S04]  /*8d320*/  LDL.LU R145, [R1+0x2750] ;  /* 0x0027500001917983 */ /* 0x002ea80000300800 */
[----:B---3--:R1:W-:Y:S04]  /*8d330*/  @P1 STG.E desc[UR6][R18.64], R144 ;  /* 0x0000009012001986 */ /* 0x0083e8000c101906 */
[----:B-1----:R-:W3:Y:S01]  /*8d340*/  LDL.LU R144, [R1+0x768] ;  /* 0x0007680001907983 */ /* 0x002ee20000300800 */
[----:B------:R-:W-:-:S05]  /*8d350*/  VIADD R0, R10, 0x1b4 ;  /* 0x000001b40a007836 */ /* 0x000fca0000000000 */
[----:B------:R-:W-:-:S04]  /*8d360*/  ISETP.GE.AND P0, PT, R0, UR5, PT ;  /* 0x0000000500007c0c */ /* 0x000fc8000bf06270 */
[----:B------:R-:W-:Y:S01]  /*8d370*/  ISETP.LT.AND P4, PT, R11, UR4, !P0 ;  /* 0x000000040b007c0c */ /* 0x000fe2000c781270 */
[----:B------:R-:W-:Y:S01]  /*8d380*/  VIADD R15, R10, 0x1b5 ;  /* 0x000001b50a0f7836 */ /* 0x000fe20000000000 */
[----:B------:R-:W-:Y:S01]  /*8d390*/  ISETP.LT.AND P5, PT, R12, UR4, !P0 ;  /* 0x000000040c007c0c */ /* 0x000fe2000c7a1270 */
[C---:B------:R-:W-:Y:S01]  /*8d3a0*/  IMAD.WIDE R16, R142.reuse, 0x4, R2 ;  /* 0x000000048e107825 */ /* 0x040fe200078e0202 */
[----:B------:R-:W-:Y:S02]  /*8d3b0*/  ISETP.LT.AND P3, PT, R13, UR4, !P0 ;  /* 0x000000040d007c0c */ /* 0x000fe4000c761270 */
[----:B------:R-:W-:Y:S01]  /*8d3c0*/  ISETP.GE.AND P2, PT, R15, UR5, PT ;  /* 0x000000050f007c0c */ /* 0x000fe2000bf46270 */
[----:B------:R-:W-:Y:S01]  /*8d3d0*/  IMAD.WIDE R20, R142, 0x4, R4 ;  /* 0x000000048e147825 */ /* 0x000fe200078e0204 */
[----:B------:R-:W-:-:S03]  /*8d3e0*/  ISETP.LT.AND P0, PT, R14, UR4, !P0 ;  /* 0x000000040e007c0c */ /* 0x000fc6000c701270 */
[----:B------:R-:W-:Y:S02]  /*8d3f0*/  IMAD.WIDE R18, R142, 0x4, R6 ;  /* 0x000000048e127825 */ /* 0x000fe400078e0206 */
[----:B------:R1:W-:Y:S01]  /*8d400*/  @P4 STG.E desc[UR6][R16.64], R151 ;  /* 0x0000009710004986 */ /* 0x0003e2000c101906 */
[----:B------:R-:W-:Y:S02]  /*8d410*/  ISETP.LT.AND P6, PT, R11, UR4, !P2 ;  /* 0x000000040b007c0c */ /* 0x000fe4000d7c1270 */
[----:B------:R-:W-:Y:S01]  /*8d420*/  ISETP.LT.AND P4, PT, R12, UR4, !P2 ;  /* 0x000000040c007c0c */ /* 0x000fe2000d781270 */
[----:B-1----:R-:W-:Y:S02]  /*8d430*/  IMAD.WIDE R16, R142, 0x4, R8 ;  /* 0x000000048e107825 */ /* 0x002fe400078e0208 */
[----:B------:R-:W2:Y:S04]  /*8d440*/  LDL.LU R142, [R1+0x2754] ;  /* 0x00275400018e7983 */ /* 0x000ea80000300800 */
[----:B------:R-:W2:Y:S04]  /*8d450*/  LDL.LU R240, [R1+0x368] ;  /* 0x0003680001f07983 */ /* 0x000ea80000300800 */
[----:B----4-:R1:W-:Y:S04]  /*8d460*/  @P5 STG.E desc[UR6][R20.64], R147 ;  /* 0x0000009314005986 */ /* 0x0103e8000c101906 */
[----:B------:R-:W4:Y:S04]  /*8d470*/  LDL.LU R151, [R1+0x1b5c] ;  /* 0x001b5c0001977983 */ /* 0x000f280000300800 */
[----:B------:R1:W-:Y:S04]  /*8d480*/  @P3 STG.E desc[UR6][R18.64], R149 ;  /* 0x0000009512003986 */ /* 0x0003e8000c101906 */
[----:B-1----:R-:W4:Y:S01]  /*8d490*/  LDL.LU R147, [R1+0x175c] ;  /* 0x00175c0001937983 */ /* 0x002f220000300800 */
[----:B------:R-:W-:Y:S01]  /*8d4a0*/  IMAD.WIDE R20, R143, 0x4, R2 ;  /* 0x000000048f147825 */ /* 0x000fe200078e0202 */
[----:B------:R-:W-:-:S02]  /*8d4b0*/  ISETP.LT.AND P3, PT, R13, UR4, !P2 ;  /* 0x000000040d007c0c */ /* 0x000fc4000d761270 */
[----:B------:R1:W-:Y:S04]  /*8d4c0*/  @P0 STG.E desc[UR6][R16.64], R150 ;  /* 0x0000009610000986 */ /* 0x0003e8000c101906 */
[----:B------:R-:W4:Y:S04]  /*8d4d0*/  LDL.LU R149, [R1+0x205c] ;  /* 0x00205c0001957983 */ /* 0x000f280000300800 */
[----:B------:R1:W-:Y:S04]  /*8d4e0*/  @P6 STG.E desc[UR6][R20.64], R148 ;  /* 0x0000009414006986 */ /* 0x0003e8000c101906 */
[----:B-1----:R-:W4:Y:S01]  /*8d4f0*/  LDL.LU R150, [R1+0x135c] ;  /* 0x00135c0001967983 */ /* 0x002f220000300800 */
[----:B------:R-:W-:-:S04]  /*8d500*/  IMAD.WIDE R16, R143, 0x4, R4 ;  /* 0x000000048f107825 */ /* 0x000fc800078e0204 */
[C---:B------:R-:W-:Y:S01]  /*8d510*/  IMAD.WIDE R18, R143.reuse, 0x4, R6 ;  /* 0x000000048f127825 */ /* 0x040fe200078e0206 */
[----:B------:R-:W4:Y:S04]  /*8d520*/  LDL.LU R148, [R1+0xf6c] ;  /* 0x000f6c0001947983 */ /* 0x000f280000300800 */
[----:B------:R1:W-:Y:S02]  /*8d530*/  @P4 STG.E desc[UR6][R16.64], R146 ;  /* 0x0000009210004986 */ /* 0x0003e4000c101906 */
[----:B-1----:R-:W-:Y:S02]  /*8d540*/  IMAD.WIDE R16, R143, 0x4, R8 ;  /* 0x000000048f107825 */ /* 0x002fe400078e0208 */
[----:B------:R-:W4:Y:S04]  /*8d550*/  LDL.LU R143, [R1+0x36c] ;  /* 0x00036c00018f7983 */ /* 0x000f280000300800 */
[----:B------:R-:W4:Y:S04]  /*8d560*/  LDL.LU R146, [R1+0x2758] ;  /* 0x0027580001927983 */ /* 0x000f280000300800 */
[----:B------:R-:W4:Y:S04]  /*8d570*/  LDL.LU R244, [R1+0xb5c] ;  /* 0x000b5c0001f47983 */ /* 0x000f280000300800 */
[----:B---3--:R1:W-:Y:S04]  /*8d580*/  @P3 STG.E desc[UR6][R18.64], R144 ;  /* 0x0000009012003986 */ /* 0x0083e8000c101906 */
[----:B-1----:R-:W3:Y:S01]  /*8d590*/  LDL.LU R144, [R1+0x76c] ;  /* 0x00076c0001907983 */ /* 0x002ee20000300800 */
[----:B------:R-:W-:Y:S01]  /*8d5a0*/  VIADD R0, R10, 0x1b6 ;  /* 0x000001b60a007836 */ /* 0x000fe20000000000 */
[----:B------:R-:W-:-:S04]  /*8d5b0*/  ISETP.LT.AND P2, PT, R14, UR4, !P2 ;  /* 0x000000040e007c0c */ /* 0x000fc8000d741270 */
[----:B------:R-:W-:Y:S01]  /*8d5c0*/  ISETP.GE.AND P1, PT, R0, UR5, PT ;  /* 0x0000000500007c0c */ /* 0x000fe2000bf26270 */
[----:B------:R-:W-:-:S03]  /*8d5d0*/  VIADD R15, R10, 0x1b7 ;  /* 0x000001b70a0f7836 */ /* 0x000fc60000000000 */
[----:B------:R-:W-:Y:S02]  /*8d5e0*/  ISETP.LT.AND P5, PT, R11, UR4, !P1 ;  /* 0x000000040b007c0c */ /* 0x000fe4000cfa1270 */
[----:B------:R-:W-:Y:S01]  /*8d5f0*/  ISETP.LT.AND P6, PT, R12, UR4, !P1 ;  /* 0x000000040c007c0c */ /* 0x000fe2000cfc1270 */
[----:B--2---:R-:W-:Y:S01]  /*8d600*/  IMAD.WIDE R18, R145, 0x4, R2 ;  /* 0x0000000491127825 */ /* 0x004fe200078e0202 */
[----:B------:R-:W-:Y:S02]  /*8d610*/  ISETP.GE.AND P0, PT, R15, UR5, PT ;  /* 0x000000050f007c0c */ /* 0x000fe4000bf06270 */
[----:B------:R-:W-:Y:S01]  /*8d620*/  ISETP.LT.AND P3, PT, R13, UR4, !P1 ;  /* 0x000000040d007c0c */ /* 0x000fe2000cf61270 */
[----:B------:R-:W-:Y:S01]  /*8d630*/  IMAD.WIDE R20, R145, 0x4, R4 ;  /* 0x0000000491147825 */ /* 0x000fe200078e0204 */
[----:B------:R-:W-:Y:S01]  /*8d640*/  ISETP.LT.AND P1, PT, R14, UR4, !P1 ;  /* 0x000000040e007c0c */ /* 0x000fe2000cf21270 */
[----:B------:R-:W-:Y:S01]  /*8d650*/  @P2 STG.E desc[UR6][R16.64], R240 ;  /* 0x000000f010002986 */ /* 0x000fe2000c101906 */
[----:B------:R-:W-:-:S03]  /*8d660*/  ISETP.LT.AND P2, PT, R11, UR4, !P0 ;  /* 0x000000040b007c0c */ /* 0x000fc6000c741270 */
[----:B----4-:R1:W-:Y:S01]  /*8d670*/  @P5 STG.E desc[UR6][R18.64], R151 ;  /* 0x0000009712005986 */ /* 0x0103e2000c101906 */
[----:B------:R-:W-:-:S03]  /*8d680*/  ISETP.LT.AND P5, PT, R13, UR4, !P0 ;  /* 0x000000040d007c0c */ /* 0x000fc6000c7a1270 */
[----:B------:R2:W-:Y:S04]  /*8d690*/  @P6 STG.E desc[UR6][R20.64], R147 ;  /* 0x0000009314006986 */ /* 0x0005e8000c101906 */
[----:B-1----:R-:W4:Y:S01]  /*8d6a0*/  LDL.LU R151, [R1+0x1b60] ;  /* 0x001b600001977983 */ /* 0x002f220000300800 */
[C---:B------:R-:W-:Y:S01]  /*8d6b0*/  IMAD.WIDE R18, R145.reuse, 0x4, R6 ;  /* 0x0000000491127825 */ /* 0x040fe200078e0206 */
[----:B------:R-:W-:Y:S02]  /*8d6c0*/  ISETP.LT.AND P6, PT, R12, UR4, !P0 ;  /* 0x000000040c007c0c */ /* 0x000fe4000c7c1270 */
[----:B--2---:R-:W2:Y:S01]  /*8d6d0*/  LDL.LU R147, [R1+0x2060] ;  /* 0x0020600001937983 */ /* 0x004ea20000300800 */
[----:B------:R-:W-:Y:S01]  /*8d6e0*/  IMAD.WIDE R20, R145, 0x4, R8 ;  /* 0x0000000491147825 */ /* 0x000fe200078e0208 */
[----:B------:R-:W-:-:S02]  /*8d6f0*/  ISETP.LT.AND P0, PT, R14, UR4, !P0 ;  /* 0x000000040e007c0c */ /* 0x000fc4000c701270 */
[----:B------:R-:W2:Y:S01]  /*8d700*/  LDL.LU R145, [R1+0x275c] ;  /* 0x00275c0001917983 */ /* 0x000ea20000300800 */
[----:B------:R-:W-:-:S03]  /*8d710*/  IMAD.WIDE R16, R142, 0x4, R2 ;  /* 0x000000048e107825 */ /* 0x000fc600078e0202 */
[----:B------:R1:W-:Y:S04]  /*8d720*/  @P3 STG.E desc[UR6][R18.64], R149 ;  /* 0x0000009512003986 */ /* 0x0003e8000c101906 */
[----:B------:R1:W-:Y:S04]  /*8d730*/  @P1 STG.E desc[UR6][R20.64], R150 ;  /* 0x0000009614001986 */ /* 0x0003e8000c101906 */
[----:B------:R1:W-:Y:S04]  /*8d740*/  @P2 STG.E desc[UR6][R16.64], R148 ;  /* 0x0000009410002986 */ /* 0x0003e8000c101906 */
[----:B-1----:R-:W2:Y:S01]  /*8d750*/  LDL.LU R149, [R1+0x1760] ;  /* 0x0017600001957983 */ /* 0x002ea20000300800 */
[----:B------:R-:W-:-:S03]  /*8d760*/  IMAD.WIDE R18, R142, 0x4, R4 ;  /* 0x000000048e127825 */ /* 0x000fc600078e0204 */
[----:B------:R-:W2:Y:S01]  /*8d770*/  LDL.LU R150, [R1+0x1360] ;  /* 0x0013600001967983 */ /* 0x000ea20000300800 */
[----:B------:R-:W-:-:S03]  /*8d780*/  IMAD.WIDE R20, R142, 0x4, R8 ;  /* 0x000000048e147825 */ /* 0x000fc600078e0208 */
[----:B------:R-:W2:Y:S01]  /*8d790*/  LDL.LU R148, [R1+0xf70] ;  /* 0x000f700001947983 */ /* 0x000ea20000300800 */
[----:B------:R-:W-:-:S03]  /*8d7a0*/  IMAD.WIDE R16, R142, 0x4, R6 ;  /* 0x000000048e107825 */ /* 0x000fc600078e0206 */
[----:B------:R-:W2:Y:S04]  /*8d7b0*/  LDL.LU R142, [R1+0x770] ;  /* 0x00077000018e7983 */ /* 0x000ea80000300800 */
[----:B------:R-:W-:Y:S04]  /*8d7c0*/  @P6 STG.E desc[UR6][R18.64], R244 ;  /* 0x000000f412006986 */ /* 0x000fe8000c101906 */
[----:B---3--:R-:W-:Y:S04]  /*8d7d0*/  @P5 STG.E desc[UR6][R16.64], R144 ;  /* 0x0000009010005986 */ /* 0x008fe8000c101906 */
[----:B------:R1:W-:Y:S04]  /*8d7e0*/  @P0 STG.E desc[UR6][R20.64], R143 ;  /* 0x0000008f14000986 */ /* 0x0003e8000c101906 */
[----:B-1----:R-:W3:Y:S01]  /*8d7f0*/  LDL.LU R143, [R1+0xb60] ;  /* 0x000b6000018f7983 */ /* 0x002ee20000300800 */
[----:B------:R-:W-:-:S02]  /*8d800*/  VIADD R0, R10, 0x1b8 ;  /* 0x000001b80a007836 */ /* 0x000fc40000000000 */
[----:B------:R-:W-:Y:S01]  /*8d810*/  IMAD.WIDE R16, R146, 0x4, R2 ;  /* 0x0000000492107825 */ /* 0x000fe200078e0202 */
[----:B------:R-:W3:Y:S02]  /*8d820*/  LDL.LU R144, [R1+0x2760] ;  /* 0x0027600001907983 */ /* 0x000ee40000300800 */
[----:B------:R-:W-:Y:S01]  /*8d830*/  ISETP.GE.AND P4, PT, R0, UR5, PT ;  /* 0x0000000500007c0c */ /* 0x000fe2000bf86270 */
[----:B------:R-:W-:Y:S01]  /*8d840*/  VIADD R0, R10, 0x1b9 ;  /* 0x000001b90a007836 */ /* 0x000fe20000000000 */
[----:B------:R-:W3:Y:S02]  /*8d850*/  LDL.LU R245, [R1+0x370] ;  /* 0x0003700001f57983 */ /* 0x000ee40000300800 */
[----:B------:R-:W-:Y:S02]  /*8d860*/  ISETP.LT.AND P1, PT, R11, UR4, !P4 ;  /* 0x000000040b007c0c */ /* 0x000fe4000e721270 */
[----:B------:R-:W-:Y:S01]  /*8d870*/  ISETP.LT.AND P2, PT, R12, UR4, !P4 ;  /* 0x000000040c007c0c */ /* 0x000fe2000e741270 */
[----:B------:R-:W-:Y:S01]  /*8d880*/  IMAD.WIDE R18, R146, 0x4, R4 ;  /* 0x0000000492127825 */ /* 0x000fe200078e0204 */
[----:B------:R-:W-:Y:S01]  /*8d890*/  ISETP.GE.AND P3, PT, R0, UR5, PT ;  /* 0x0000000500007c0c */ /* 0x000fe2000bf66270 */
[----:B------:R-:W3:Y:S01]  /*8d8a0*/  LDL.LU R240, [R1+0x1b64] ;  /* 0x001b640001f07983 */ /* 0x000ee20000300800 */
[----:B------:R-:W-:-:S02]  /*8d8b0*/  ISETP.LT.AND P0, PT, R13, UR4, !P4 ;  /* 0x000000040d007c0c */ /* 0x000fc4000e701270 */
[----:B------:R-:W-:Y:S01]  /*8d8c0*/  ISETP.LT.AND P4, PT, R14, UR4, !P4 ;  /* 0x000000040e007c0c */ /* 0x000fe2000e781270 */
[----:B------:R-:W3:Y:S01]  /*8d8d0*/  LDL.LU R244, [R1+0x2064] ;  /* 0x0020640001f47983 */ /* 0x000ee20000300800 */
[----:B------:R-:W-:Y:S02]  /*8d8e0*/  ISETP.LT.AND P6, PT, R11, UR4, !P3 ;  /* 0x000000040b007c0c */ /* 0x000fe4000dfc1270 */
[----:B------:R-:W-:Y:S01]  /*8d8f0*/  ISETP.LT.AND P5, PT, R12, UR4, !P3 ;  /* 0x000000040c007c0c */ /* 0x000fe2000dfa1270 */
[----:B----4-:R1:W-:Y:S04]  /*8d900*/  @P1 STG.E desc[UR6][R16.64], R151 ;  /* 0x0000009710001986 */ /* 0x0103e8000c101906 */
[----:B--2---:R2:W-:Y:S01]  /*8d910*/  @P2 STG.E desc[UR6][R18.64], R147 ;  /* 0x0000009312002986 */ /* 0x0045e2000c101906 */
[----:B-1----:R-:W-:Y:S01]  /*8d920*/  IMAD.WIDE R16, R146, 0x4, R6 ;  /* 0x0000000492107825 */ /* 0x002fe200078e0206 */
[----:B------:R-:W-:-:S03]  /*8d930*/  ISETP.LT.AND P2, PT, R13, UR4, !P3 ;  /* 0x000000040d007c0c */ /* 0x000fc6000df41270 */
[C---:B------:R-:W-:Y:S01]  /*8d940*/  IMAD.WIDE R20, R145.reuse, 0x4, R2 ;  /* 0x0000000491147825 */ /* 0x040fe200078e0202 */
[----:B--2---:R-:W2:Y:S03]  /*8d950*/  LDL.LU R147, [R1+0x1764] ;  /* 0x0017640001937983 */ /* 0x004ea60000300800 */
[----:B------:R-:W-:Y:S02]  /*8d960*/  IMAD.WIDE R18, R146, 0x4, R8 ;  /* 0x0000000492127825 */ /* 0x000fe400078e0208 */
[----:B------:R-:W4:Y:S02]  /*8d970*/  LDL.LU R146, [R1+0x2768] ;  /* 0x0027680001927983 */ /* 0x000f240000300800 */
[C---:B------:R-:W-:Y:S02]  /*8d980*/  IMAD.WIDE R22, R145.reuse, 0x4, R4 ;  /* 0x0000000491167825 */ /* 0x040fe400078e0204 */
[----:B------:R1:W-:Y:S04]  /*8d990*/  @P0 STG.E desc[UR6][R16.64], R149 ;  /* 0x0000009510000986 */ /* 0x0003e8000c101906 */
[----:B------:R-:W-:Y:S04]  /*8d9a0*/  @P4 STG.E desc[UR6][R18.64], R150 ;  /* 0x0000009612004986 */ /* 0x000fe8000c101906 */
[----:B------:R-:W-:Y:S04]  /*8d9b0*/  @P6 STG.E desc[UR6][R20.64], R148 ;  /* 0x0000009414006986 */ /* 0x000fe8000c101906 */
[----:B------:R-:W4:Y:S04]  /*8d9c0*/  LDL.LU R151, [R1+0x1364] ;  /* 0x0013640001977983 */ /* 0x000f280000300800 */
[----:B------:R1:W-:Y:S04]  /*8d9d0*/  @P5 STG.E desc[UR6][R22.64], R142 ;  /* 0x0000008e16005986 */ /* 0x0003e8000c101906 */
[----:B-1----:R-:W4:Y:S01]  /*8d9e0*/  LDL.LU R149, [R1+0xf74] ;  /* 0x000f740001957983 */ /* 0x002f220000300800 */
[----:B------:R-:W-:-:S03]  /*8d9f0*/  IMAD.WIDE R16, R145, 0x4, R6 ;  /* 0x0000000491107825 */ /* 0x000fc600078e0206 */
[----:B------:R-:W4:Y:S04]  /*8da00*/  LDL.LU R142, [R1+0x2764] ;  /* 0x00276400018e7983 */ /* 0x000f280000300800 */
[----:B---3--:R1:W-:Y:S04]  /*8da10*/  @P2 STG.E desc[UR6][R16.64], R143 ;  /* 0x0000008f10002986 */ /* 0x0083e8000c101906 */
[----:B-1----:R-:W3:Y:S01]  /*8da20*/  LDL.LU R143, [R1+0x774] ;  /* 0x00077400018f7983 */ /* 0x002ee20000300800 */
[----:B------:R-:W-:-:S03]  /*8da30*/  IMAD.WIDE R16, R145, 0x4, R8 ;  /* 0x0000000491107825 */ /* 0x000fc600078e0208 */
[----:B------:R-:W3:Y:S04]  /*8da40*/  LDL.LU R150, [R1+0xb64] ;  /* 0x000b640001967983 */ /* 0x000ee80000300800 */
        /* <DEDUP_REMOVED lines=8> */
[----:B------:R-:W-:Y:S01]  /*8dad0*/  IMAD.WIDE R18, R144, 0x4, R2 ;  /* 0x0000000490127825 */ /* 0x000fe200078e0202 */
[----:B------:R-:W-:Y:S03]  /*8dae0*/  @P3 STG.E desc[UR6][R16.64], R245 ;  /* 0x000000f510003986 */ /* 0x000fe6000c101906 */
[----:B------:R-:W-:Y:S02]  /*8daf0*/  VIADD R0, R10, 0x1bb ;  /* 0x000001bb0a007836 */ /* 0x000fe40000000000 */
[----:B------:R-:W-:-:S04]  /*8db00*/  IMAD.WIDE R20, R144, 0x4, R4 ;  /* 0x0000000490147825 */ /* 0x000fc800078e0204 */
[----:B------:R-:W-:Y:S01]  /*8db10*/  IMAD.WIDE R22, R144, 0x4, R6 ;  /* 0x0000000490167825 */ /* 0x000fe200078e0206 */
[----:B------:R1:W-:Y:S01]  /*8db20*/  @P6 STG.E desc[UR6][R18.64], R240 ;  /* 0x000000f012006986 */ /* 0x0003e2000c101906 */
[----:B------:R-:W-:Y:S02]  /*8db30*/  ISETP.GE.AND P0, PT, R0, UR5, PT ;  /* 0x0000000500007c0c */ /* 0x000fe4000bf06270 */
[----:B------:R-:W-:Y:S01]  /*8db40*/  ISETP.LT.AND P1, PT, R14, UR4, !P1 ;  /* 0x000000040e007c0c */ /* 0x000fe2000cf21270 */
[----:B------:R-:W-:Y:S01]  /*8db50*/  @P4 STG.E desc[UR6][R20.64], R244 ;  /* 0x000000f414004986 */ /* 0x000fe2000c101906 */
[----:B------:R-:W-:-:S03]  /*8db60*/  ISETP.LT.AND P3, PT, R11, UR4, !P0 ;  /* 0x000000040b007c0c */ /* 0x000fc6000c761270 */
[----:B--2---:R2:W-:Y:S01]  /*8db70*/  @P5 STG.E desc[UR6][R22.64], R147 ;  /* 0x0000009316005986 */ /* 0x0045e2000c101906 */
[----:B------:R-:W-:Y:S01]  /*8db80*/  VIADD R15, R10, 0x1bc ;  /* 0x000001bc0a0f7836 */ /* 0x000fe20000000000 */
[----:B------:R-:W-:Y:S01]  /*8db90*/  ISETP.LT.AND P5, PT, R12, UR4, !P0 ;  /* 0x000000040c007c0c */ /* 0x000fe2000c7a1270 */
[----:B-1----:R-:W-:Y:S01]  /*8dba0*/  IMAD.WIDE R18, R144, 0x4, R8 ;  /* 0x0000000490127825 */ /* 0x002fe200078e0208 */
[----:B--2---:R-:W2:Y:S02]  /*8dbb0*/  LDL.LU R147, [R1+0x2068] ;  /* 0x0020680001937983 */ /* 0x004ea40000300800 */
[----:B------:R-:W-:Y:S02]  /*8dbc0*/  ISETP.GE.AND P2, PT, R15, UR5, PT ;  /* 0x000000050f007c0c */ /* 0x000fe4000bf46270 */
[----:B------:R-:W-:Y:S01]  /*8dbd0*/  ISETP.LT.AND P4, PT, R13, UR4, !P0 ;  /* 0x000000040d007c0c */ /* 0x000fe2000c781270 */
[----:B------:R-:W2:Y:S01]  /*8dbe0*/  LDL.LU R144, [R1+0x276c] ;  /* 0x00276c0001907983 */ /* 0x000ea20000300800 */
[----:B------:R-:W-:-:S03]  /*8dbf0*/  ISETP.LT.AND P0, PT, R14, UR4, !P0 ;  /* 0x000000040e007c0c */ /* 0x000fc6000c701270 */
[----:B----4-:R1:W-:Y:S01]  /*8dc00*/  @P1 STG.E desc[UR6][R18.64], R151 ;  /* 0x0000009712001986 */ /* 0x0103e2000c101906 */
[----:B------:R-:W-:Y:S01]  /*8dc10*/  ISETP.LT.AND P6, PT, R11, UR4, !P2 ;  /* 0x000000040b007c0c */ /* 0x000fe2000d7c1270 */
[C---:B------:R-:W-:Y:S02]  /*8dc20*/  IMAD.WIDE R16, R142.reuse, 0x4, R2 ;  /* 0x000000048e107825 */ /* 0x040fe400078e0202 */
[----:B-1----:R-:W4:Y:S02]  /*8dc30*/  LDL.LU R151, [R1+0x1768] ;  /* 0x0017680001977983 */ /* 0x002f240000300800 */
[C---:B------:R-:W-:Y:S02]  /*8dc40*/  IMAD.WIDE R20, R142.reuse, 0x4, R4 ;  /* 0x000000048e147825 */ /* 0x040fe400078e0204 */
[----:B------:R1:W-:Y:S02]  /*8dc50*/  @P3 STG.E desc[UR6][R16.64], R149 ;  /* 0x0000009510003986 */ /* 0x0003e4000c101906 */
[----:B------:R-:W-:-:S04]  /*8dc60*/  IMAD.WIDE R18, R142, 0x4, R6 ;  /* 0x000000048e127825 */ /* 0x000fc800078e0206 */
[----:B-1----:R-:W-:Y:S02]  /*8dc70*/  IMAD.WIDE R16, R142, 0x4, R8 ;  /* 0x000000048e107825 */ /* 0x002fe400078e0208 */
[----:B------:R-:W4:Y:S04]  /*8dc80*/  LDL.LU R142, [R1+0x2770] ;  /* 0x00277000018e7983 */ /* 0x000f280000300800 */
[----:B------:R-:W4:Y:S04]  /*8dc90*/  LDL.LU R240, [R1+0x1368] ;  /* 0x0013680001f07983 */ /* 0x000f280000300800 */
[----:B------:R-:W4:Y:S04]  /*8dca0*/  LDL.LU R149, [R1+0xf78] ;  /* 0x000f780001957983 */ /* 0x000f280000300800 */
[----:B---3--:R1:W-:Y:S04]  /*8dcb0*/  @P5 STG.E desc[UR6][R20.64], R143 ;  /* 0x0000008f14005986 */ /* 0x0083e8000c101906 */
[----:B------:R-:W-:Y:S04]  /*8dcc0*/  @P4 STG.E desc[UR6][R18.64], R150 ;  /* 0x0000009612004986 */ /* 0x000fe8000c101906 */
[----:B-1----:R-:W3:Y:S01]  /*8dcd0*/  LDL.LU R143, [R1+0x778] ;  /* 0x00077800018f7983 */ /* 0x002ee20000300800 */
[----:B------:R-:W-:-:S03]  /*8dce0*/  IMAD.WIDE R20, R146, 0x4, R2 ;  /* 0x0000000492147825 */ /* 0x000fc600078e0202 */
[----:B------:R1:W-:Y:S04]  /*8dcf0*/  @P0 STG.E desc[UR6][R16.64], R148 ;  /* 0x0000009410000986 */ /* 0x0003e8000c101906 */
[----:B------:R1:W-:Y:S04]  /*8dd00*/  @P6 STG.E desc[UR6][R20.64], R145 ;  /* 0x0000009114006986 */ /* 0x0003e8000c101906 */
[----:B-1----:R-:W3:Y:S04]  /*8dd10*/  LDL.LU R148, [R1+0xb68] ;  /* 0x000b680001947983 */ /* 0x002ee80000300800 */
[----:B------:R-:W3:Y:S01]  /*8dd20*/  LDL.LU R145, [R1+0x378] ;  /* 0x0003780001917983 */ /* 0x000ee20000300800 */
[----:B------:R-:W-:Y:S01]  /*8dd30*/  ISETP.LT.AND P3, PT, R12, UR4, !P2 ;  /* 0x000000040c007c0c */ /* 0x000fe2000d761270 */
[----:B------:R-:W-:Y:S01]  /*8dd40*/  IMAD.WIDE R16, R146, 0x4, R4 ;  /* 0x0000000492107825 */ /* 0x000fe200078e0204 */
[----:B------:R-:W-:-:S03]  /*8dd50*/  ISETP.LT.AND P4, PT, R13, UR4, !P2 ;  /* 0x000000040d007c0c */ /* 0x000fc6000d781270 */
[----:B------:R-:W-:Y:S01]  /*8dd60*/  VIADD R0, R10, 0x1bd ;  /* 0x000001bd0a007836 */ /* 0x000fe20000000000 */
[----:B------:R-:W-:-:S04]  /*8dd70*/  ISETP.LT.AND P2, PT, R14, UR4, !P2 ;  /* 0x000000040e007c0c */ /* 0x000fc8000d741270 */
[----:B------:R-:W-:Y:S01]  /*8dd80*/  ISETP.GE.AND P1, PT, R0, UR5, PT ;  /* 0x0000000500007c0c */ /* 0x000fe2000bf26270 */
[----:B------:R-:W-:-:S03]  /*8dd90*/  IMAD.WIDE R18, R146, 0x4, R6 ;  /* 0x0000000492127825 */ /* 0x000fc600078e0206 */
[----:B------:R-:W-:Y:S02]  /*8dda0*/  ISETP.LT.AND P5, PT, R11, UR4, !P1 ;  /* 0x000000040b007c0c */ /* 0x000fe4000cfa1270 */
[----:B------:R-:W-:Y:S01]  /*8ddb0*/  ISETP.LT.AND P6, PT, R12, UR4, !P1 ;  /* 0x000000040c007c0c */ /* 0x000fe2000cfc1270 */
[----:B--2---:R1:W-:Y:S04]  /*8ddc0*/  @P3 STG.E desc[UR6][R16.64], R147 ;  /* 0x0000009310003986 */ /* 0x0043e8000c101906 */
[----:B-1----:R-:W2:Y:S01]  /*8ddd0*/  LDL.LU R147, [R1+0x1b6c] ;  /* 0x001b6c0001937983 */ /* 0x002ea20000300800 */
[----:B------:R-:W-:-:S03]  /*8dde0*/  IMAD.WIDE R16, R146, 0x4, R8 ;  /* 0x0000000492107825 */ /* 0x000fc600078e0208 */
[----:B------:R-:W2:Y:S04]  /*8ddf0*/  LDL.LU R146, [R1+0x136c] ;  /* 0x00136c0001927983 */ /* 0x000ea80000300800 */
[----:B------:R-:W2:Y:S01]  /*8de00*/  LDL.LU R150, [R1+0x2774] ;  /* 0x0027740001967983 */ /* 0x000ea20000300800 */
[----:B------:R-:W-:-:S03]  /*8de10*/  IMAD.WIDE R20, R144, 0x4, R4 ;  /* 0x0000000490147825 */ /* 0x000fc600078e0204 */
[----:B----4-:R1:W-:Y:S01]  /*8de20*/  @P4 STG.E desc[UR6][R18.64], R151 ;  /* 0x0000009712004986 */ /* 0x0103e2000c101906 */
[----:B------:R-:W-:-:S03]  /*8de30*/  ISETP.LT.AND P4, PT, R13, UR4, !P1 ;  /* 0x000000040d007c0c */ /* 0x000fc6000cf81270 */
[----:B------:R-:W4:Y:S01]  /*8de40*/  LDL.LU R244, [R1+0x206c] ;  /* 0x00206c0001f47983 */ /* 0x000f220000300800 */
[----:B------:R-:W-:-:S03]  /*8de50*/  ISETP.LT.AND P1, PT, R14, UR4, !P1 ;  /* 0x000000040e007c0c */ /* 0x000fc6000cf21270 */
[----:B-1----:R-:W4:Y:S01]  /*8de60*/  LDL.LU R151, [R1+0x176c] ;  /* 0x00176c0001977983 */ /* 0x002f220000300800 */
[----:B------:R-:W-:-:S03]  /*8de70*/  IMAD.WIDE R18, R144, 0x4, R2 ;  /* 0x0000000490127825 */ /* 0x000fc600078e0202 */
[----:B------:R1:W-:Y:S04]  /*8de80*/  @P2 STG.E desc[UR6][R16.64], R240 ;  /* 0x000000f010002986 */ /* 0x0003e8000c101906 */
[----:B------:R-:W-:Y:S01]  /*8de90*/  @P5 STG.E desc[UR6][R18.64], R149 ;  /* 0x0000009512005986 */ /* 0x000fe2000c101906 */
[----:B-1----:R-:W-:-:S03]  /*8dea0*/  IMAD.WIDE R16, R144, 0x4, R6 ;  /* 0x0000000490107825 */ /* 0x002fc600078e0206 */
[----:B---3--:R1:W-:Y:S04]  /*8deb0*/  @P6 STG.E desc[UR6][R20.64], R143 ;  /* 0x0000008f14006986 */ /* 0x0083e8000c101906 */
[----:B-1----:R-:W3:Y:S01]  /*8dec0*/  LDL.LU R143, [R1+0xf7c] ;  /* 0x000f7c00018f7983 */ /* 0x002ee20000300800 */
[----:B------:R-:W-:-:S03]  /*8ded0*/  IMAD.WIDE R20, R144, 0x4, R8 ;  /* 0x0000000490147825 */ /* 0x000fc600078e0208 */
[----:B------:R-:W3:Y:S04]  /*8dee0*/  LDL.LU R149, [R1+0x77c] ;  /* 0x00077c0001957983 */ /* 0x000ee80000300800 */
[----:B------:R-:W-:Y:S04]  /*8def0*/  @P4 STG.E desc[UR6][R16.64], R148 ;  /* 0x0000009410004986 */ /* 0x000fe8000c101906 */
[----:B------:R-:W3:Y:S04]  /*8df00*/  LDL.LU R144, [R1+0x2778] ;  /* 0x0027780001907983 */ /* 0x000ee80000300800 */
[----:B------:R1:W-:Y:S04]  /*8df10*/  @P1 STG.E desc[UR6][R20.64], R145 ;  /* 0x0000009114001986 */ /* 0x0003e8000c101906 */
[----:B-1----:R-:W3:Y:S01]  /*8df20*/  LDL.LU R145, [R1+0xb6c] ;  /* 0x000b6c0001917983 */ /* 0x002ee20000300800 */
[----:B------:R-:W-:-:S05]  /*8df30*/  VIADD R15, R10, 0x1be ;  /* 0x000001be0a0f7836 */ /* 0x000fca0000000000 */
[----:B------:R-:W-:-:S04]  /*8df40*/  ISETP.GE.AND P0, PT, R15, UR5, PT ;  /* 0x000000050f007c0c */ /* 0x000fc8000bf06270 */
[----:B------:R-:W-:Y:S01]  /*8df50*/  ISETP.LT.AND P2, PT, R11, UR4, !P0 ;  /* 0x000000040b007c0c */ /* 0x000fe2000c741270 */
[----:B------:R-:W-:Y:S01]  /*8df60*/  IMAD.WIDE R18, R142, 0x4, R2 ;  /* 0x000000048e127825 */ /* 0x000fe200078e0202 */
[----:B------:R-:W-:Y:S02]  /*8df70*/  ISETP.LT.AND P6, PT, R12, UR4, !P0 ;  /* 0x000000040c007c0c */ /* 0x000fe4000c7c1270 */
[----:B------:R-:W-:Y:S01]  /*8df80*/  ISETP.LT.AND P5, PT, R13, UR4, !P0 ;  /* 0x000000040d007c0c */ /* 0x000fe2000c7a1270 */
[----:B------:R-:W-:Y:S01]  /*8df90*/  VIADD R0, R10, 0x1bf ;  /* 0x000001bf0a007836 */ /* 0x000fe20000000000 */
[----:B------:R-:W-:Y:S01]  /*8dfa0*/  ISETP.LT.AND P0, PT, R14, UR4, !P0 ;  /* 0x000000040e007c0c */ /* 0x000fe2000c701270 */
[----:B------:R-:W-:-:S03]  /*8dfb0*/  IMAD.WIDE R16, R142, 0x4, R4 ;  /* 0x000000048e107825 */ /* 0x000fc600078e0204 */
[----:B------:R-:W-:-:S03]  /*8dfc0*/  ISETP.GE.AND P3, PT, R0, UR5, PT ;  /* 0x0000000500007c0c */ /* 0x000fc6000bf66270 */
[----:B--2---:R1:W-:Y:S01]  /*8dfd0*/  @P2 STG.E desc[UR6][R18.64], R147 ;  /* 0x0000009312002986 */ /* 0x0043e2000c101906 */
[C---:B------:R-:W-:Y:S01]  /*8dfe0*/  IMAD.WIDE R20, R142.reuse, 0x4, R8 ;  /* 0x000000048e147825 */ /* 0x040fe200078e0208 */
[----:B------:R-:W-:Y:S02]  /*8dff0*/  ISETP.LT.AND P1, PT, R11, UR4, !P3 ;  /* 0x000000040b007c0c */ /* 0x000fe4000df21270 */
[----:B-1----:R-:W2:Y:S01]  /*8e000*/  LDL.LU R147, [R1+0x37c] ;  /* 0x00037c0001937983 */ /* 0x002ea20000300800 */
[----:B------:R-:W-:-:S03]  /*8e010*/  IMAD.WIDE R18, R142, 0x4, R6 ;  /* 0x000000048e127825 */ /* 0x000fc600078e0206 */
[----:B------:R-:W2:Y:S04]  /*8e020*/  LDL.LU R148, [R1+0x1b70] ;  /* 0x001b700001947983 */ /* 0x000ea80000300800 */
[----:B------:R-:W2:Y:S01]  /*8e030*/  LDL.LU R142, [R1+0x1770] ;  /* 0x00177000018e7983 */ /* 0x000ea20000300800 */
[----:B------:R-:W-:-:S03]  /*8e040*/  ISETP.LT.AND P2, PT, R12, UR4, !P3 ;  /* 0x000000040c007c0c */ /* 0x000fc6000df41270 */
[----:B----4-:R1:W-:Y:S04]  /*8e050*/  @P6 STG.E desc[UR6][R16.64], R244 ;  /* 0x000000f410006986 */ /* 0x0103e8000c101906 */
[----:B------:R4:W-:Y:S04]  /*8e060*/  @P5 STG.E desc[UR6][R18.64], R151 ;  /* 0x0000009712005986 */ /* 0x0009e8000c101906 */
[----:B------:R4:W-:Y:S01]  /*8e070*/  @P0 STG.E desc[UR6][R20.64], R146 ;  /* 0x0000009214000986 */ /* 0x0009e2000c101906 */
[----:B------:R-:W-:Y:S01]  /*8e080*/  ISETP.LT.AND P0, PT, R13, UR4, !P3 ;  /* 0x000000040d007c0c */ /* 0x000fe2000df01270 */
[----:B-1----:R-:W-:-:S04]  /*8e090*/  IMAD.WIDE R16, R150, 0x4, R2 ;  /* 0x0000000496107825 */ /* 0x002fc800078e0202 */
[C---:B----4-:R-:W-:Y:S01]  /*8e0a0*/  IMAD.WIDE R18, R150.reuse, 0x4, R4 ;  /* 0x0000000496127825 */ /* 0x050fe200078e0204 */
[----:B------:R-:W4:Y:S04]  /*8e0b0*/  LDL.LU R146, [R1+0x2070] ;  /* 0x0020700001927983 */ /* 0x000f280000300800 */
[----:B---3--:R1:W-:Y:S04]  /*8e0c0*/  @P1 STG.E desc[UR6][R16.64], R143 ;  /* 0x0000008f10001986 */ /* 0x0083e8000c101906 */
[----:B------:R-:W-:Y:S04]  /*8e0d0*/  @P2 STG.E desc[UR6][R18.64], R149 ;  /* 0x0000009512002986 */ /* 0x000fe8000c101906 */
[----:B-1----:R-:W3:Y:S01]  /*8e0e0*/  LDL.LU R143, [R1+0x2784] ;  /* 0x00278400018f7983 */ /* 0x002ee20000300800 */
[----:B------:R-:W-:-:S03]  /*8e0f0*/  IMAD.WIDE R16, R150, 0x4, R6 ;  /* 0x0000000496107825 */ /* 0x000fc600078e0206 */
[----:B------:R-:W3:Y:S04]  /*8e100*/  LDL.LU R245, [R1+0x1370] ;  /* 0x0013700001f57983 */ /* 0x000ee80000300800 */
[----:B------:R-:W3:Y:S04]  /*8e110*/  LDL.LU R240, [R1+0xb70] ;  /* 0x000b700001f07983 */ /* 0x000ee80000300800 */
[----:B------:R-:W3:Y:S04]  /*8e120*/  LDL.LU R151, [R1+0x780] ;  /* 0x0007800001977983 */ /* 0x000ee80000300800 */
[----:B------:R1:W-:Y:S04]  /*8e130*/  @P0 STG.E desc[UR6][R16.64], R145 ;  /* 0x0000009110000986 */ /* 0x0003e8000c101906 */
[----:B-1----:R-:W3:Y:S01]  /*8e140*/  LDL.LU R145, [R1+0x380] ;  /* 0x0003800001917983 */ /* 0x002ee20000300800 */
[----:B------:R-:W-:Y:S01]  /*8e150*/  VIADD R0, R10, 0x1c0 ;  /* 0x000001c00a007836 */ /* 0x000fe20000000000 */
[----:B------:R-:W-:-:S04]  /*8e160*/  ISETP.LT.AND P3, PT, R14, UR4, !P3 ;  /* 0x000000040e007c0c */ /* 0x000fc8000df61270 */
[----:B------:R-:W-:-:S04]  /*8e170*/  ISETP.GE.AND P4, PT, R0, UR5, PT ;  /* 0x0000000500007c0c */ /* 0x000fc8000bf86270 */
[----:B------:R-:W-:Y:S02]  /*8e180*/  ISETP.LT.AND P6, PT, R11, UR4, !P4 ;  /* 0x000000040b007c0c */ /* 0x000fe4000e7c1270 */
[----:B------:R-:W-:Y:S01]  /*8e190*/  ISETP.LT.AND P5, PT, R12, UR4, !P4 ;  /* 0x000000040c007c0c */ /* 0x000fe2000e7a1270 */
[----:B------:R-:W-:-:S04]  /*8e1a0*/  IMAD.WIDE R18, R150, 0x4, R8 ;  /* 0x0000000496127825 */ /* 0x000fc800078e0208 */
[----:B------:R-:W-:-:S04]  /*8e1b0*/  IMAD.WIDE R20, R144, 0x4, R2 ;  /* 0x0000000490147825 */ /* 0x000fc800078e0202 */
[----:B------:R-:W-:Y:S01]  /*8e1c0*/  IMAD.WIDE R22, R144, 0x4, R4 ;  /* 0x0000000490167825 */ /* 0x000fe200078e0204 */
[----:B--2---:R1:W-:Y:S01]  /*8e1d0*/  @P3 STG.E desc[UR6][R18.64], R147 ;  /* 0x0000009312003986 */ /* 0x0043e2000c101906 */
[----:B------:R-:W-:Y:S02]  /*8e1e0*/  ISETP.LT.AND P2, PT, R13, UR4, !P4 ;  /* 0x000000040d007c0c */ /* 0x000fe4000e741270 */
[----:B------:R-:W-:Y:S01]  /*8e1f0*/  VIADD R0, R10, 0x1c1 ;  /* 0x000001c10a007836 */ /* 0x000fe20000000000 */
[----:B------:R2:W-:Y:S04]  /*8e200*/  @P6 STG.E desc[UR6][R20.64], R148 ;  /* 0x0000009414006986 */ /* 0x0005e8000c101906 */
[----:B------:R2:W-:Y:S04]  /*8e210*/  @P5 STG.E desc[UR6][R22.64], R142 ;  /* 0x0000008e16005986 */ /* 0x0005e8000c101906 */
[----:B-1----:R-:W3:Y:S04]  /*8e220*/  LDL.LU R147, [R1+0x2798] ;  /* 0x0027980001937983 */ /* 0x002ee80000300800 */
[----:B------:R-:W3:Y:S04]  /*8e230*/  LDL.LU R149, [R1+0x2b0] ;  /* 0x0002b00001957983 */ /* 0x000ee80000300800 */
[----:B--2---:R-:W2:Y:S04]  /*8e240*/  LDL.LU R148, [R1+0x1b74] ;  /* 0x001b740001947983 */ /* 0x004ea80000300800 */
[----:B------:R-:W2:Y:S01]  /*8e250*/  LDL.LU R142, [R1+0x278c] ;  /* 0x00278c00018e7983 */ /* 0x000ea20000300800 */
[----:B------:R-:W-:Y:S01]  /*8e260*/  ISETP.GE.AND P1, PT, R0, UR5, PT ;  /* 0x0000000500007c0c */ /* 0x000fe2000bf26270 */
[----:B------:R-:W-:Y:S01]  /*8e270*/  IMAD.WIDE R16, R144, 0x4, R6 ;  /* 0x0000000490107825 */ /* 0x000fe200078e0206 */
[----:B------:R-:W-:-:S02]  /*8e280*/  ISETP.LT.AND P4, PT, R14, UR4, !P4 ;  /* 0x000000040e007c0c */ /* 0x000fc4000e781270 */
[----:B------:R-:W-:Y:S02]  /*8e290*/  ISETP.LT.AND P6, PT, R11, UR4, !P1 ;  /* 0x000000040b007c0c */ /* 0x000fe4000cfc1270 */
[----:B------:R-:W-:Y:S02]  /*8e2a0*/  ISETP.LT.AND P3, PT, R12, UR4, !P1 ;  /* 0x000000040c007c0c */ /* 0x000fe4000cf61270 */
[----:B------:R-:W-:Y:S01]  /*8e2b0*/  ISETP.LT.AND P5, PT, R13, UR4, !P1 ;  /* 0x000000040d007c0c */ /* 0x000fe2000cfa1270 */
[----:B----4-:R1:W-:Y:S04]  /*8e2c0*/  @P2 STG.E desc[UR6][R16.64], R146 ;  /* 0x0000009210002986 */ /* 0x0103e8000c101906 */
[----:B-1----:R-:W4:Y:S01]  /*8e2d0*/  LDL.LU R146, [R1+0x1774] ;  /* 0x0017740001927983 */ /* 0x002f220000300800 */
[----:B------:R-:W-:-:S03]  /*8e2e0*/  IMAD.WIDE R16, R144, 0x4, R8 ;  /* 0x0000000490107825 */ /* 0x000fc600078e0208 */
[----:B------:R-:W4:Y:S04]  /*8e2f0*/  LDL.LU R244, [R1+0x2074] ;  /* 0x0020740001f47983 */ /* 0x000f280000300800 */
[----:B------:R-:W4:Y:S04]  /*8e300*/  LDL.LU R150, [R1+0x1374] ;  /* 0x0013740001967983 */ /* 0x000f280000300800 */
[----:B------:R-:W4:Y:S01]  /*8e310*/  LDL.LU R144, [R1+0xb74] ;  /* 0x000b740001907983 */ /* 0x000f220000300800 */
[----:B---3--:R-:W-:-:S04]  /*8e320*/  IMAD.WIDE R18, R143, 0x4, R2 ;  /* 0x000000048f127825 */ /* 0x008fc800078e0202 */
[C---:B------:R-:W-:Y:S01]  /*8e330*/  IMAD.WIDE R20, R143.reuse, 0x4, R4 ;  /* 0x000000048f147825 */ /* 0x040fe200078e0204 */
[----:B------:R-:W-:Y:S03]  /*8e340*/  @P4 STG.E desc[UR6][R16.64], R245 ;  /* 0x000000f510004986 */ /* 0x000fe6000c101906 */
[----:B------:R-:W-:Y:S01]  /*8e350*/  IMAD.WIDE R22, R143, 0x4, R6 ;  /* 0x000000048f167825 */ /* 0x000fe200078e0206 */
[----:B------:R-:W-:Y:S04]  /*8e360*/  @P6 STG.E desc[UR6][R18.64], R240 ;  /* 0x000000f012006986 */ /* 0x000fe8000c101906 */
[----:B------:R-:W-:Y:S04]  /*8e370*/  @P3 STG.E desc[UR6][R20.64], R151 ;  /* 0x0000009714003986 */ /* 0x000fe8000c101906 */
[----:B------:R1:W-:Y:S04]  /*8e380*/  @P5 STG.E desc[UR6][R22.64], R145 ;  /* 0x0000009116005986 */ /* 0x0003e8000c101906 */
[----:B-1----:R-:W3:Y:S01]  /*8e390*/  LDL.LU R145, [R1+0x784] ;  /* 0x0007840001917983 */ /* 0x002ee20000300800 */
[----:B------:R-:W-:Y:S01]  /*8e3a0*/  VIADD R0, R10, 0x1c2 ;  /* 0x000001c20a007836 */ /* 0x000fe20000000000 */
[----:B------:R-:W-:-:S04]  /*8e3b0*/  ISETP.LT.AND P1, PT, R14, UR4, !P1 ;  /* 0x000000040e007c0c */ /* 0x000fc8000cf21270 */
[----:B------:R-:W-:-:S04]  /*8e3c0*/  ISETP.GE.AND P0, PT, R0, UR5, PT ;  /* 0x0000000500007c0c */ /* 0x000fc8000bf06270 */
[----:B------:R-:W-:Y:S01]  /*8e3d0*/  ISETP.LT.AND P4, PT, R11, UR4, !P0 ;  /* 0x000000040b007c0c */ /* 0x000fe2000c781270 */
[----:B------:R-:W-:Y:S01]  /*8e3e0*/  VIADD R15, R10, 0x1c3 ;  /* 0x000001c30a0f7836 */ /* 0x000fe20000000000 */
[----:B------:R-:W-:Y:S01]  /*8e3f0*/  ISETP.LT.AND P5, PT, R12, UR4, !P0 ;  /* 0x000000040c007c0c */ /* 0x000fe2000c7a1270 */
[----:B------:R-:W-:Y:S01]  /*8e400*/  IMAD.WIDE R18, R143, 0x4, R8 ;  /* 0x000000048f127825 */ /* 0x000fe200078e0208 */
[----:B------:R-:W-:Y:S01]  /*8e410*/  ISETP.LT.AND P3, PT, R13, UR4, !P0 ;  /* 0x000000040d007c0c */ /* 0x000fe2000c761270 */
[----:B------:R-:W3:Y:S01]  /*8e420*/  LDL.LU R143, [R1+0x27a0] ;  /* 0x0027a000018f7983 */ /* 0x000ee20000300800 */
[----:B------:R-:W-:Y:S02]  /*8e430*/  ISETP.GE.AND P2, PT, R15, UR5, PT ;  /* 0x000000050f007c0c */ /* 0x000fe4000bf46270 */
[----:B------:R-:W-:Y:S01]  /*8e440*/  ISETP.LT.AND P0, PT, R14, UR4, !P0 ;  /* 0x000000040e007c0c */ /* 0x000fe2000c701270 */
[----:B------:R-:W3:Y:S01]  /*8e450*/  LDL.LU R151, [R1+0x384] ;  /* 0x0003840001977983 */ /* 0x000ee20000300800 */
[----:B------:R-:W-:-:S03]  /*8e460*/  ISETP.LT.AND P6, PT, R11, UR4, !P2 ;  /* 0x000000040b007c0c */ /* 0x000fc6000d7c1270 */
[----:B------:R1:W-:Y:S01]  /*8e470*/  @P1 STG.E desc[UR6][R18.64], R149 ;  /* 0x0000009512001986 */ /* 0x0003e2000c101906 */
[----:B--2---:R-:W-:-:S05]  /*8e480*/  IMAD.WIDE R16, R142, 0x4, R2 ;  /* 0x000000048e107825 */ /* 0x004fca00078e0202 */
[----:B------:R2:W-:Y:S01]  /*8e490*/  @P4 STG.E desc[UR6][R16.64], R148 ;  /* 0x0000009410004986 */ /* 0x0005e2000c101906 */
[----:B------:R-:W-:Y:S01]  /*8e4a0*/  IMAD.WIDE R20, R142, 0x4, R4 ;  /* 0x000000048e147825 */ /* 0x000fe200078e0204 */
[----:B------:R-:W-:-:S03]  /*8e4b0*/  ISETP.LT.AND P4, PT, R12, UR4, !P2 ;  /* 0x000000040c007c0c */ /* 0x000fc6000d781270 */
[C---:B-1----:R-:W-:Y:S01]  /*8e4c0*/  IMAD.WIDE R18, R142.reuse, 0x4, R6 ;  /* 0x000000048e127825 */ /* 0x042fe200078e0206 */
[----:B--2---:R-:W2:Y:S03]  /*8e4d0*/  LDL.LU R148, [R1+0x2b4] ;  /* 0x0002b40001947983 */ /* 0x004ea60000300800 */
[----:B------:R-:W-:Y:S02]  /*8e4e0*/  IMAD.WIDE R16, R142, 0x4, R8 ;  /* 0x000000048e107825 */ /* 0x000fe400078e0208 */
[----:B------:R-:W2:Y:S04]  /*8e4f0*/  LDL.LU R142, [R1+0x27ac] ;  /* 0x0027ac00018e7983 */ /* 0x000ea80000300800 */
[----:B----4-:R1:W-:Y:S04]  /*8e500*/  @P5 STG.E desc[UR6][R20.64], R146 ;  /* 0x0000009214005986 */ /* 0x0103e8000c101906 */
[----:B------:R-:W4:Y:S04]  /*8e510*/  LDL.LU R149, [R1+0x1b78] ;  /* 0x001b780001957983 */ /* 0x000f280000300800 */
[----:B------:R-:W-:Y:S04]  /*8e520*/  @P3 STG.E desc[UR6][R18.64], R244 ;  /* 0x000000f412003986 */ /* 0x000fe8000c101906 */
[----:B-1----:R-:W4:Y:S01]  /*8e530*/  LDL.LU R146, [R1+0x1778] ;  /* 0x0017780001927983 */ /* 0x002f220000300800 */
[----:B------:R-:W-:-:S03]  /*8e540*/  IMAD.WIDE R20, R147, 0x4, R2 ;  /* 0x0000000493147825 */ /* 0x000fc600078e0202 */
[----:B------:R1:W-:Y:S04]  /*8e550*/  @P0 STG.E desc[UR6][R16.64], R150 ;  /* 0x0000009610000986 */ /* 0x0003e8000c101906 */
[----:B------:R1:W-:Y:S04]  /*8e560*/  @P6 STG.E desc[UR6][R20.64], R144 ;  /* 0x0000009014006986 */ /* 0x0003e8000c101906 */
[----:B-1----:R-:W4:Y:S01]  /*8e570*/  LDL.LU R150, [R1+0x2078] ;  /* 0x0020780001967983 */ /* 0x002f220000300800 */
[----:B------:R-:W-:-:S03]  /*8e580*/  IMAD.WIDE R16, R147, 0x4, R4 ;  /* 0x0000000493107825 */ /* 0x000fc600078e0204 */
[----:B------:R-:W4:Y:S04]  /*8e590*/  LDL.LU R144, [R1+0x1378] ;  /* 0x0013780001907983 */ /* 0x000f280000300800 */
[----:B---3--:R1:W-:Y:S04]  /*8e5a0*/  @P4 STG.E desc[UR6][R16.64], R145 ;  /* 0x0000009110004986 */ /* 0x0083e8000c101906 */
[----:B-1----:R-:W3:Y:S01]  /*8e5b0*/  LDL.LU R145, [R1+0xb78] ;  /* 0x000b780001917983 */ /* 0x002ee20000300800 */
[----:B------:R-:W-:Y:S01]  /*8e5c0*/  VIADD R0, R10, 0x1c4 ;  /* 0x000001c40a007836 */ /* 0x000fe20000000000 */
[----:B------:R-:W-:-:S02]  /*8e5d0*/  ISETP.LT.AND P3, PT, R13, UR4, !P2 ;  /* 0x000000040d007c0c */ /* 0x000fc4000d761270 */
[----:B------:R-:W-:Y:S02]  /*8e5e0*/  ISETP.LT.AND P2, PT, R14, UR4, !P2 ;  /* 0x000000040e007c0c */ /* 0x000fe4000d741270 */
[----:B------:R-:W-:Y:S01]  /*8e5f0*/  ISETP.GE.AND P1, PT, R0, UR5, PT ;  /* 0x0000000500007c0c */ /* 0x000fe2000bf26270 */
[----:B------:R-:W-:-:S03]  /*8e600*/  IMAD.WIDE R18, R147, 0x4, R6 ;  /* 0x0000000493127825 */ /* 0x000fc600078e0206 */
[----:B------:R-:W-:Y:S01]  /*8e610*/  ISETP.LT.AND P5, PT, R11, UR4, !P1 ;  /* 0x000000040b007c0c */ /* 0x000fe2000cfa1270 */
[----:B------:R-:W-:Y:S01]  /*8e620*/  IMAD.WIDE R16, R147, 0x4, R8 ;  /* 0x0000000493107825 */ /* 0x000fe200078e0208 */
[----:B------:R-:W-:Y:S01]  /*8e630*/  ISETP.LT.AND P6, PT, R12, UR4, !P1 ;  /* 0x000000040c007c0c */ /* 0x000fe2000cfc1270 */
[----:B------:R-:W3:Y:S02]  /*8e640*/  LDL.LU R147, [R1+0x27b4] ;  /* 0x0027b40001937983 */ /* 0x000ee40000300800 */
[----:B------:R-:W-:Y:S02]  /*8e650*/  VIADD R15, R10, 0x1c5 ;  /* 0x000001c50a0f7836 */ /* 0x000fe40000000000 */
[----:B------:R1:W-:Y:S01]  /*8e660*/  @P3 STG.E desc[UR6][R18.64], R151 ;  /* 0x0000009712003986 */ /* 0x0003e2000c101906 */
[----:B------:R-:W-:-:S03]  /*8e670*/  ISETP.LT.AND P3, PT, R13, UR4, !P1 ;  /* 0x000000040d007c0c */ /* 0x000fc6000cf61270 */
[----:B------:R-:W3:Y:S01]  /*8e680*/  LDL.LU R240, [R1+0x788] ;  /* 0x0007880001f07983 */ /* 0x000ee20000300800 */
[----:B------:R-:W-:-:S03]  /*8e690*/  ISETP.LT.AND P1, PT, R14, UR4, !P1 ;  /* 0x000000040e007c0c */ /* 0x000fc6000cf21270 */
[----:B------:R-:W3:Y:S01]  /*8e6a0*/  LDL.LU R244, [R1+0x388] ;  /* 0x0003880001f47983 */ /* 0x000ee20000300800 */
[----:B------:R-:W-:Y:S01]  /*8e6b0*/  ISETP.GE.AND P0, PT, R15, UR5, PT ;  /* 0x000000050f007c0c */ /* 0x000fe2000bf06270 */
[----:B------:R-:W-:-:S04]  /*8e6c0*/  IMAD.WIDE R20, R143, 0x4, R4 ;  /* 0x000000048f147825 */ /* 0x000fc800078e0204 */
[----:B-1----:R-:W-:Y:S01]  /*8e6d0*/  IMAD.WIDE R18, R143, 0x4, R2 ;  /* 0x000000048f127825 */ /* 0x002fe200078e0202 */
[----:B--2---:R1:W-:Y:S01]  /*8e6e0*/  @P2 STG.E desc[UR6][R16.64], R148 ;  /* 0x0000009410002986 */ /* 0x0043e2000c101906 */
[----:B------:R-:W-:-:S03]  /*8e6f0*/  ISETP.LT.AND P2, PT, R11, UR4, !P0 ;  /* 0x000000040b007c0c */ /* 0x000fc6000c741270 */
[----:B-1----:R-:W2:Y:S04]  /*8e700*/  LDL.LU R148, [R1+0x2b8] ;  /* 0x0002b80001947983 */ /* 0x002ea80000300800 */
[----:B----4-:R1:W-:Y:S04]  /*8e710*/  @P5 STG.E desc[UR6][R18.64], R149 ;  /* 0x0000009512005986 */ /* 0x0103e8000c101906 */
[----:B------:R4:W-:Y:S04]  /*8e720*/  @P6 STG.E desc[UR6][R20.64], R146 ;  /* 0x0000009214006986 */ /* 0x0009e8000c101906 */
[----:B------:R-:W2:Y:S01]  /*8e730*/  LDL.LU R151, [R1+0x1b7c] ;  /* 0x001b7c0001977983 */ /* 0x000ea20000300800 */
[----:B-1----:R-:W-:-:S03]  /*8e740*/  IMAD.WIDE R18, R143, 0x4, R6 ;  /* 0x000000048f127825 */ /* 0x002fc600078e0206 */
[----:B------:R-:W2:Y:S01]  /*8e750*/  LDL.LU R149, [R1+0x177c] ;  /* 0x00177c0001957983 */ /* 0x000ea20000300800 */
[----:B----4-:R-:W-:-:S03]  /*8e760*/  IMAD.WIDE R20, R143, 0x4, R8 ;  /* 0x000000048f147825 */ /* 0x010fc600078e0208 */
[----:B------:R-:W4:Y:S01]  /*8e770*/  LDL.LU R143, [R1+0x78c] ;  /* 0x00078c00018f7983 */ /* 0x000f220000300800 */
[----:B------:R-:W-:-:S03]  /*8e780*/  IMAD.WIDE R16, R142, 0x4, R2 ;  /* 0x000000048e107825 */ /* 0x000fc600078e0202 */
[----:B------:R-:W-:Y:S04]  /*8e790*/  @P3 STG.E desc[UR6][R18.64], R150 ;  /* 0x0000009612003986 */ /* 0x000fe8000c101906 */
[----:B------:R-:W4:Y:S04]  /*8e7a0*/  LDL.LU R146, [R1+0x27bc] ;  /* 0x0027bc0001927983 */ /* 0x000f280000300800 */
[----:B------:R1:W-:Y:S04]  /*8e7b0*/  @P1 STG.E desc[UR6][R20.64], R144 ;  /* 0x0000009014001986 */ /* 0x0003e8000c101906 */
[----:B-1----:R-:W4:Y:S04]  /*8e7c0*/  LDL.LU R144, [R1+0x207c] ;  /* 0x00207c0001907983 */ /* 0x002f280000300800 */
[----:B------:R-:W4:Y:S04]  /*8e7d0*/  LDL.LU R150, [R1+0x137c] ;  /* 0x00137c0001967983 */ /* 0x000f280000300800 */
[----:B---3--:R1:W-:Y:S04]  /*8e7e0*/  @P2 STG.E desc[UR6][R16.64], R145 ;  /* 0x0000009110002986 */ /* 0x0083e8000c101906 */
[----:B-1----:R-:W3:Y:S01]  /*8e7f0*/  LDL.LU R145, [R1+0xb7c] ;  /* 0x000b7c0001917983 */ /* 0x002ee20000300800 */
[----:B------:R-:W-:Y:S01]  /*8e800*/  ISETP.LT.AND P6, PT, R12, UR4, !P0 ;  /* 0x000000040c007c0c */ /* 0x000fe2000c7c1270 */
[----:B------:R-:W-:Y:S01]  /*8e810*/  VIADD R0, R10, 0x1c6 ;  /* 0x000001c60a007836 */ /* 0x000fe20000000000 */
[----:B------:R-:W-:-:S02]  /*8e820*/  ISETP.LT.AND P5, PT, R13, UR4, !P0 ;  /* 0x000000040d007c0c */ /* 0x000fc4000c7a1270 */
[----:B------:R-:W-:Y:S02]  /*8e830*/  ISETP.LT.AND P0, PT, R14, UR4, !P0 ;  /* 0x000000040e007c0c */ /* 0x000fe4000c701270 */
[----:B------:R-:W-:Y:S01]  /*8e840*/  ISETP.GE.AND P4, PT, R0, UR5, PT ;  /* 0x0000000500007c0c */ /* 0x000fe2000bf86270 */
[----:B------:R-:W-:-:S03]  /*8e850*/  IMAD.WIDE R18, R142, 0x4, R4 ;  /* 0x000000048e127825 */ /* 0x000fc600078e0204 */
[----:B------:R-:W-:Y:S01]  /*8e860*/  ISETP.LT.AND P1, PT, R11, UR4, !P4 ;  /* 0x000000040b007c0c */ /* 0x000fe2000e721270 */
[----:B------:R-:W-:Y:S01]  /*8e870*/  IMAD.WIDE R16, R142, 0x4, R6 ;  /* 0x000000048e107825 */ /* 0x000fe200078e0206 */
[----:B------:R-:W-:-:S03]  /*8e880*/  ISETP.LT.AND P2, PT, R12, UR4, !P4 ;  /* 0x000000040c007c0c */ /* 0x000fc6000e741270 */
[----:B------:R-:W-:Y:S01]  /*8e890*/  IMAD.WIDE R20, R142, 0x4, R8 ;  /* 0x000000048e147825 */ /* 0x000fe200078e0208 */
[----:B------:R1:W-:Y:S03]  /*8e8a0*/  @P6 STG.E desc[UR6][R18.64], R240 ;  /* 0x000000f012006986 */ /* 0x0003e6000c101906 */
[----:B------:R-:W-:Y:S01]  /*8e8b0*/  VIADD R0, R10, 0x1c7 ;  /* 0x000001c70a007836 */ /* 0x000fe20000000000 */
[----:B------:R1:W-:Y:S04]  /*8e8c0*/  @P5 STG.E desc[UR6][R16.64], R244 ;  /* 0x000000f410005986 */ /* 0x0003e8000c101906 */
[----:B------:R-:W-:Y:S01]  /*8e8d0*/  ISETP.GE.AND P3, PT, R0, UR5, PT ;  /* 0x0000000500007c0c */ /* 0x000fe2000bf66270 */
[----:B------:R-:W3:Y:S01]  /*8e8e0*/  LDL.LU R142, [R1+0x27c4] ;  /* 0x0027c400018e7983 */ /* 0x000ee20000300800 */
[----:B-1----:R-:W-:-:S02]  /*8e8f0*/  IMAD.WIDE R18, R147, 0x4, R4 ;  /* 0x0000000493127825 */ /* 0x002fc400078e0204 */
[----:B------:R-:W-:Y:S02]  /*8e900*/  ISETP.LT.AND P6, PT, R11, UR4, !P3 ;  /* 0x000000040b007c0c */ /* 0x000fe4000dfc1270 */
[----:B------:R-:W-:Y:S01]  /*8e910*/  IMAD.WIDE R16, R147, 0x4, R2 ;  /* 0x0000000493107825 */ /* 0x000fe200078e0202 */
[----:B--2---:R1:W-:Y:S01]  /*8e920*/  @P0 STG.E desc[UR6][R20.64], R148 ;  /* 0x0000009414000986 */ /* 0x0043e2000c101906 */
[----:B------:R-:W-:Y:S02]  /*8e930*/  ISETP.LT.AND P0, PT, R13, UR4, !P4 ;  /* 0x000000040d007c0c */ /* 0x000fe4000e701270 */
[----:B------:R-:W-:Y:S02]  /*8e940*/  ISETP.LT.AND P4, PT, R14, UR4, !P4 ;  /* 0x000000040e007c0c */ /* 0x000fe4000e781270 */
[----:B------:R-:W-:Y:S01]  /*8e950*/  ISETP.LT.AND P5, PT, R12, UR4, !P3 ;  /* 0x000000040c007c0c */ /* 0x000fe2000dfa1270 */
[----:B-1----:R-:W2:Y:S04]  /*8e960*/  LDL.LU R148, [R1+0x38c] ;  /* 0x00038c0001947983 */ /* 0x002ea80000300800 */
[----:B------:R1:W-:Y:S04]  /*8e970*/  @P1 STG.E desc[UR6][R16.64], R151 ;  /* 0x0000009710001986 */ /* 0x0003e8000c101906 */
[----:B------:R1:W-:Y:S02]  /*8e980*/  @P2 STG.E desc[UR6][R18.64], R149 ;  /* 0x0000009512002986 */ /* 0x0003e4000c101906 */
[----:B-1----:R-:W-:-:S04]  /*8e990*/  IMAD.WIDE R16, R147, 0x4, R6 ;  /* 0x0000000493107825 */ /* 0x002fc800078e0206 */
[----:B------:R-:W-:Y:S02]  /*8e9a0*/  IMAD.WIDE R18, R147, 0x4, R8 ;  /* 0x0000000493127825 */ /* 0x000fe400078e0208 */
[----:B------:R-:W2:Y:S02]  /*8e9b0*/  LDL.LU R147, [R1+0x2bc] ;  /* 0x0002bc0001937983 */ /* 0x000ea40000300800 */
[C---:B----4-:R-:W-:Y:S02]  /*8e9c0*/  IMAD.WIDE R20, R146.reuse, 0x4, R2 ;  /* 0x0000000492147825 */ /* 0x050fe400078e0202 */
[----:B------:R-:W4:Y:S02]  /*8e9d0*/  LDL.LU R240, [R1+0x270] ;  /* 0x0002700001f07983 */ /* 0x000f240000300800 */
[----:B------:R-:W-:Y:S02]  /*8e9e0*/  IMAD.WIDE R22, R146, 0x4, R4 ;  /* 0x0000000492167825 */ /* 0x000fe400078e0204 */
[----:B------:R-:W4:Y:S04]  /*8e9f0*/  LDL.LU R151, [R1+0x230] ;  /* 0x0002300001977983 */ /* 0x000f280000300800 */
[----:B------:R1:W-:Y:S04]  /*8ea00*/  @P0 STG.E desc[UR6][R16.64], R144 ;  /* 0x0000009010000986 */ /* 0x0003e8000c101906 */
[----:B------:R-:W-:Y:S04]  /*8ea10*/  @P4 STG.E desc[UR6][R18.64], R150 ;  /* 0x0000009612004986 */ /* 0x000fe8000c101906 */
[----:B-1----:R-:W4:Y:S04]  /*8ea20*/  LDL.LU R144, [R1+0x210] ;  /* 0x0002100001907983 */ /* 0x002f280000300800 */
[----:B------:R-:W4:Y:S04]  /*8ea30*/  LDL.LU R149, [R1+0x1c0] ;  /* 0x0001c00001957983 */ /* 0x000f280000300800 */
[----:B---3--:R1:W-:Y:S04]  /*8ea40*/  @P6 STG.E desc[UR6][R20.64], R145 ;  /* 0x0000009114006986 */ /* 0x0083e8000c101906 */
[----:B------:R3:W-:Y:S04]  /*8ea50*/  @P5 STG.E desc[UR6][R22.64], R143 ;  /* 0x0000008f16005986 */ /* 0x0007e8000c101906 */
[----:B-1----:R-:W4:Y:S04]  /*8ea60*/  LDL.LU R145, [R1+0x190] ;  /* 0x0001900001917983 */ /* 0x002f280000300800 */
[----:B---3--:R-:W3:Y:S01]  /*8ea70*/  LDL.LU R143, [R1+0x27cc] ;  /* 0x0027cc00018f7983 */ /* 0x008ee20000300800 */
[----:B------:R-:W-:Y:S01]  /*8ea80*/  VIADD R0, R10, 0x1c8 ;  /* 0x000001c80a007836 */ /* 0x000fe20000000000 */
[----:B------:R-:W-:Y:S01]  /*8ea90*/  ISETP.LT.AND P2, PT, R13, UR4, !P3 ;  /* 0x000000040d007c0c */ /* 0x000fe2000df41270 */
[----:B------:R-:W-:Y:S01]  /*8eaa0*/  IMAD.WIDE R16, R146, 0x4, R6 ;  /* 0x0000000492107825 */ /* 0x000fe200078e0206 */
[----:B------:R-:W3:Y:S02]  /*8eab0*/  LDL.LU R150, [R1+0x27d8] ;  /* 0x0027d80001967983 */ /* 0x000ee40000300800 */
[----:B------:R-:W-:-:S02]  /*8eac0*/  ISETP.GE.AND P1, PT, R0, UR5, PT ;  /* 0x0000000500007c0c */ /* 0x000fc4000bf26270 */
[----:B------:R-:W-:Y:S02]  /*8ead0*/  ISETP.LT.AND P3, PT, R14, UR4, !P3 ;  /* 0x000000040e007c0c */ /* 0x000fe4000df61270 */
[----:B------:R-:W-:Y:S02]  /*8eae0*/  ISETP.LT.AND P6, PT, R11, UR4, !P1 ;  /* 0x000000040b007c0c */ /* 0x000fe4000cfc1270 */
[----:B------:R-:W-:Y:S02]  /*8eaf0*/  ISETP.LT.AND P4, PT, R12, UR4, !P1 ;  /* 0x000000040c007c0c */ /* 0x000fe4000cf81270 */
[----:B------:R-:W-:Y:S01]  /*8eb00*/  ISETP.LT.AND P5, PT, R13, UR4, !P1 ;  /* 0x000000040d007c0c */ /* 0x000fe2000cfa1270 */
[----:B------:R-:W-:Y:S02]  /*8eb10*/  VIADD R0, R10, 0x1c9 ;  /* 0x000001c90a007836 */ /* 0x000fe40000000000 */
[----:B------:R-:W-:-:S03]  /*8eb20*/  IMAD.WIDE R18, R142, 0x4, R2 ;  /* 0x000000048e127825 */ /* 0x000fc600078e0202 */
[----:B------:R-:W-:Y:S01]  /*8eb30*/  ISETP.GE.AND P0, PT, R0, UR5, PT ;  /* 0x0000000500007c0c */ /* 0x000fe2000bf06270 */
[----:B------:R-:W-:Y:S01]  /*8eb40*/  IMAD.WIDE R20, R142, 0x4, R4 ;  /* 0x000000048e147825 */ /* 0x000fe200078e0204 */
[----:B------:R-:W-:-:S03]  /*8eb50*/  ISETP.LT.AND P1, PT, R14, UR4, !P1 ;  /* 0x000000040e007c0c */ /* 0x000fc6000cf21270 */
[----:B------:R-:W-:Y:S01]  /*8eb60*/  IMAD.WIDE R22, R142, 0x4, R6 ;  /* 0x000000048e167825 */ /* 0x000fe200078e0206 */
[----:B--2---:R1:W-:Y:S03]  /*8eb70*/  @P2 STG.E desc[UR6][R16.64], R148 ;  /* 0x0000009410002986 */ /* 0x0043e6000c101906 */
[----:B-1----:R-:W-:Y:S02]  /*8eb80*/  IMAD.WIDE R16, R146, 0x4, R8 ;  /* 0x0000000492107825 */ /* 0x002fe400078e0208 */
[----:B------:R-:W2:Y:S04]  /*8eb90*/  LDL.LU R146, [R1+0x170] ;  /* 0x0001700001927983 */ /* 0x000ea80000300800 */
[----:B------:R-:W2:Y:S04]  /*8eba0*/  LDL.LU R244, [R1+0x130] ;  /* 0x0001300001f47983 */ /* 0x000ea80000300800 */
[----:B------:R-:W2:Y:S04]  /*8ebb0*/  LDL.LU R148, [R1+0x110] ;  /* 0x0001100001947983 */ /* 0x000ea80000300800 */
[----:B------:R1:W-:Y:S01]  /*8ebc0*/  @P3 STG.E desc[UR6][R16.64], R147 ;  /* 0x0000009310003986 */ /* 0x0003e2000c101906 */
[----:B------:R-:W-:-:S03]  /*8ebd0*/  ISETP.LT.AND P3, PT, R11, UR4, !P0 ;  /* 0x000000040b007c0c */ /* 0x000fc6000c761270 */
[----:B----4-:R4:W-:Y:S04]  /*8ebe0*/  @P6 STG.E desc[UR6][R18.64], R240 ;  /* 0x000000f012006986 */ /* 0x0109e8000c101906 */
[----:B------:R-:W-:Y:S04]  /*8ebf0*/  @P4 STG.E desc[UR6][R20.64], R151 ;  /* 0x0000009714004986 */ /* 0x000fe8000c101906 */
[----:B-1----:R-:W2:Y:S04]  /*8ec00*/  LDL.LU R147, [R1+0x274] ;  /* 0x0002740001937983 */ /* 0x002ea80000300800 */
[----:B------:R1:W-:Y:S01]  /*8ec10*/  @P5 STG.E desc[UR6][R22.64], R144 ;  /* 0x0000009016005986 */ /* 0x0003e2000c101906 */
[----:B----4-:R-:W-:-:S03]  /*8ec20*/  IMAD.WIDE R18, R142, 0x4, R8 ;  /* 0x000000048e127825 */ /* 0x010fc600078e0208 */
[----:B-1----:R-:W4:Y:S04]  /*8ec30*/  LDL.LU R144, [R1+0x234] ;  /* 0x0002340001907983 */ /* 0x002f280000300800 */
[----:B------:R-:W4:Y:S04]  /*8ec40*/  LDL.LU R142, [R1+0x27ec] ;  /* 0x0027ec00018e7983 */ /* 0x000f280000300800 */
[----:B------:R-:W-:Y:S04]  /*8ec50*/  @P1 STG.E desc[UR6][R18.64], R149 ;  /* 0x0000009512001986 */ /* 0x000fe8000c101906 */
[----:B------:R-:W4:Y:S01]  /*8ec60*/  LDL.LU R151, [R1+0x214] ;  /* 0x0002140001977983 */ /* 0x000f220000300800 */
[----:B---3--:R-:W-:-:S05]  /*8ec70*/  IMAD.WIDE R16, R143, 0x4, R2 ;  /* 0x000000048f107825 */ /* 0x008fca00078e0202 */
[----:B------:R1:W-:Y:S04]  /*8ec80*/  @P3 STG.E desc[UR6][R16.64], R145 ;  /* 0x0000009110003986 */ /* 0x0003e8000c101906 */
[----:B-1----:R-:W3:Y:S01]  /*8ec90*/  LDL.LU R145, [R1+0x1c4] ;  /* 0x0001c40001917983 */ /* 0x002ee20000300800 */
[----:B------:R-:W-:Y:S01]  /*8eca0*/  VIADD R15, R10, 0x1ca ;  /* 0x000001ca0a0f7836 */ /* 0x000fe20000000000 */
[----:B------:R-:W-:Y:S02]  /*8ecb0*/  ISETP.LT.AND P5, PT, R12, UR4, !P0 ;  /* 0x000000040c007c0c */ /* 0x000fe4000c7a1270 */
[----:B------:R-:W-:Y:S02]  /*8ecc0*/  ISETP.LT.AND P4, PT, R13, UR4, !P0 ;  /* 0x000000040d007c0c */ /* 0x000fe4000c781270 */
[----:B------:R-:W-:-:S02]  /*8ecd0*/  ISETP.LT.AND P0, PT, R14, UR4, !P0 ;  /* 0x000000040e007c0c */ /* 0x000fc4000c701270 */
[----:B------:R-:W-:Y:S01]  /*8ece0*/  ISETP.GE.AND P2, PT, R15, UR5, PT ;  /* 0x000000050f007c0c */ /* 0x000fe2000bf46270 */
[----:B------:R-:W-:-:S03]  /*8ecf0*/  IMAD.WIDE R20, R143, 0x4, R4 ;  /* 0x000000048f147825 */ /* 0x000fc600078e0204 */
[----:B------:R-:W-:Y:S01]  /*8ed00*/  ISETP.LT.AND P6, PT, R11, UR4, !P2 ;  /* 0x000000040b007c0c */ /* 0x000fe2000d7c1270 */
[----:B------:R-:W-:Y:S01]  /*8ed10*/  IMAD.WIDE R18, R143, 0x4, R6 ;  /* 0x000000048f127825 */ /* 0x000fe200078e0206 */
[----:B------:R-:W-:-:S03]  /*8ed20*/  ISETP.LT.AND P3, PT, R12, UR4, !P2 ;  /* 0x000000040c007c0c */ /* 0x000fc6000d761270 */
[----:B------:R-:W-:Y:S02]  /*8ed30*/  IMAD.WIDE R16, R143, 0x4, R8 ;  /* 0x000000048f107825 */ /* 0x000fe400078e0208 */
[----:B------:R-:W3:Y:S04]  /*8ed40*/  LDL.LU R143, [R1+0x27f0] ;  /* 0x0027f000018f7983 */ /* 0x000ee80000300800 */
[----:B------:R-:W3:Y:S04]  /*8ed50*/  LDL.LU R149, [R1+0x194] ;  /* 0x0001940001957983 */ /* 0x000ee80000300800 */
[----:B--2---:R1:W-:Y:S04]  /*8ed60*/  @P5 STG.E desc[UR6][R20.64], R146 ;  /* 0x0000009214005986 */ /* 0x0043e8000c101906 */
[----:B------:R-:W-:Y:S01]  /*8ed70*/  @P4 STG.E desc[UR6][R18.64], R244 ;  /* 0x000000f412004986 */ /* 0x000fe2000c101906 */
[----:B------:R-:W-:-:S03]  /*8ed80*/  ISETP.LT.AND P4, PT, R13, UR4, !P2 ;  /* 0x000000040d007c0c */ /* 0x000fc6000d781270 */
[----:B------:R2:W-:Y:S01]  /*8ed90*/  @P0 STG.E desc[UR6][R16.64], R148 ;  /* 0x0000009410000986 */ /* 0x0005e2000c101906 */
[----:B-1----:R-:W-:-:S03]  /*8eda0*/  IMAD.WIDE R20, R150, 0x4, R2 ;  /* 0x0000000496147825 */ /* 0x002fc600078e0202 */
[----:B------:R-:W3:Y:S01]  /*8edb0*/  LDL.LU R146, [R1+0x174] ;  /* 0x0001740001927983 */ /* 0x000ee20000300800 */
[----:B------:R-:W-:Y:S01]  /*8edc0*/  ISETP.LT.AND P2, PT, R14, UR4, !P2 ;  /* 0x000000040e007c0c */ /* 0x000fe2000d741270 */
[C---:B--2---:R-:W-:Y:S02]  /*8edd0*/  IMAD.WIDE R16, R150.reuse, 0x4, R4 ;  /* 0x0000000496107825 */ /* 0x044fe400078e0204 */
[----:B------:R-:W2:Y:S04]  /*8ede0*/  LDL.LU R148, [R1+0x134] ;  /* 0x0001340001947983 */ /* 0x000ea80000300800 */
[----:B------:R1:W-:Y:S01]  /*8edf0*/  @P6 STG.E desc[UR6][R20.64], R147 ;  /* 0x0000009314006986 */ /* 0x0003e2000c101906 */
[----:B------:R-:W-:-:S03]  /*8ee00*/  IMAD.WIDE R18, R150, 0x4, R6 ;  /* 0x0000000496127825 */ /* 0x000fc600078e0206 */
[----:B-1----:R-:W2:Y:S04]  /*8ee10*/  LDL.LU R147, [R1+0x114] ;  /* 0x0001140001937983 */ /* 0x002ea80000300800 */
[----:B----4-:R1:W-:Y:S04]  /*8ee20*/  @P3 STG.E desc[UR6][R16.64], R144 ;  /* 0x0000009010003986 */ /* 0x0103e8000c101906 */
[----:B-1----:R-:W4:Y:S01]  /*8ee30*/  LDL.LU R144, [R1+0x278] ;  /* 0x0002780001907983 */ /* 0x002f220000300800 */
[----:B------:R-:W-:-:S03]  /*8ee40*/  IMAD.WIDE R16, R150, 0x4, R8 ;  /* 0x0000000496107825 */ /* 0x000fc600078e0208 */
[----:B------:R-:W4:Y:S04]  /*8ee50*/  LDL.LU R150, [R1+0x27f4] ;  /* 0x0027f40001967983 */ /* 0x000f280000300800 */
[----:B------:R-:W-:Y:S04]  /*8ee60*/  @P4 STG.E desc[UR6][R18.64], R151 ;  /* 0x0000009712004986 */ /* 0x000fe8000c101906 */
[----:B------:R-:W4:Y:S04]  /*8ee70*/  LDL.LU R240, [R1+0x238] ;  /* 0x0002380001f07983 */ /* 0x000f280000300800 */
[----:B------:R-:W4:Y:S04]  /*8ee80*/  LDL.LU R244, [R1+0x218] ;  /* 0x0002180001f47983 */ /* 0x000f280000300800 */
[----:B---3--:R1:W-:Y:S04]  /*8ee90*/  @P2 STG.E desc[UR6][R16.64], R145 ;  /* 0x0000009110002986 */ /* 0x0083e8000c101906 */
[----:B-1----:R-:W3:Y:S01]  /*8eea0*/  LDL.LU R145, [R1+0x1c8] ;  /* 0x0001c80001917983 */ /* 0x002ee20000300800 */
[----:B------:R-:W-:-:S02]  /*8eeb0*/  VIADD R0, R10, 0x1cb ;  /* 0x000001cb0a007836 */ /* 0x000fc40000000000 */
[----:B------:R-:W-:Y:S01]  /*8eec0*/  VIADD R15, R10, 0x1cc ;  /* 0x000001cc0a0f7836 */ /* 0x000fe20000000000 */
[----:B------:R-:W3:Y:S02]  /*8eed0*/  LDL.LU R151, [R1+0x198] ;  /* 0x0001980001977983 */ /* 0x000ee40000300800 */
[----:B------:R-:W-:-:S04]  /*8eee0*/  ISETP.GE.AND P1, PT, R0, UR5, PT ;  /* 0x0000000500007c0c */ /* 0x000fc8000bf26270 */
[----:B------:R-:W-:Y:S02]  /*8eef0*/  ISETP.LT.AND P5, PT, R11, UR4, !P1 ;  /* 0x000000040b007c0c */ /* 0x000fe4000cfa1270 */
[----:B------:R-:W-:Y:S02]  /*8ef00*/  ISETP.LT.AND P6, PT, R12, UR4, !P1 ;  /* 0x000000040c007c0c */ /* 0x000fe4000cfc1270 */
[----:B------:R-:W-:Y:S02]  /*8ef10*/  ISETP.GE.AND P0, PT, R15, UR5, PT ;  /* 0x000000050f007c0c */ /* 0x000fe4000bf06270 */
[----:B------:R-:W-:Y:S02]  /*8ef20*/  ISETP.LT.AND P4, PT, R13, UR4, !P1 ;  /* 0x000000040d007c0c */ /* 0x000fe4000cf81270 */
[----:B------:R-:W-:Y:S01]  /*8ef30*/  ISETP.LT.AND P1, PT, R14, UR4, !P1 ;  /* 0x000000040e007c0c */ /* 0x000fe2000cf21270 */
[----:B------:R-:W-:Y:S01]  /*8ef40*/  IMAD.WIDE R18, R142, 0x4, R2 ;  /* 0x000000048e127825 */ /* 0x000fe200078e0202 */
[----:B------:R-:W-:-:S03]  /*8ef50*/  ISETP.LT.AND P2, PT, R11, UR4, !P0 ;  /* 0x000000040b007c0c */ /* 0x000fc6000c741270 */
[C---:B------:R-:W-:Y:S01]  /*8ef60*/  IMAD.WIDE R20, R142.reuse, 0x4, R4 ;  /* 0x000000048e147825 */ /* 0x040fe200078e0204 */
[----:B------:R1:W-:Y:S03]  /*8ef70*/  @P5 STG.E desc[UR6][R18.64], R149 ;  /* 0x0000009512005986 */ /* 0x0003e6000c101906 */
[C---:B------:R-:W-:Y:S01]  /*8ef80*/  IMAD.WIDE R16, R142.reuse, 0x4, R6 ;  /* 0x000000048e107825 */ /* 0x040fe200078e0206 */
[----:B------:R-:W-:Y:S01]  /*8ef90*/  ISETP.LT.AND P5, PT, R13, UR4, !P0 ;  /* 0x000000040d007c0c */ /* 0x000fe2000c7a1270 */
[----:B------:R2:W-:Y:S02]  /*8efa0*/  @P6 STG.E desc[UR6][R20.64], R146 ;  /* 0x0000009214006986 */ /* 0x0005e4000c101906 */
[----:B-1----:R-:W-:Y:S02]  /*8efb0*/  IMAD.WIDE R18, R142, 0x4, R8 ;  /* 0x000000048e127825 */ /* 0x002fe400078e0208 */
[----:B------:R-:W3:Y:S01]  /*8efc0*/  LDL.LU R149, [R1+0x178] ;  /* 0x0001780001957983 */ /* 0x000ee20000300800 */
[----:B------:R-:W-:-:S03]  /*8efd0*/  ISETP.LT.AND P6, PT, R12, UR4, !P0 ;  /* 0x000000040c007c0c */ /* 0x000fc6000c7c1270 */
[----:B------:R-:W3:Y:S01]  /*8efe0*/  LDL.LU R142, [R1+0x23c] ;  /* 0x00023c00018e7983 */ /* 0x000ee20000300800 */
[----:B------:R-:W-:Y:S01]  /*8eff0*/  ISETP.LT.AND P0, PT, R14, UR4, !P0 ;  /* 0x000000040e007c0c */ /* 0x000fe2000c701270 */
[C---:B--2---:R-:W-:Y:S02]  /*8f000*/  IMAD.WIDE R20, R143.reuse, 0x4, R2 ;  /* 0x000000048f147825 */ /* 0x044fe400078e0202 */
[----:B------:R-:W2:Y:S04]  /*8f010*/  LDL.LU R146, [R1+0x27fc] ;  /* 0x0027fc0001927983 */ /* 0x000ea80000300800 */
[----:B------:R1:W-:Y:S04]  /*8f020*/  @P4 STG.E desc[UR6][R16.64], R148 ;  /* 0x0000009410004986 */ /* 0x0003e8000c101906 */
[----:B------:R1:W-:Y:S04]  /*8f030*/  @P1 STG.E desc[UR6][R18.64], R147 ;  /* 0x0000009312001986 */ /* 0x0003e8000c101906 */
[----:B-1----:R-:W2:Y:S01]  /*8f040*/  LDL.LU R148, [R1+0x138] ;  /* 0x0001380001947983 */ /* 0x002ea20000300800 */
[----:B------:R-:W-:-:S03]  /*8f050*/  IMAD.WIDE R16, R143, 0x4, R4 ;  /* 0x000000048f107825 */ /* 0x000fc600078e0204 */
[----:B------:R-:W2:Y:S01]  /*8f060*/  LDL.LU R147, [R1+0x118] ;  /* 0x0001180001937983 */ /* 0x000ea20000300800 */
[----:B------:R-:W-:-:S03]  /*8f070*/  IMAD.WIDE R18, R143, 0x4, R6 ;  /* 0x000000048f127825 */ /* 0x000fc600078e0206 */
[----:B----4-:R1:W-:Y:S04]  /*8f080*/  @P2 STG.E desc[UR6][R20.64], R144 ;  /* 0x0000009014002986 */ /* 0x0103e8000c101906 */
[----:B-1----:R-:W4:Y:S01]  /*8f090*/  LDL.LU R144, [R1+0x27c] ;  /* 0x00027c0001907983 */ /* 0x002f220000300800 */
[----:B------:R-:W-:-:S03]  /*8f0a0*/  IMAD.WIDE R20, R143, 0x4, R8 ;  /* 0x000000048f147825 */ /* 0x000fc600078e0208 */
[----:B------:R-:W-:Y:S04]  /*8f0b0*/  @P6 STG.E desc[UR6][R16.64], R240 ;  /* 0x000000f010006986 */ /* 0x000fe8000c101906 */
[----:B------:R-:W-:Y:S04]  /*8f0c0*/  @P5 STG.E desc[UR6][R18.64], R244 ;  /* 0x000000f412005986 */ /* 0x000fe8000c101906 */
[----:B------:R-:W4:Y:S04]  /*8f0d0*/  LDL.LU R143, [R1+0x2804] ;  /* 0x00280400018f7983 */ /* 0x000f280000300800 */
[----:B---3--:R1:W-:Y:S04]  /*8f0e0*/  @P0 STG.E desc[UR6][R20.64], R145 ;  /* 0x0000009114000986 */ /* 0x0083e8000c101906 */
        /* <DEDUP_REMOVED lines=8> */
[----:B------:R-:W-:Y:S02]  /*8f170*/  ISETP.LT.AND P2, PT, R12, UR4, !P3 ;  /* 0x000000040c007c0c */ /* 0x000fe4000df41270 */
[----:B------:R-:W-:-:S02]  /*8f180*/  ISETP.GE.AND P4, PT, R0, UR5, PT ;  /* 0x0000000500007c0c */ /* 0x000fc4000bf86270 */
[----:B------:R-:W-:Y:S02]  /*8f190*/  ISETP.LT.AND P0, PT, R13, UR4, !P3 ;  /* 0x000000040d007c0c */ /* 0x000fe4000df01270 */
[----:B------:R-:W-:Y:S01]  /*8f1a0*/  ISETP.LT.AND P3, PT, R14, UR4, !P3 ;  /* 0x000000040e007c0c */ /* 0x000fe2000df61270 */
[----:B------:R-:W-:Y:S01]  /*8f1b0*/  IMAD.WIDE R18, R150, 0x4, R4 ;  /* 0x0000000496127825 */ /* 0x000fe200078e0204 */
[----:B------:R-:W-:-:S03]  /*8f1c0*/  ISETP.LT.AND P6, PT, R11, UR4, !P4 ;  /* 0x000000040b007c0c */ /* 0x000fc6000e7c1270 */
[----:B------:R1:W-:Y:S01]  /*8f1d0*/  @P1 STG.E desc[UR6][R16.64], R151 ;  /* 0x0000009710001986 */ /* 0x0003e2000c101906 */
[----:B------:R-:W-:-:S03]  /*8f1e0*/  ISETP.LT.AND P5, PT, R12, UR4, !P4 ;  /* 0x000000040c007c0c */ /* 0x000fc6000e7a1270 */
[----:B------:R2:W-:Y:S01]  /*8f1f0*/  @P2 STG.E desc[UR6][R18.64], R149 ;  /* 0x0000009512002986 */ /* 0x0005e2000c101906 */
[----:B------:R-:W-:Y:S01]  /*8f200*/  ISETP.LT.AND P2, PT, R13, UR4, !P4 ;  /* 0x000000040d007c0c */ /* 0x000fe2000e741270 */
[C---:B-1----:R-:W-:Y:S02]  /*8f210*/  IMAD.WIDE R16, R150.reuse, 0x4, R6 ;  /* 0x0000000496107825 */ /* 0x042fe400078e0206 */
[----:B------:R-:W3:Y:S02]  /*8f220*/  LDL.LU R151, [R1+0x17c] ;  /* 0x00017c0001977983 */ /* 0x000ee40000300800 */
[----:B--2---:R-:W-:Y:S02]  /*8f230*/  IMAD.WIDE R18, R150, 0x4, R8 ;  /* 0x0000000496127825 */ /* 0x004fe400078e0208 */
[----:B------:R-:W2:Y:S02]  /*8f240*/  LDL.LU R149, [R1+0x13c] ;  /* 0x00013c0001957983 */ /* 0x000ea40000300800 */
[----:B------:R-:W-:-:S02]  /*8f250*/  IMAD.WIDE R20, R146, 0x4, R2 ;  /* 0x0000000492147825 */ /* 0x000fc400078e0202 */
[----:B------:R1:W-:Y:S02]  /*8f260*/  @P0 STG.E desc[UR6][R16.64], R148 ;  /* 0x0000009410000986 */ /* 0x0003e4000c101906 */
[C---:B------:R-:W-:Y:S02]  /*8f270*/  IMAD.WIDE R22, R146.reuse, 0x4, R4 ;  /* 0x0000000492167825 */ /* 0x040fe400078e0204 */
[----:B------:R1:W-:Y:S04]  /*8f280*/  @P3 STG.E desc[UR6][R18.64], R147 ;  /* 0x0000009312003986 */ /* 0x0003e8000c101906 */
[----:B-1----:R-:W2:Y:S01]  /*8f290*/  LDL.LU R148, [R1+0x11c] ;  /* 0x00011c0001947983 */ /* 0x002ea20000300800 */
[----:B------:R-:W-:-:S03]  /*8f2a0*/  IMAD.WIDE R16, R146, 0x4, R6 ;  /* 0x0000000492107825 */ /* 0x000fc600078e0206 */
[----:B------:R-:W2:Y:S04]  /*8f2b0*/  LDL.LU R147, [R1+0xd0] ;  /* 0x0000d00001937983 */ /* 0x000ea80000300800 */
[----:B----4-:R1:W-:Y:S04]  /*8f2c0*/  @P6 STG.E desc[UR6][R20.64], R144 ;  /* 0x0000009014006986 */ /* 0x0103e8000c101906 */
[----:B------:R4:W-:Y:S04]  /*8f2d0*/  @P5 STG.E desc[UR6][R22.64], R142 ;  /* 0x0000008e16005986 */ /* 0x0009e8000c101906 */
[----:B-1----:R-:W2:Y:S04]  /*8f2e0*/  LDL.LU R144, [R1+0x2814] ;  /* 0x0028140001907983 */ /* 0x002ea80000300800 */
[----:B----4-:R-:W4:Y:S04]  /*8f2f0*/  LDL.LU R142, [R1+0x2820] ;  /* 0x00282000018e7983 */ /* 0x010f280000300800 */
[----:B------:R-:W4:Y:S04]  /*8f300*/  LDL.LU R150, [R1+0xb0] ;  /* 0x0000b00001967983 */ /* 0x000f280000300800 */
[----:B---3--:R1:W-:Y:S02]  /*8f310*/  @P2 STG.E desc[UR6][R16.64], R145 ;  /* 0x0000009110002986 */ /* 0x0083e4000c101906 */
[----:B-1----:R-:W-:-:S02]  /*8f320*/  IMAD.WIDE R16, R146, 0x4, R8 ;  /* 0x0000000492107825 */ /* 0x002fc400078e0208 */
[----:B------:R-:W3:Y:S04]  /*8f330*/  LDL.LU R145, [R1+0x80] ;  /* 0x0000800001917983 */ /* 0x000ee80000300800 */
[----:B------:R-:W3:Y:S01]  /*8f340*/  LDL.LU R146, [R1+0x30] ;  /* 0x0000300001927983 */ /* 0x000ee20000300800 */
[----:B------:R-:W-:Y:S01]  /*8f350*/  VIADD R0, R10, 0x1cf ;  /* 0x000001cf0a007836 */ /* 0x000fe20000000000 */
[----:B------:R-:W-:-:S04]  /*8f360*/  ISETP.LT.AND P4, PT, R14, UR4, !P4 ;  /* 0x000000040e007c0c */ /* 0x000fc8000e781270 */
[----:B------:R-:W-:Y:S01]  /*8f370*/  ISETP.GE.AND P1, PT, R0, UR5, PT ;  /* 0x0000000500007c0c */ /* 0x000fe2000bf26270 */
[----:B------:R-:W-:-:S03]  /*8f380*/  VIADD R0, R10, 0x1d0 ;  /* 0x000001d00a007836 */ /* 0x000fc60000000000 */
[----:B------:R-:W-:Y:S02]  /*8f390*/  ISETP.LT.AND P6, PT, R11, UR4, !P1 ;  /* 0x000000040b007c0c */ /* 0x000fe4000cfc1270 */
[----:B------:R-:W-:Y:S02]  /*8f3a0*/  ISETP.LT.AND P3, PT, R12, UR4, !P1 ;  /* 0x000000040c007c0c */ /* 0x000fe4000cf61270 */
[----:B------:R-:W-:Y:S01]  /*8f3b0*/  ISETP.LT.AND P5, PT, R13, UR4, !P1 ;  /* 0x000000040d007c0c */ /* 0x000fe2000cfa1270 */
[C---:B------:R-:W-:Y:S01]  /*8f3c0*/  IMAD.WIDE R18, R143.reuse, 0x4, R2 ;  /* 0x000000048f127825 */ /* 0x040fe200078e0202 */
[----:B------:R-:W-:Y:S01]  /*8f3d0*/  ISETP.GE.AND P0, PT, R0, UR5, PT ;  /* 0x0000000500007c0c */ /* 0x000fe2000bf06270 */
[----:B------:R-:W-:Y:S01]  /*8f3e0*/  @P4 STG.E desc[UR6][R16.64], R240 ;  /* 0x000000f010004986 */ /* 0x000fe2000c101906 */
[----:B------:R-:W-:Y:S01]  /*8f3f0*/  ISETP.LT.AND P1, PT, R14, UR4, !P1 ;  /* 0x000000040e007c0c */ /* 0x000fe2000cf21270 */
[----:B------:R-:W-:Y:S01]  /*8f400*/  IMAD.WIDE R20, R143, 0x4, R4 ;  /* 0x000000048f147825 */ /* 0x000fe200078e0204 */
[----:B------:R-:W-:-:S03]  /*8f410*/  ISETP.LT.AND P4, PT, R11, UR4, !P0 ;  /* 0x000000040b007c0c */ /* 0x000fc6000c781270 */
[----:B------:R-:W-:Y:S01]  /*8f420*/  IMAD.WIDE R22, R143, 0x4, R6 ;  /* 0x000000048f167825 */ /* 0x000fe200078e0206 */
[----:B------:R1:W-:Y:S04]  /*8f430*/  @P6 STG.E desc[UR6][R18.64], R244 ;  /* 0x000000f412006986 */ /* 0x0003e8000c101906 */
[----:B------:R-:W-:Y:S01]  /*8f440*/  @P3 STG.E desc[UR6][R20.64], R151 ;  /* 0x0000009714003986 */ /* 0x000fe2000c101906 */
[----:B------:R-:W-:-:S03]  /*8f450*/  ISETP.LT.AND P3, PT, R13, UR4, !P0 ;  /* 0x000000040d007c0c */ /* 0x000fc6000c761270 */
[----:B--2---:R-:W-:Y:S01]  /*8f460*/  @P5 STG.E desc[UR6][R22.64], R149 ;  /* 0x0000009516005986 */ /* 0x004fe2000c101906 */
[----:B------:R-:W-:Y:S02]  /*8f470*/  ISETP.LT.AND P5, PT, R12, UR4, !P0 ;  /* 0x000000040c007c0c */ /* 0x000fe4000c7a1270 */
[----:B------:R-:W-:Y:S01]  /*8f480*/  ISETP.LT.AND P0, PT, R14, UR4, !P0 ;  /* 0x000000040e007c0c */ /* 0x000fe2000c701270 */
[----:B-1----:R-:W-:Y:S02]  /*8f490*/  IMAD.WIDE R18, R143, 0x4, R8 ;  /* 0x000000048f127825 */ /* 0x002fe400078e0208 */
[----:B------:R-:W2:Y:S04]  /*8f4a0*/  LDL.LU R143, [R1+0x2824] ;  /* 0x00282400018f7983 */ /* 0x000ea80000300800 */
[----:B------:R1:W-:Y:S04]  /*8f4b0*/  @P1 STG.E desc[UR6][R18.64], R148 ;  /* 0x0000009412001986 */ /* 0x0003e8000c101906 */
[----:B-1----:R-:W2:Y:S01]  /*8f4c0*/  LDL.LU R148, [R1+0xd4] ;  /* 0x0000d40001947983 */ /* 0x002ea20000300800 */
[----:B------:R-:W-:-:S04]  /*8f4d0*/  IMAD.WIDE R16, R144, 0x4, R2 ;  /* 0x0000000490107825 */ /* 0x000fc800078e0202 */
[C---:B------:R-:W-:Y:S01]  /*8f4e0*/  IMAD.WIDE R18, R144.reuse, 0x4, R4 ;  /* 0x0000000490127825 */ /* 0x040fe200078e0204 */
[----:B------:R1:W-:Y:S03]  /*8f4f0*/  @P4 STG.E desc[UR6][R16.64], R147 ;  /* 0x0000009310004986 */ /* 0x0003e6000c101906 */
[C---:B------:R-:W-:Y:S01]  /*8f500*/  IMAD.WIDE R20, R144.reuse, 0x4, R6 ;  /* 0x0000000490147825 */ /* 0x040fe200078e0206 */
[----:B----4-:R-:W-:Y:S04]  /*8f510*/  @P5 STG.E desc[UR6][R18.64], R150 ;  /* 0x0000009612005986 */ /* 0x010fe8000c101906 */
[----:B-1----:R-:W4:Y:S01]  /*8f520*/  LDL.LU R147, [R1+0xb4] ;  /* 0x0000b40001937983 */ /* 0x002f220000300800 */
[----:B------:R-:W-:-:S03]  /*8f530*/  IMAD.WIDE R16, R144, 0x4, R8 ;  /* 0x0000000490107825 */ /* 0x000fc600078e0208 */
[----:B------:R-:W4:Y:S04]  /*8f540*/  LDL.LU R144, [R1+0x282c] ;  /* 0x00282c0001907983 */ /* 0x000f280000300800 */
[----:B---3--:R1:W-:Y:S04]  /*8f550*/  @P3 STG.E desc[UR6][R20.64], R145 ;  /* 0x0000009114003986 */ /* 0x0083e8000c101906 */
[----:B------:R3:W-:Y:S04]  /*8f560*/  @P0 STG.E desc[UR6][R16.64], R146 ;  /* 0x0000009210000986 */ /* 0x0007e8000c101906 */
[----:B-1----:R-:W4:Y:S04]  /*8f570*/  LDL.LU R145, [R1+0x84] ;  /* 0x0000840001917983 */ /* 0x002f280000300800 */
[----:B---3--:R-:W3:Y:S01]  /*8f580*/  LDL.LU R146, [R1+0x34] ;  /* 0x0000340001927983 */ /* 0x008ee20000300800 */
[----:B------:R-:W-:-:S05]  /*8f590*/  VIADD R15, R10, 0x1d1 ;  /* 0x000001d10a0f7836 */ /* 0x000fca0000000000 */
[----:B------:R-:W-:-:S04]  /*8f5a0*/  ISETP.GE.AND P2, PT, R15, UR5, PT ;  /* 0x000000050f007c0c */ /* 0x000fc8000bf46270 */
[----:B------:R-:W-:Y:S01]  /*8f5b0*/  ISETP.LT.AND P6, PT, R11, UR4, !P2 ;  /* 0x000000040b007c0c */ /* 0x000fe2000d7c1270 */
[----:B------:R-:W-:Y:S01]  /*8f5c0*/  VIADD R0, R10, 0x1d2 ;  /* 0x000001d20a007836 */ /* 0x000fe20000000000 */
[----:B------:R-:W-:Y:S02]  /*8f5d0*/  ISETP.LT.AND P4, PT, R12, UR4, !P2 ;  /* 0x000000040c007c0c */ /* 0x000fe4000d781270 */
[----:B------:R-:W-:Y:S01]  /*8f5e0*/  ISETP.LT.AND P3, PT, R13, UR4, !P2 ;  /* 0x000000040d007c0c */ /* 0x000fe2000d761270 */
[----:B------:R-:W-:Y:S01]  /*8f5f0*/  IMAD.WIDE R18, R142, 0x4, R2 ;  /* 0x000000048e127825 */ /* 0x000fe200078e0202 */
[----:B------:R-:W-:Y:S02]  /*8f600*/  ISETP.GE.AND P1, PT, R0, UR5, PT ;  /* 0x0000000500007c0c */ /* 0x000fe4000bf26270 */
[----:B------:R-:W-:Y:S01]  /*8f610*/  ISETP.LT.AND P2, PT, R14, UR4, !P2 ;  /* 0x000000040e007c0c */ /* 0x000fe2000d741270 */
[----:B------:R-:W-:Y:S01]  /*8f620*/  IMAD.WIDE R16, R142, 0x4, R4 ;  /* 0x000000048e107825 */ /* 0x000fe200078e0204 */
[----:B------:R-:W-:-:S03]  /*8f630*/  ISETP.LT.AND P5, PT, R11, UR4, !P1 ;  /* 0x000000040b007c0c */ /* 0x000fc6000cfa1270 */
[----:B------:R1:W-:Y:S01]  /*8f640*/  @P6 STG.E desc[UR6][R18.64], R248 ;  /* 0x000000f812006986 */ /* 0x0003e2000c101906 */
[----:B------:R-:W-:-:S03]  /*8f650*/  ISETP.LT.AND P6, PT, R12, UR4, !P1 ;  /* 0x000000040c007c0c */ /* 0x000fc6000cfc1270 */
[----:B------:R1:W-:Y:S02]  /*8f660*/  @P4 STG.E desc[UR6][R16.64], R236 ;  /* 0x000000ec10004986 */ /* 0x0003e4000c101906 */
[----:B-1----:R-:W-:-:S04]  /*8f670*/  IMAD.WIDE R18, R142, 0x4, R6 ;  /* 0x000000048e127825 */ /* 0x002fc800078e0206 */
[----:B------:R-:W-:Y:S01]  /*8f680*/  IMAD.WIDE R16, R142, 0x4, R8 ;  /* 0x000000048e107825 */ /* 0x000fe200078e0208 */
[----:B------:R1:W-:Y:S01]  /*8f690*/  @P3 STG.E desc[UR6][R18.64], R232 ;  /* 0x000000e812003986 */ /* 0x0003e2000c101906 */
[----:B------:R-:W-:Y:S02]  /*8f6a0*/  ISETP.LT.AND P3, PT, R13, UR4, !P1 ;  /* 0x000000040d007c0c */ /* 0x000fe4000cf61270 */
[----:B------:R-:W-:Y:S01]  /*8f6b0*/  ISETP.LT.AND P1, PT, R14, UR4, !P1 ;  /* 0x000000040e007c0c */ /* 0x000fe2000cf21270 */
[C---:B--2---:R-:W-:Y:S01]  /*8f6c0*/  IMAD.WIDE R20, R143.reuse, 0x4, R4 ;  /* 0x000000048f147825 */ /* 0x044fe200078e0204 */
[----:B------:R-:W2:Y:S03]  /*8f6d0*/  LDL.LU R142, [R1+0x2838] ;  /* 0x00283800018e7983 */ /* 0x000ea60000300800 */
[C---:B-1----:R-:W-:Y:S01]  /*8f6e0*/  IMAD.WIDE R18, R143.reuse, 0x4, R2 ;  /* 0x000000048f127825 */ /* 0x042fe200078e0202 */
[----:B------:R1:W-:Y:S04]  /*8f6f0*/  @P2 STG.E desc[UR6][R16.64], R228 ;  /* 0x000000e410002986 */ /* 0x0003e8000c101906 */
[----:B------:R1:W-:Y:S02]  /*8f700*/  @P5 STG.E desc[UR6][R18.64], R148 ;  /* 0x0000009412005986 */ /* 0x0003e4000c101906 */
[----:B-1----:R-:W-:-:S04]  /*8f710*/  IMAD.WIDE R16, R143, 0x4, R6 ;  /* 0x000000048f107825 */ /* 0x002fc800078e0206 */
[----:B------:R-:W-:Y:S01]  /*8f720*/  IMAD.WIDE R18, R143, 0x4, R8 ;  /* 0x000000048f127825 */ /* 0x000fe200078e0208 */
[----:B----4-:R1:W-:Y:S04]  /*8f730*/  @P6 STG.E desc[UR6][R20.64], R147 ;  /* 0x0000009314006986 */ /* 0x0103e8000c101906 */
[----:B-1----:R-:W4:Y:S04]  /*8f740*/  LDL.LU R147, [R1+0xd8] ;  /* 0x0000d80001937983 */ /* 0x002f280000300800 */
[----:B------:R-:W4:Y:S04]  /*8f750*/  LDL.LU R143, [R1+0xb8] ;  /* 0x0000b800018f7983 */ /* 0x000f280000300800 */
[----:B------:R-:W4:Y:S04]  /*8f760*/  LDL.LU R150, [R1+0x2844] ;  /* 0x0028440001967983 */ /* 0x000f280000300800 */
[----:B------:R-:W4:Y:S04]  /*8f770*/  LDL.LU R149, [R1+0x88] ;  /* 0x0000880001957983 */ /* 0x000f280000300800 */
[----:B------:R-:W-:Y:S04]  /*8f780*/  @P3 STG.E desc[UR6][R16.64], R145 ;  /* 0x0000009110003986 */ /* 0x000fe8000c101906 */
        /* <DEDUP_REMOVED lines=8> */
[----:B------:R-:W-:Y:S02]  /*8f810*/  ISETP.LT.AND P5, PT, R13, UR4, !P0 ;  /* 0x000000040d007c0c */ /* 0x000fe4000c7a1270 */
[----:B------:R-:W-:Y:S01]  /*8f820*/  ISETP.LT.AND P0, PT, R14, UR4, !P0 ;  /* 0x000000040e007c0c */ /* 0x000fe2000c701270 */
[----:B------:R-:W-:Y:S01]  /*8f830*/  IMAD.WIDE R20, R144, 0x4, R2 ;  /* 0x0000000490147825 */ /* 0x000fe200078e0202 */
[----:B------:R-:W-:-:S03]  /*8f840*/  ISETP.GE.AND P4, PT, R0, UR5, PT ;  /* 0x0000000500007c0c */ /* 0x000fc6000bf86270 */
[C---:B------:R-:W-:Y:S01]  /*8f850*/  IMAD.WIDE R16, R144.reuse, 0x4, R4 ;  /* 0x0000000490107825 */ /* 0x040fe200078e0204 */
[----:B------:R-:W-:Y:S01]  /*8f860*/  ISETP.LT.AND P1, PT, R11, UR4, !P4 ;  /* 0x000000040b007c0c */ /* 0x000fe2000e721270 */
[----:B------:R1:W-:Y:S02]  /*8f870*/  @P2 STG.E desc[UR6][R20.64], R249 ;  /* 0x000000f914002986 */ /* 0x0003e4000c101906 */
[----:B------:R-:W-:Y:S01]  /*8f880*/  IMAD.WIDE R18, R144, 0x4, R6 ;  /* 0x0000000490127825 */ /* 0x000fe200078e0206 */
[----:B------:R-:W-:Y:S01]  /*8f890*/  ISETP.LT.AND P2, PT, R12, UR4, !P4 ;  /* 0x000000040c007c0c */ /* 0x000fe2000e741270 */
[----:B------:R2:W-:Y:S04]  /*8f8a0*/  @P6 STG.E desc[UR6][R16.64], R237 ;  /* 0x000000ed10006986 */ /* 0x0005e8000c101906 */
[----:B------:R2:W-:Y:S01]  /*8f8b0*/  @P5 STG.E desc[UR6][R18.64], R233 ;  /* 0x000000e912005986 */ /* 0x0005e2000c101906 */
[----:B-1----:R-:W-:-:S03]  /*8f8c0*/  IMAD.WIDE R20, R144, 0x4, R8 ;  /* 0x0000000490147825 */ /* 0x002fc600078e0208 */
[----:B------:R-:W3:Y:S04]  /*8f8d0*/  LDL.LU R144, [R1+0x284c] ;  /* 0x00284c0001907983 */ /* 0x000ee80000300800 */
[----:B------:R-:W-:Y:S01]  /*8f8e0*/  @P0 STG.E desc[UR6][R20.64], R229 ;  /* 0x000000e514000986 */ /* 0x000fe2000c101906 */
[----:B------:R-:W-:Y:S01]  /*8f8f0*/  ISETP.LT.AND P0, PT, R13, UR4, !P4 ;  /* 0x000000040d007c0c */ /* 0x000fe2000e701270 */
[----:B--2---:R-:W-:Y:S01]  /*8f900*/  IMAD.WIDE R16, R142, 0x4, R2 ;  /* 0x000000048e107825 */ /* 0x004fe200078e0202 */
[----:B------:R-:W-:Y:S01]  /*8f910*/  ISETP.LT.AND P4, PT, R14, UR4, !P4 ;  /* 0x000000040e007c0c */ /* 0x000fe2000e781270 */
[----:B------:R-:W2:Y:S02]  /*8f920*/  LDL.LU R148, [R1+0xdc] ;  /* 0x0000dc0001947983 */ /* 0x000ea40000300800 */
[----:B------:R-:W-:-:S02]  /*8f930*/  IMAD.WIDE R18, R142, 0x4, R4 ;  /* 0x000000048e127825 */ /* 0x000fc400078e0204 */
[----:B----4-:R1:W-:Y:S04]  /*8f940*/  @P1 STG.E desc[UR6][R16.64], R147 ;  /* 0x0000009310001986 */ /* 0x0103e8000c101906 */
[----:B------:R4:W-:Y:S01]  /*8f950*/  @P2 STG.E desc[UR6][R18.64], R143 ;  /* 0x0000008f12002986 */ /* 0x0009e2000c101906 */
[----:B-1----:R-:W-:-:S03]  /*8f960*/  IMAD.WIDE R16, R142, 0x4, R6 ;  /* 0x000000048e107825 */ /* 0x002fc600078e0206 */
[----:B------:R-:W2:Y:S01]  /*8f970*/  LDL.LU R147, [R1+0xbc] ;  /* 0x0000bc0001937983 */ /* 0x000ea20000300800 */
[----:B----4-:R-:W-:-:S03]  /*8f980*/  IMAD.WIDE R18, R142, 0x4, R8 ;  /* 0x000000048e127825 */ /* 0x010fc600078e0208 */
[----:B------:R-:W4:Y:S04]  /*8f990*/  LDL.LU R143, [R1+0x285c] ;  /* 0x00285c00018f7983 */ /* 0x000f280000300800 */
[----:B------:R-:W-:Y:S04]  /*8f9a0*/  @P0 STG.E desc[UR6][R16.64], R149 ;  /* 0x0000009510000986 */ /* 0x000fe8000c101906 */
[----:B------:R-:W4:Y:S04]  /*8f9b0*/  LDL.LU R142, [R1+0x2860] ;  /* 0x00286000018e7983 */ /* 0x000f280000300800 */
[----:B---3--:R1:W-:Y:S04]  /*8f9c0*/  @P4 STG.E desc[UR6][R18.64], R146 ;  /* 0x0000009212004986 */ /* 0x0083e8000c101906 */
[----:B-1----:R-:W3:Y:S01]  /*8f9d0*/  LDL.LU R146, [R1+0x3c] ;  /* 0x00003c0001927983 */ /* 0x002ee20000300800 */
[----:B------:R-:W-:-:S05]  /*8f9e0*/  VIADD R0, R10, 0x1d5 ;  /* 0x000001d50a007836 */ /* 0x000fca0000000000 */
[----:B------:R-:W-:-:S04]  /*8f9f0*/  ISETP.GE.AND P3, PT, R0, UR5, PT ;  /* 0x0000000500007c0c */ /* 0x000fc8000bf66270 */
[----:B------:R-:W-:Y:S02]  /*8fa00*/  ISETP.LT.AND P6, PT, R11, UR4, !P3 ;  /* 0x000000040b007c0c */ /* 0x000fe4000dfc1270 */
[----:B------:R-:W-:Y:S02]  /*8fa10*/  ISETP.LT.AND P5, PT, R12, UR4, !P3 ;  /* 0x000000040c007c0c */ /* 0x000fe4000dfa1270 */
[----:B------:R-:W-:Y:S01]  /*8fa20*/  ISETP.LT.AND P2, PT, R13, UR4, !P3 ;  /* 0x000000040d007c0c */ /* 0x000fe2000df41270 */
[----:B------:R-:W-:Y:S01]  /*8fa30*/  VIADD R0, R10, 0x1d6 ;  /* 0x000001d60a007836 */ /* 0x000fe20000000000 */
[----:B------:R-:W-:Y:S01]  /*8fa40*/  ISETP.LT.AND P3, PT, R14, UR4, !P3 ;  /* 0x000000040e007c0c */ /* 0x000fe2000df61270 */
[----:B------:R-:W-:-:S04]  /*8fa50*/  IMAD.WIDE R20, R150, 0x4, R2 ;  /* 0x0000000496147825 */ /* 0x000fc800078e0202 */
[----:B------:R-:W-:Y:S01]  /*8fa60*/  IMAD.WIDE R22, R150, 0x4, R4 ;  /* 0x0000000496167825 */ /* 0x000fe200078e0204 */
[----:B------:R-:W-:-:S03]  /*8fa70*/  ISETP.GE.AND P1, PT, R0, UR5, PT ;  /* 0x0000000500007c0c */ /* 0x000fc6000bf26270 */
[----:B------:R-:W-:Y:S01]  /*8fa80*/  IMAD.WIDE R16, R150, 0x4, R6 ;  /* 0x0000000496107825 */ /* 0x000fe200078e0206 */
[----:B------:R-:W-:Y:S03]  /*8fa90*/  @P6 STG.E desc[UR6][R20.64], R250 ;  /* 0x000000fa14006986 */ /* 0x000fe6000c101906 */
[----:B------:R-:W-:Y:S01]  /*8faa0*/  VIADD R15, R10, 0x1d7 ;  /* 0x000001d70a0f7836 */ /* 0x000fe20000000000 */
[----:B------:R-:W-:Y:S01]  /*8fab0*/  @P5 STG.E desc[UR6][R22.64], R238 ;  /* 0x000000ee16005986 */ /* 0x000fe2000c101906 */
[----:B------:R-:W-:-:S03]  /*8fac0*/  ISETP.LT.AND P6, PT, R11, UR4, !P1 ;  /* 0x000000040b007c0c */ /* 0x000fc6000cfc1270 */
[----:B------:R1:W-:Y:S01]  /*8fad0*/  @P2 STG.E desc[UR6][R16.64], R234 ;  /* 0x000000ea10002986 */ /* 0x0003e2000c101906 */
[----:B------:R-:W-:Y:S02]  /*8fae0*/  ISETP.LT.AND P4, PT, R12, UR4, !P1 ;  /* 0x000000040c007c0c */ /* 0x000fe4000cf81270 */
[----:B------:R-:W-:Y:S02]  /*8faf0*/  ISETP.GE.AND P0, PT, R15, UR5, PT ;  /* 0x000000050f007c0c */ /* 0x000fe4000bf06270 */
[----:B------:R-:W-:Y:S02]  /*8fb00*/  ISETP.LT.AND P5, PT, R13, UR4, !P1 ;  /* 0x000000040d007c0c */ /* 0x000fe4000cfa1270 */
[----:B------:R-:W-:Y:S01]  /*8fb10*/  ISETP.LT.AND P1, PT, R14, UR4, !P1 ;  /* 0x000000040e007c0c */ /* 0x000fe2000cf21270 */
[----:B-1----:R-:W-:-:S05]  /*8fb20*/  IMAD.WIDE R16, R150, 0x4, R8 ;  /* 0x0000000496107825 */ /* 0x002fca00078e0208 */
[----:B------:R1:W-:Y:S01]  /*8fb30*/  @P3 STG.E desc[UR6][R16.64], R230 ;  /* 0x000000e610003986 */ /* 0x0003e2000c101906 */
[----:B------:R-:W-:Y:S01]  /*8fb40*/  ISETP.LT.AND P3, PT, R11, UR4, !P0 ;  /* 0x000000040b007c0c */ /* 0x000fe2000c761270 */
[----:B------:R-:W-:-:S04]  /*8fb50*/  IMAD.WIDE R18, R144, 0x4, R2 ;  /* 0x0000000490127825 */ /* 0x000fc800078e0202 */
[----:B------:R-:W-:-:S04]  /*8fb60*/  IMAD.WIDE R20, R144, 0x4, R4 ;  /* 0x0000000490147825 */ /* 0x000fc800078e0204 */
[----:B------:R-:W-:-:S04]  /*8fb70*/  IMAD.WIDE R22, R144, 0x4, R6 ;  /* 0x0000000490167825 */ /* 0x000fc800078e0206 */
[----:B-1----:R-:W-:Y:S02]  /*8fb80*/  IMAD.WIDE R16, R144, 0x4, R8 ;  /* 0x0000000490107825 */ /* 0x002fe400078e0208 */
[----:B------:R-:W3:Y:S02]  /*8fb90*/  LDL.LU R144, [R1+0x2864] ;  /* 0x0028640001907983 */ /* 0x000ee40000300800 */
[----:B------:R-:W-:Y:S02]  /*8fba0*/  VIADD R0, R10, 0x1d8 ;  /* 0x000001d80a007836 */ /* 0x000fe40000000000 */
[----:B--2---:R4:W-:Y:S03]  /*8fbb0*/  @P6 STG.E desc[UR6][R18.64], R148 ;  /* 0x0000009412006986 */ /* 0x0049e6000c101906 */
[----:B------:R-:W-:Y:S01]  /*8fbc0*/  ISETP.GE.AND P2, PT, R0, UR5, PT ;  /* 0x0000000500007c0c */ /* 0x000fe2000bf46270 */
[----:B------:R1:W-:Y:S01]  /*8fbd0*/  @P4 STG.E desc[UR6][R20.64], R147 ;  /* 0x0000009314004986 */ /* 0x0003e2000c101906 */
[----:B------:R-:W-:Y:S01]  /*8fbe0*/  ISETP.LT.AND P4, PT, R13, UR4, !P0 ;  /* 0x000000040d007c0c */ /* 0x000fe2000c781270 */
[----:B----4-:R-:W-:-:S02]  /*8fbf0*/  IMAD.WIDE R18, R143, 0x4, R2 ;  /* 0x000000048f127825 */ /* 0x010fc400078e0202 */
[----:B------:R-:W-:Y:S01]  /*8fc00*/  @P5 STG.E desc[UR6][R22.64], R145 ;  /* 0x0000009116005986 */ /* 0x000fe2000c101906 */
[----:B------:R-:W-:Y:S02]  /*8fc10*/  ISETP.LT.AND P5, PT, R12, UR4, !P0 ;  /* 0x000000040c007c0c */ /* 0x000fe4000c7a1270 */
[----:B------:R-:W-:Y:S01]  /*8fc20*/  ISETP.LT.AND P0, PT, R14, UR4, !P0 ;  /* 0x000000040e007c0c */ /* 0x000fe2000c701270 */
[----:B-1----:R-:W-:Y:S01]  /*8fc30*/  IMAD.WIDE R20, R143, 0x4, R8 ;  /* 0x000000048f147825 */ /* 0x002fe200078e0208 */
[----:B------:R-:W-:Y:S01]  /*8fc40*/  ISETP.LT.AND P6, PT, R11, UR4, !P2 ;  /* 0x000000040b007c0c */ /* 0x000fe2000d7c1270 */
[----:B---3--:R1:W-:Y:S04]  /*8fc50*/  @P1 STG.E desc[UR6][R16.64], R146 ;  /* 0x0000009210001986 */ /* 0x0083e8000c101906 */
[----:B------:R2:W-:Y:S01]  /*8fc60*/  @P3 STG.E desc[UR6][R18.64], R251 ;  /* 0x000000fb12003986 */ /* 0x0005e2000c101906 */
[----:B------:R-:W-:Y:S01]  /*8fc70*/  ISETP.LT.AND P3, PT, R12, UR4, !P2 ;  /* 0x000000040c007c0c */ /* 0x000fe2000d761270 */
[----:B-1----:R-:W-:-:S04]  /*8fc80*/  IMAD.WIDE R16, R143, 0x4, R4 ;  /* 0x000000048f107825 */ /* 0x002fc800078e0204 */
[----:B--2---:R-:W-:Y:S02]  /*8fc90*/  IMAD.WIDE R18, R143, 0x4, R6 ;  /* 0x000000048f127825 */ /* 0x004fe400078e0206 */
[----:B------:R-:W2:Y:S04]  /*8fca0*/  LDL.LU R143, [R1+0x286c] ;  /* 0x00286c00018f7983 */ /* 0x000ea80000300800 */
[----:B------:R1:W-:Y:S04]  /*8fcb0*/  @P5 STG.E desc[UR6][R16.64], R239 ;  /* 0x000000ef10005986 */ /* 0x0003e8000c101906 */
[----:B------:R3:W-:Y:S04]  /*8fcc0*/  @P4 STG.E desc[UR6][R18.64], R235 ;  /* 0x000000eb12004986 */ /* 0x0007e8000c101906 */
[----:B------:R-:W-:Y:S01]  /*8fcd0*/  @P0 STG.E desc[UR6][R20.64], R231 ;  /* 0x000000e714000986 */ /* 0x000fe2000c101906 */
[----:B-1----:R-:W-:-:S04]  /*8fce0*/  IMAD.WIDE R16, R142, 0x4, R2 ;  /* 0x000000048e107825 */ /* 0x002fc800078e0202 */
[C---:B---3--:R-:W-:Y:S01]  /*8fcf0*/  IMAD.WIDE R18, R142.reuse, 0x4, R4 ;  /* 0x000000048e127825 */ /* 0x048fe200078e0204 */
[----:B------:R1:W-:Y:S04]  /*8fd00*/  @P6 STG.E desc[UR6][R16.64], R224 ;  /* 0x000000e010006986 */ /* 0x0003e8000c101906 */
[----:B------:R3:W-:Y:S01]  /*8fd10*/  @P3 STG.E desc[UR6][R18.64], R220 ;  /* 0x000000dc12003986 */ /* 0x0007e2000c101906 */
[----:B-1----:R-:W-:-:S04]  /*8fd20*/  IMAD.WIDE R16, R142, 0x4, R6 ;  /* 0x000000048e107825 */ /* 0x002fc800078e0206 */
[----:B---3--:R-:W-:Y:S02]  /*8fd30*/  IMAD.WIDE R18, R142, 0x4, R8 ;  /* 0x000000048e127825 */ /* 0x008fe400078e0208 */
[----:B------:R-:W3:Y:S02]  /*8fd40*/  LDL.LU R142, [R1+0x2870] ;  /* 0x00287000018e7983 */ /* 0x000ee40000300800 */
[----:B------:R-:W-:Y:S01]  /*8fd50*/  VIADD R0, R10, 0x1d9 ;  /* 0x000001d90a007836 */ /* 0x000fe20000000000 */
[----:B------:R-:W-:Y:S01]  /*8fd60*/  ISETP.LT.AND P4, PT, R13, UR4, !P2 ;  /* 0x000000040d007c0c */ /* 0x000fe2000d781270 */
[----:B------:R-:W4:Y:S01]  /*8fd70*/  LDL.LU R146, [R1+0x2868] ;  /* 0x0028680001927983 */ /* 0x000f220000300800 */
[----:B------:R-:W-:Y:S02]  /*8fd80*/  ISETP.LT.AND P2, PT, R14, UR4, !P2 ;  /* 0x000000040e007c0c */ /* 0x000fe4000d741270 */
[----:B------:R-:W-:Y:S01]  /*8fd90*/  ISETP.GE.AND P1, PT, R0, UR5, PT ;  /* 0x0000000500007c0c */ /* 0x000fe2000bf26270 */
[----:B------:R-:W-:-:S03]  /*8fda0*/  VIADD R15, R10, 0x1da ;  /* 0x000001da0a0f7836 */ /* 0x000fc60000000000 */
[----:B------:R-:W-:Y:S02]  /*8fdb0*/  ISETP.LT.AND P5, PT, R11, UR4, !P1 ;  /* 0x000000040b007c0c */ /* 0x000fe4000cfa1270 */
[----:B------:R-:W-:Y:S02]  /*8fdc0*/  ISETP.LT.AND P6, PT, R12, UR4, !P1 ;  /* 0x000000040c007c0c */ /* 0x000fe4000cfc1270 */
[----:B------:R-:W-:Y:S01]  /*8fdd0*/  ISETP.GE.AND P0, PT, R15, UR5, PT ;  /* 0x000000050f007c0c */ /* 0x000fe2000bf06270 */
[----:B------:R1:W-:Y:S01]  /*8fde0*/  @P4 STG.E desc[UR6][R16.64], R216 ;  /* 0x000000d810004986 */ /* 0x0003e2000c101906 */
[----:B------:R-:W-:Y:S02]  /*8fdf0*/  ISETP.LT.AND P4, PT, R13, UR4, !P1 ;  /* 0x000000040d007c0c */ /* 0x000fe4000cf81270 */
[----:B------:R-:W-:Y:S01]  /*8fe00*/  ISETP.LT.AND P1, PT, R14, UR4, !P1 ;  /* 0x000000040e007c0c */ /* 0x000fe2000cf21270 */
[----:B------:R1:W-:Y:S01]  /*8fe10*/  @P2 STG.E desc[UR6][R18.64], R212 ;  /* 0x000000d412002986 */ /* 0x0003e2000c101906 */
[----:B------:R-:W-:Y:S01]  /*8fe20*/  ISETP.LT.AND P2, PT, R11, UR4, !P0 ;  /* 0x000000040b007c0c */ /* 0x000fe2000c741270 */
[----:B------:R-:W-:-:S04]  /*8fe30*/  IMAD.WIDE R20, R144, 0x4, R4 ;  /* 0x0000000490147825 */ /* 0x000fc800078e0204 */
[----:B-1----:R-:W-:-:S04]  /*8fe40*/  IMAD.WIDE R16, R144, 0x4, R2 ;  /* 0x0000000490107825 */ /* 0x002fc800078e0202 */
[C---:B------:R-:W-:Y:S01]  /*8fe50*/  IMAD.WIDE R18, R144.reuse, 0x4, R8 ;  /* 0x0000000490127825 */ /* 0x040fe200078e0208 */
[----:B------:R1:W-:Y:S04]  /*8fe60*/  @P5 STG.E desc[UR6][R16.64], R208 ;  /* 0x000000d010005986 */ /* 0x0003e8000c101906 */
[----:B------:R2:W-:Y:S01]  /*8fe70*/  @P6 STG.E desc[UR6][R20.64], R204 ;  /* 0x000000cc14006986 */ /* 0x0005e2000c101906 */
[----:B-1----:R-:W-:-:S03]  /*8fe80*/  IMAD.WIDE R16, R144, 0x4, R6 ;  /* 0x0000000490107825 */ /* 0x002fc600078e0206 */
[----:B------:R-:W4:Y:S01]  /*8fe90*/  LDL.LU R144, [R1+0x2858] ;  /* 0x0028580001907983 */ /* 0x000f220000300800 */
[----:B------:R-:W-:Y:S02]  /*8fea0*/  ISETP.LT.AND P6, PT, R12, UR4, !P0 ;  /* 0x000000040c007c0c */ /* 0x000fe4000c7c1270 */
[----:B------:R-:W-:Y:S01]  /*8feb0*/  ISETP.LT.AND P5, PT, R13, UR4, !P0 ;  /* 0x000000040d007c0c */ /* 0x000fe2000c7a1270 */
[----:B------:R1:W-:Y:S04]  /*8fec0*/  @P4 STG.E desc[UR6][R16.64], R200 ;  /* 0x000000c810004986 */ /* 0x0003e8000c101906 */
[----:B------:R1:W-:Y:S01]  /*8fed0*/  @P1 STG.E desc[UR6][R18.64], R196 ;  /* 0x000000c412001986 */ /* 0x0003e2000c101906 */
[----:B--2---:R-:W-:-:S04]  /*8fee0*/  IMAD.WIDE R20, R143, 0x4, R2 ;  /* 0x000000048f147825 */ /* 0x004fc800078e0202 */
[C---:B-1----:R-:W-:Y:S01]  /*8fef0*/  IMAD.WIDE R16, R143.reuse, 0x4, R4 ;  /* 0x000000048f107825 */ /* 0x042fe200078e0204 */
[----:B------:R1:W-:Y:S03]  /*8ff00*/  @P2 STG.E desc[UR6][R20.64], R225 ;  /* 0x000000e114002986 */ /* 0x0003e6000c101906 */
[----:B------:R-:W-:-:S04]  /*8ff10*/  IMAD.WIDE R18, R143, 0x4, R6 ;  /* 0x000000048f127825 */ /* 0x000fc800078e0206 */
[----:B-1----:R-:W-:Y:S02]  /*8ff20*/  IMAD.WIDE R20, R143, 0x4, R8 ;  /* 0x000000048f147825 */ /* 0x002fe400078e0208 */
[----:B------:R-:W2:Y:S04]  /*8ff30*/  LDL.LU R143, [R1+0x2854] ;  /* 0x00285400018f7983 */ /* 0x000ea80000300800 */
[----:B------:R1:W-:Y:S04]  /*8ff40*/  @P6 STG.E desc[UR6][R16.64], R221 ;  /* 0x000000dd10006986 */ /* 0x0003e8000c101906 */
[----:B------:R1:W-:Y:S01]  /*8ff50*/  @P5 STG.E desc[UR6][R18.64], R217 ;  /* 0x000000d912005986 */ /* 0x0003e2000c101906 */
[----:B---3--:R-:W-:-:S04]  /*8ff60*/  IMAD.WIDE R22, R142, 0x4, R2 ;  /* 0x000000048e167825 */ /* 0x008fc800078e0202 */
[----:B------:R-:W-:-:S04]  /*8ff70*/  IMAD.WIDE R24, R142, 0x4, R4 ;  /* 0x000000048e187825 */ /* 0x000fc800078e0204 */
[----:B-1----:R-:W-:-:S04]  /*8ff80*/  IMAD.WIDE R16, R142, 0x4, R6 ;  /* 0x000000048e107825 */ /* 0x002fc800078e0206 */
[----:B------:R-:W-:Y:S02]  /*8ff90*/  IMAD.WIDE R18, R142, 0x4, R8 ;  /* 0x000000048e127825 */ /* 0x000fe400078e0208 */
[----:B------:R-:W3:Y:S01]  /*8ffa0*/  LDL.LU R142, [R1+0x2850] ;  /* 0x00285000018e7983 */ /* 0x000ee20000300800 */
[----:B------:R-:W-:Y:S01]  /*8ffb0*/  ISETP.LT.AND P0, PT, R14, UR4, !P0 ;  /* 0x000000040e007c0c */ /* 0x000fe2000c701270 */
[----:B------:R-:W-:-:S05]  /*8ffc0*/  VIADD R0, R10, 0x1db ;  /* 0x000001db0a007836 */ /* 0x000fca0000000000 */
[----:B------:R-:W-:Y:S01]  /*8ffd0*/  ISETP.GE.AND P3, PT, R0, UR5, PT ;  /* 0x0000000500007c0c */ /* 0x000fe2000bf66270 */
[----:B------:R-:W-:-:S03]  /*8ffe0*/  VIADD R0, R10, 0x1dc ;  /* 0x000001dc0a007836 */ /* 0x000fc60000000000 */
[----:B------:R-:W-:Y:S02]  /*8fff0*/  ISETP.LT.AND P1, PT, R11, UR4, !P3 ;  /* 0x000000040b007c0c */ /* 0x000fe4000df21270 */
[----:B------:R-:W-:Y:S01]  /*90000*/  ISETP.LT.AND P2, PT, R12, UR4, !P3 ;  /* 0x000000040c007c0c */ /* 0x000fe2000df41270 */
[----:B------:R4:W-:Y:S01]  /*90010*/  @P0 STG.E desc[UR6][R20.64], R213 ;  /* 0x000000d514000986 */ /* 0x0009e2000c101906 */
[----:B------:R-:W-:Y:S02]  /*90020*/  ISETP.GE.AND P4, PT, R0, UR5, PT ;  /* 0x0000000500007c0c */ /* 0x000fe4000bf86270 */
[----:B------:R-:W-:Y:S02]  /*90030*/  ISETP.LT.AND P0, PT, R13, UR4, !P3 ;  /* 0x000000040d007c0c */ /* 0x000fe4000df01270 */
[----:B------:R-:W-:Y:S02]  /*90040*/  ISETP.LT.AND P3, PT, R14, UR4, !P3 ;  /* 0x000000040e007c0c */ /* 0x000fe4000df61270 */
[----:B------:R-:W-:-:S02]  /*90050*/  ISETP.LT.AND P6, PT, R11, UR4, !P4 ;  /* 0x000000040b007c0c */ /* 0x000fc4000e7c1270 */
[----:B------:R-:W-:Y:S01]  /*90060*/  ISETP.LT.AND P5, PT, R12, UR4, !P4 ;  /* 0x000000040c007c0c */ /* 0x000fe2000e7a1270 */
[----:B------:R-:W-:Y:S01]  /*90070*/  VIADD R0, R10, 0x1dd ;  /* 0x000001dd0a007836 */ /* 0x000fe20000000000 */
[----:B------:R1:W-:Y:S01]  /*90080*/  @P1 STG.E desc[UR6][R22.64], R209 ;  /* 0x000000d116001986 */ /* 0x0003e2000c101906 */
[----:B----4-:R-:W-:-:S03]  /*90090*/  IMAD.WIDE R20, R146, 0x4, R2 ;  /* 0x0000000492147825 */ /* 0x010fc600078e0202 */
[----:B------:R-:W-:Y:S01]  /*900a0*/  @P2 STG.E desc[UR6][R24.64], R205 ;  /* 0x000000cd18002986 */ /* 0x000fe2000c101906 */
[----:B------:R-:W-:Y:S01]  /*900b0*/  ISETP.LT.AND P2, PT, R13, UR4, !P4 ;  /* 0x000000040d007c0c */ /* 0x000fe2000e741270 */
[----:B------:R-:W-:Y:S01]  /*900c0*/  IMAD.WIDE R26, R146, 0x4, R4 ;  /* 0x00000004921a7825 */ /* 0x000fe200078e0204 */
[----:B------:R-:W-:Y:S01]  /*900d0*/  ISETP.GE.AND P1, PT, R0, UR5, PT ;  /* 0x0000000500007c0c */ /* 0x000fe2000bf26270 */
[----:B------:R4:W-:Y:S01]  /*900e0*/  @P0 STG.E desc[UR6][R16.64], R201 ;  /* 0x000000c910000986 */ /* 0x0009e2000c101906 */
[----:B------:R-:W-:-:S03]  /*900f0*/  ISETP.LT.AND P4, PT, R14, UR4, !P4 ;  /* 0x000000040e007c0c */ /* 0x000fc6000e781270 */
[----:B------:R4:W-:Y:S01]  /*90100*/  @P3 STG.E desc[UR6][R18.64], R197 ;  /* 0x000000c512003986 */ /* 0x0009e2000c101906 */
[----:B------:R-:W-:-:S03]  /*90110*/  ISETP.LT.AND P3, PT, R12, UR4, !P1 ;  /* 0x000000040c007c0c */ /* 0x000fc6000cf61270 */
[----:B------:R4:W-:Y:S01]  /*90120*/  @P6 STG.E desc[UR6][R20.64], R226 ;  /* 0x000000e214006986 */ /* 0x0009e2000c101906 */
[----:B------:R-:W-:Y:S01]  /*90130*/  ISETP.LT.AND P6, PT, R11, UR4, !P1 ;  /* 0x000000040b007c0c */ /* 0x000fe2000cfc1270 */
[----:B-1----:R-:W-:Y:S02]  /*90140*/  IMAD.WIDE R22, R146, 0x4, R6 ;  /* 0x0000000492167825 */ /* 0x002fe400078e0206 */
[----:B------:R-:W-:Y:S01]  /*90150*/  @P5 STG.E desc[UR6][R26.64], R222 ;  /* 0x000000de1a005986 */ /* 0x000fe2000c101906 */
[----:B------:R-:W-:Y:S01]  /*90160*/  ISETP.LT.AND P5, PT, R13, UR4, !P1 ;  /* 0x000000040d007c0c */ /* 0x000fe2000cfa1270 */
[----:B------:R-:W-:Y:S02]  /*90170*/  VIADD R15, R10, 0x1de ;  /* 0x000001de0a0f7836 */ /* 0x000fe40000000000 */
[----:B------:R1:W-:Y:S01]  /*90180*/  @P2 STG.E desc[UR6][R22.64], R218 ;  /* 0x000000da16002986 */ /* 0x0003e2000c101906 */
[----:B----4-:R-:W-:-:S04]  /*90190*/  IMAD.WIDE R16, R146, 0x4, R8 ;  /* 0x0000000492107825 */ /* 0x010fc800078e0208 */
[----:B------:R-:W-:Y:S01]  /*901a0*/  IMAD.WIDE R18, R144, 0x4, R2 ;  /* 0x0000000490127825 */ /* 0x000fe200078e0202 */
[----:B------:R-:W-:-:S03]  /*901b0*/  ISETP.GE.AND P0, PT, R15, UR5, PT ;  /* 0x000000050f007c0c */ /* 0x000fc6000bf06270 */
[----:B------:R-:W-:-:S04]  /*901c0*/  IMAD.WIDE R20, R144, 0x4, R4 ;  /* 0x0000000490147825 */ /* 0x000fc800078e0204 */
[----:B------:R-:W-:-:S04]  /*901d0*/  IMAD.WIDE R24, R144, 0x4, R6 ;  /* 0x0000000490187825 */ /* 0x000fc800078e0206 */
[----:B-1----:R-:W-:Y:S02]  /*901e0*/  IMAD.WIDE R22, R144, 0x4, R8 ;  /* 0x0000000490167825 */ /* 0x002fe400078e0208 */
[----:B------:R-:W4:Y:S01]  /*901f0*/  LDL.LU R144, [R1+0x2848] ;  /* 0x0028480001907983 */ /* 0x000f220000300800 */
[----:B------:R-:W-:-:S03]  /*90200*/  ISETP.LT.AND P1, PT, R14, UR4, !P1 ;  /* 0x000000040e007c0c */ /* 0x000fc6000cf21270 */
[----:B------:R1:W-:Y:S01]  /*90210*/  @P4 STG.E desc[UR6][R16.64], R214 ;  /* 0x000000d610004986 */ /* 0x0003e2000c101906 */
[----:B------:R-:W-:-:S03]  /*90220*/  ISETP.LT.AND P4, PT, R11, UR4, !P0 ;  /* 0x000000040b007c0c */ /* 0x000fc6000c781270 */
[----:B------:R1:W-:Y:S04]  /*90230*/  @P6 STG.E desc[UR6][R18.64], R210 ;  /* 0x000000d212006986 */ /* 0x0003e8000c101906 */
[----:B------:R1:W-:Y:S01]  /*90240*/  @P3 STG.E desc[UR6][R20.64], R206 ;  /* 0x000000ce14003986 */ /* 0x0003e2000c101906 */
[----:B------:R-:W-:-:S03]  /*90250*/  ISETP.LT.AND P3, PT, R13, UR4, !P0 ;  /* 0x000000040d007c0c */ /* 0x000fc6000c761270 */
[----:B------:R3:W-:Y:S01]  /*90260*/  @P5 STG.E desc[UR6][R24.64], R202 ;  /* 0x000000ca18005986 */ /* 0x0007e2000c101906 */
[----:B------:R-:W-:-:S03]  /*90270*/  ISETP.LT.AND P5, PT, R12, UR4, !P0 ;  /* 0x000000040c007c0c */ /* 0x000fc6000c7a1270 */
[----:B------:R3:W-:Y:S01]  /*90280*/  @P1 STG.E desc[UR6][R22.64], R198 ;  /* 0x000000c616001986 */ /* 0x0007e2000c101906 */
[----:B--2---:R-:W-:-:S04]  /*90290*/  IMAD.WIDE R26, R143, 0x4, R2 ;  /* 0x000000048f1a7825 */ /* 0x004fc800078e0202 */
[----:B-1----:R-:W-:-:S04]  /*902a0*/  IMAD.WIDE R16, R143, 0x4, R4 ;  /* 0x000000048f107825 */ /* 0x002fc800078e0204 */
[----:B------:R-:W-:-:S04]  /*902b0*/  IMAD.WIDE R18, R143, 0x4, R6 ;  /* 0x000000048f127825 */ /* 0x000fc800078e0206 */
[----:B------:R-:W-:Y:S02]  /*902c0*/  IMAD.WIDE R20, R143, 0x4, R8 ;  /* 0x000000048f147825 */ /* 0x000fe400078e0208 */
[----:B------:R-:W2:Y:S04]  /*902d0*/  LDL.LU R143, [R1+0x2840] ;  /* 0x00284000018f7983 */ /* 0x000ea80000300800 */
[----:B------:R-:W-:Y:S04]  /*902e0*/  @P4 STG.E desc[UR6][R26.64], R227 ;  /* 0x000000e31a004986 */ /* 0x000fe8000c101906 */
[----:B------:R1:W-:Y:S04]  /*902f0*/  @P5 STG.E desc[UR6][R16.64], R223 ;  /* 0x000000df10005986 */ /* 0x0003e8000c101906 */
[----:B------:R1:W-:Y:S01]  /*90300*/  @P3 STG.E desc[UR6][R18.64], R219 ;  /* 0x000000db12003986 */ /* 0x0003e2000c101906 */
[----:B---3--:R-:W-:-:S04]  /*90310*/  IMAD.WIDE R24, R142, 0x4, R2 ;  /* 0x000000048e187825 */ /* 0x008fc800078e0202 */
[----:B------:R-:W-:-:S04]  /*90320*/  IMAD.WIDE R22, R142, 0x4, R4 ;  /* 0x000000048e167825 */ /* 0x000fc800078e0204 */
[----:B-1----:R-:W-:-:S04]  /*90330*/  IMAD.WIDE R16, R142, 0x4, R6 ;  /* 0x000000048e107825 */ /* 0x002fc800078e0206 */
[----:B------:R-:W-:Y:S02]  /*90340*/  IMAD.WIDE R18, R142, 0x4, R8 ;  /* 0x000000048e127825 */ /* 0x000fe400078e0208 */
[----:B------:R-:W3:Y:S02]  /*90350*/  LDL.LU R142, [R1+0x283c] ;  /* 0x00283c00018e7983 */ /* 0x000ee40000300800 */
[----:B------:R-:W-:Y:S01]  /*90360*/  VIADD R0, R10, 0x1df ;  /* 0x000001df0a007836 */ /* 0x000fe20000000000 */
[----:B------:R-:W-:Y:S01]  /*90370*/  ISETP.LT.AND P0, PT, R14, UR4, !P0 ;  /* 0x000000040e007c0c */ /* 0x000fe2000c701270 */
[----:B------:R-:W3:Y:S03]  /*90380*/  LDL.LU R146, [R1+0x2834] ;  /* 0x0028340001927983 */ /* 0x000ee60000300800 */
[----:B------:R-:W-:-:S04]  /*90390*/  ISETP.GE.AND P2, PT, R0, UR5, PT ;  /* 0x0000000500007c0c */ /* 0x000fc8000bf46270 */
[----:B------:R-:W-:Y:S01]  /*903a0*/  ISETP.LT.AND P6, PT, R11, UR4, !P2 ;  /* 0x000000040b007c0c */ /* 0x000fe2000d7c1270 */
[----:B------:R-:W-:Y:S01]  /*903b0*/  VIADD R0, R10, 0x1e0 ;  /* 0x000001e00a007836 */ /* 0x000fe20000000000 */
[----:B------:R-:W-:Y:S02]  /*903c0*/  ISETP.LT.AND P4, PT, R12, UR4, !P2 ;  /* 0x000000040c007c0c */ /* 0x000fe4000d781270 */
[----:B------:R-:W-:Y:S02]  /*903d0*/  ISETP.LT.AND P3, PT, R13, UR4, !P2 ;  /* 0x000000040d007c0c */ /* 0x000fe4000d761270 */
[----:B------:R-:W-:Y:S01]  /*903e0*/  ISETP.GE.AND P1, PT, R0, UR5, PT ;  /* 0x0000000500007c0c */ /* 0x000fe2000bf26270 */
[----:B------:R4:W-:Y:S01]  /*903f0*/  @P0 STG.E desc[UR6][R20.64], R215 ;  /* 0x000000d714000986 */ /* 0x0009e2000c101906 */
[----:B------:R-:W-:Y:S02]  /*90400*/  ISETP.LT.AND P2, PT, R14, UR4, !P2 ;  /* 0x000000040e007c0c */ /* 0x000fe4000d741270 */
[----:B------:R-:W-:-:S03]  /*90410*/  ISETP.LT.AND P5, PT, R11, UR4, !P1 ;  /* 0x000000040b007c0c */ /* 0x000fc6000cfa1270 */
[----:B------:R1:W-:Y:S01]  /*90420*/  @P6 STG.E desc[UR6][R24.64], R211 ;  /* 0x000000d318006986 */ /* 0x0003e2000c101906 */
[----:B------:R-:W-:Y:S01]  /*90430*/  ISETP.LT.AND P6, PT, R12, UR4, !P1 ;  /* 0x000000040c007c0c */ /* 0x000fe2000cfc1270 */
[----:B------:R-:W-:Y:S02]  /*90440*/  VIADD R15, R10, 0x1e1 ;  /* 0x000001e10a0f7836 */ /* 0x000fe40000000000 */
[----:B------:R1:W-:Y:S04]  /*90450*/  @P4 STG.E desc[UR6][R22.64], R207 ;  /* 0x000000cf16004986 */ /* 0x0003e8000c101906 */
[----:B------:R1:W-:Y:S01]  /*90460*/  @P3 STG.E desc[UR6][R16.64], R203 ;  /* 0x000000cb10003986 */ /* 0x0003e2000c101906 */
[----:B------:R-:W-:Y:S02]  /*90470*/  ISETP.GE.AND P0, PT, R15, UR5, PT ;  /* 0x000000050f007c0c */ /* 0x000fe4000bf06270 */
[----:B------:R-:W-:Y:S01]  /*90480*/  ISETP.LT.AND P3, PT, R13, UR4, !P1 ;  /* 0x000000040d007c0c */ /* 0x000fe2000cf61270 */
[----:B------:R2:W-:Y:S01]  /*90490*/  @P2 STG.E desc[UR6][R18.64], R199 ;  /* 0x000000c712002986 */ /* 0x0005e2000c101906 */
[----:B------:R-:W-:-:S02]  /*904a0*/  ISETP.LT.AND P1, PT, R14, UR4, !P1 ;  /* 0x000000040e007c0c */ /* 0x000fc4000cf21270 */
[----:B------:R-:W-:Y:S01]  /*904b0*/  ISETP.LT.AND P2, PT, R11, UR4, !P0 ;  /* 0x000000040b007c0c */ /* 0x000fe2000c741270 */
[----:B----4-:R-:W-:-:S04]  /*904c0*/  IMAD.WIDE R20, R144, 0x4, R2 ;  /* 0x0000000490147825 */ /* 0x010fc800078e0202 */
[----:B-1----:R-:W-:-:S04]  /*904d0*/  IMAD.WIDE R24, R144, 0x4, R4 ;  /* 0x0000000490187825 */ /* 0x002fc800078e0204 */
[----:B------:R-:W-:-:S04]  /*904e0*/  IMAD.WIDE R22, R144, 0x4, R6 ;  /* 0x0000000490167825 */ /* 0x000fc800078e0206 */
[----:B------:R-:W-:Y:S02]  /*904f0*/  IMAD.WIDE R16, R144, 0x4, R8 ;  /* 0x0000000490107825 */ /* 0x000fe400078e0208 */
[----:B------:R-:W4:Y:S04]  /*90500*/  LDL.LU R144, [R1+0x2830] ;  /* 0x0028300001907983 */ /* 0x000f280000300800 */
[----:B------:R1:W-:Y:S04]  /*90510*/  @P5 STG.E desc[UR6][R20.64], R192 ;  /* 0x000000c014005986 */ /* 0x0003e8000c101906 */
[----:B------:R1:W-:Y:S01]  /*90520*/  @P6 STG.E desc[UR6][R24.64], R188 ;  /* 0x000000bc18006986 */ /* 0x0003e2000c101906 */
[----:B------:R-:W-:-:S03]  /*90530*/  ISETP.LT.AND P6, PT, R12, UR4, !P0 ;  /* 0x000000040c007c0c */ /* 0x000fc6000c7c1270 */
[----:B------:R-:W-:Y:S04]  /*90540*/  @P3 STG.E desc[UR6][R22.64], R184 ;  /* 0x000000b816003986 */ /* 0x000fe8000c101906 */
[----:B------:R3:W-:Y:S01]  /*90550*/  @P1 STG.E desc[UR6][R16.64], R180 ;  /* 0x000000b410001986 */ /* 0x0007e2000c101906 */
[----:B--2---:R-:W-:-:S04]  /*90560*/  IMAD.WIDE R18, R143, 0x4, R2 ;  /* 0x000000048f127825 */ /* 0x004fc800078e0202 */
[----:B-1----:R-:W-:-:S04]  /*90570*/  IMAD.WIDE R20, R143, 0x4, R4 ;  /* 0x000000048f147825 */ /* 0x002fc800078e0204 */
[----:B------:R-:W-:-:S04]  /*90580*/  IMAD.WIDE R24, R143, 0x4, R6 ;  /* 0x000000048f187825 */ /* 0x000fc800078e0206 */
[----:B------:R-:W-:Y:S02]  /*90590*/  IMAD.WIDE R26, R143, 0x4, R8 ;  /* 0x000000048f1a7825 */ /* 0x000fe400078e0208 */
        /* <DEDUP_REMOVED lines=9> */
[----:B------:R-:W-:Y:S01]  /*90630*/  VIADD R0, R10, 0x1e2 ;  /* 0x000001e20a007836 */ /* 0x000fe20000000000 */
[----:B------:R-:W-:-:S04]  /*90640*/  ISETP.LT.AND P0, PT, R14, UR4, !P0 ;  /* 0x000000040e007c0c */ /* 0x000fc8000c701270 */
[----:B------:R-:W-:Y:S01]  /*90650*/  ISETP.GE.AND P4, PT, R0, UR5, PT ;  /* 0x0000000500007c0c */ /* 0x000fe2000bf86270 */
[----:B------:R-:W-:-:S03]  /*90660*/  VIADD R0, R10, 0x1e3 ;  /* 0x000001e30a007836 */ /* 0x000fc60000000000 */
[----:B------:R-:W-:Y:S02]  /*90670*/  ISETP.LT.AND P1, PT, R11, UR4, !P4 ;  /* 0x000000040b007c0c */ /* 0x000fe4000e721270 */
[----:B------:R-:W-:Y:S01]  /*90680*/  ISETP.GE.AND P3, PT, R0, UR5, PT ;  /* 0x0000000500007c0c */ /* 0x000fe2000bf66270 */
[----:B------:R1:W-:Y:S01]  /*90690*/  @P5 STG.E desc[UR6][R24.64], R136 ;  /* 0x0000008818005986 */ /* 0x0003e2000c101906 */
[----:B------:R-:W-:-:S03]  /*906a0*/  ISETP.LT.AND P2, PT, R12, UR4, !P4 ;  /* 0x000000040c007c0c */ /* 0x000fc6000e741270 */
[----:B------:R1:W-:Y:S01]  /*906b0*/  @P0 STG.E desc[UR6][R26.64], R132 ;  /* 0x000000841a000986 */ /* 0x0003e2000c101906 */
[----:B------:R-:W-:Y:S02]  /*906c0*/  ISETP.LT.AND P0, PT, R13, UR4, !P4 ;  /* 0x000000040d007c0c */ /* 0x000fe4000e701270 */
[----:B------:R-:W-:Y:S02]  /*906d0*/  ISETP.LT.AND P4, PT, R14, UR4, !P4 ;  /* 0x000000040e007c0c */ /* 0x000fe4000e781270 */
[----:B------:R-:W-:Y:S02]  /*906e0*/  ISETP.LT.AND P6, PT, R11, UR4, !P3 ;  /* 0x000000040b007c0c */ /* 0x000fe4000dfc1270 */
[----:B------:R-:W-:Y:S01]  /*906f0*/  ISETP.LT.AND P5, PT, R12, UR4, !P3 ;  /* 0x000000040c007c0c */ /* 0x000fe2000dfa1270 */
[----:B------:R-:W-:Y:S01]  /*90700*/  VIADD R0, R10, 0x1e4 ;  /* 0x000001e40a007836 */ /* 0x000fe20000000000 */
[----:B------:R4:W-:Y:S01]  /*90710*/  @P1 STG.E desc[UR6][R16.64], R193 ;  /* 0x000000c110001986 */ /* 0x0009e2000c101906 */
[----:B-1----:R-:W-:-:S03]  /*90720*/  IMAD.WIDE R24, R146, 0x4, R2 ;  /* 0x0000000492187825 */ /* 0x002fc600078e0202 */
[----:B------:R-:W-:Y:S01]  /*90730*/  @P2 STG.E desc[UR6][R22.64], R189 ;  /* 0x000000bd16002986 */ /* 0x000fe2000c101906 */
[----:B------:R-:W-:Y:S01]  /*90740*/  ISETP.GE.AND P1, PT, R0, UR5, PT ;  /* 0x0000000500007c0c */ /* 0x000fe2000bf26270 */
[----:B------:R-:W-:Y:S01]  /*90750*/  IMAD.WIDE R26, R146, 0x4, R4 ;  /* 0x00000004921a7825 */ /* 0x000fe200078e0204 */
[----:B------:R-:W-:Y:S01]  /*90760*/  ISETP.LT.AND P2, PT, R13, UR4, !P3 ;  /* 0x000000040d007c0c */ /* 0x000fe2000df41270 */
[----:B------:R1:W-:Y:S01]  /*90770*/  @P0 STG.E desc[UR6][R18.64], R185 ;  /* 0x000000b912000986 */ /* 0x0003e2000c101906 */
[----:B------:R-:W-:-:S03]  /*90780*/  ISETP.LT.AND P3, PT, R14, UR4, !P3 ;  /* 0x000000040e007c0c */ /* 0x000fc6000df61270 */
[----:B------:R1:W-:Y:S01]  /*90790*/  @P4 STG.E desc[UR6][R20.64], R181 ;  /* 0x000000b514004986 */ /* 0x0003e2000c101906 */
[----:B------:R-:W-:-:S03]  /*907a0*/  ISETP.LT.AND P4, PT, R12, UR4, !P1 ;  /* 0x000000040c007c0c */ /* 0x000fc6000cf81270 */
[----:B------:R1:W-:Y:S01]  /*907b0*/  @P6 STG.E desc[UR6][R24.64], R177 ;  /* 0x000000b118006986 */ /* 0x0003e2000c101906 */
[----:B------:R-:W-:-:S03]  /*907c0*/  ISETP.LT.AND P6, PT, R11, UR4, !P1 ;  /* 0x000000040b007c0c */ /* 0x000fc6000cfc1270 */
[----:B------:R-:W-:Y:S01]  /*907d0*/  @P5 STG.E desc[UR6][R26.64], R173 ;  /* 0x000000ad1a005986 */ /* 0x000fe2000c101906 */
[----:B------:R-:W-:Y:S01]  /*907e0*/  ISETP.LT.AND P5, PT, R13, UR4, !P1 ;  /* 0x000000040d007c0c */ /* 0x000fe2000cfa1270 */
[----:B----4-:R-:W-:-:S04]  /*907f0*/  IMAD.WIDE R16, R146, 0x4, R6 ;  /* 0x0000000492107825 */ /* 0x010fc800078e0206 */
[----:B------:R-:W-:Y:S02]  /*90800*/  VIADD R15, R10, 0x1e5 ;  /* 0x000001e50a0f7836 */ /* 0x000fe40000000000 */
[----:B-1----:R-:W-:Y:S01]  /*90810*/  IMAD.WIDE R18, R146, 0x4, R8 ;  /* 0x0000000492127825 */ /* 0x002fe200078e0208 */
[----:B------:R1:W-:Y:S03]  /*90820*/  @P2 STG.E desc[UR6][R16.64], R137 ;  /* 0x0000008910002986 */ /* 0x0003e6000c101906 */
[----:B------:R-:W-:Y:S01]  /*90830*/  IMAD.WIDE R20, R144, 0x4, R2 ;  /* 0x0000000490147825 */ /* 0x000fe200078e0202 */
[----:B------:R-:W-:-:S03]  /*90840*/  ISETP.GE.AND P0, PT, R15, UR5, PT ;  /* 0x000000050f007c0c */ /* 0x000fc6000bf06270 */
[C---:B------:R-:W-:Y:S01]  /*90850*/  IMAD.WIDE R22, R144.reuse, 0x4, R4 ;  /* 0x0000000490167825 */ /* 0x040fe200078e0204 */
[----:B------:R4:W-:Y:S03]  /*90860*/  @P3 STG.E desc[UR6][R18.64], R133 ;  /* 0x0000008512003986 */ /* 0x0009e6000c101906 */
[C---:B------:R-:W-:Y:S01]  /*90870*/  IMAD.WIDE R24, R144.reuse, 0x4, R6 ;  /* 0x0000000490187825 */ /* 0x040fe200078e0206 */
[----:B------:R4:W-:Y:S03]  /*90880*/  @P6 STG.E desc[UR6][R20.64], R194 ;  /* 0x000000c214006986 */ /* 0x0009e6000c101906 */
[----:B-1----:R-:W-:Y:S02]  /*90890*/  IMAD.WIDE R16, R144, 0x4, R8 ;  /* 0x0000000490107825 */ /* 0x002fe400078e0208 */
[----:B------:R-:W3:Y:S01]  /*908a0*/  LDL.LU R144, [R1+0x2818] ;  /* 0x0028180001907983 */ /* 0x000ee20000300800 */
[----:B------:R-:W-:-:S02]  /*908b0*/  ISETP.LT.AND P1, PT, R14, UR4, !P1 ;  /* 0x000000040e007c0c */ /* 0x000fc4000cf21270 */
[----:B------:R-:W-:Y:S01]  /*908c0*/  ISETP.LT.AND P3, PT, R11, UR4, !P0 ;  /* 0x000000040b007c0c */ /* 0x000fe2000c761270 */
[----:B------:R1:W-:Y:S01]  /*908d0*/  @P4 STG.E desc[UR6][R22.64], R190 ;  /* 0x000000be16004986 */ /* 0x0003e2000c101906 */
[----:B------:R-:W-:-:S03]  /*908e0*/  ISETP.LT.AND P4, PT, R13, UR4, !P0 ;  /* 0x000000040d007c0c */ /* 0x000fc6000c781270 */
[----:B------:R3:W-:Y:S01]  /*908f0*/  @P5 STG.E desc[UR6][R24.64], R186 ;  /* 0x000000ba18005986 */ /* 0x0007e2000c101906 */
[----:B------:R-:W-:-:S05]  /*90900*/  ISETP.LT.AND P5, PT, R12, UR4, !P0 ;  /* 0x000000040c007c0c */ /* 0x000fca000c7a1270 */
[----:B------:R3:W-:Y:S01]  /*90910*/  @P1 STG.E desc[UR6][R16.64], R182 ;  /* 0x000000b610001986 */ /* 0x0007e2000c101906 */
[----:B--2---:R-:W-:-:S04]  /*90920*/  IMAD.WIDE R26, R143, 0x4, R2 ;  /* 0x000000048f1a7825 */ /* 0x004fc800078e0202 */
[----:B----4-:R-:W-:-:S04]  /*90930*/  IMAD.WIDE R18, R143, 0x4, R4 ;  /* 0x000000048f127825 */ /* 0x010fc800078e0204 */
[----:B------:R-:W-:-:S04]  /*90940*/  IMAD.WIDE R20, R143, 0x4, R6 ;  /* 0x000000048f147825 */ /* 0x000fc800078e0206 */
[----:B-1----:R-:W-:Y:S02]  /*90950*/  IMAD.WIDE R22, R143, 0x4, R8 ;  /* 0x000000048f167825 */ /* 0x002fe400078e0208 */
[----:B------:R-:W2:Y:S04]  /*90960*/  LDL.LU R143, [R1+0x2810] ;  /* 0x00281000018f7983 */ /* 0x000ea80000300800 */
[----:B------:R-:W-:Y:S04]  /*90970*/  @P3 STG.E desc[UR6][R26.64], R178 ;  /* 0x000000b21a003986 */ /* 0x000fe8000c101906 */
[----:B------:R1:W-:Y:S04]  /*90980*/  @P5 STG.E desc[UR6][R18.64], R174 ;  /* 0x000000ae12005986 */ /* 0x0003e8000c101906 */
[----:B------:R4:W-:Y:S01]  /*90990*/  @P4 STG.E desc[UR6][R20.64], R138 ;  /* 0x0000008a14004986 */ /* 0x0009e2000c101906 */
[----:B---3--:R-:W-:-:S04]  /*909a0*/  IMAD.WIDE R24, R142, 0x4, R2 ;  /* 0x000000048e187825 */ /* 0x008fc800078e0202 */
[----:B------:R-:W-:-:S04]  /*909b0*/  IMAD.WIDE R16, R142, 0x4, R4 ;  /* 0x000000048e107825 */ /* 0x000fc800078e0204 */
[----:B-1----:R-:W-:-:S04]  /*909c0*/  IMAD.WIDE R18, R142, 0x4, R6 ;  /* 0x000000048e127825 */ /* 0x002fc800078e0206 */
[----:B----4-:R-:W-:Y:S02]  /*909d0*/  IMAD.WIDE R20, R142, 0x4, R8 ;  /* 0x000000048e147825 */ /* 0x010fe400078e0208 */
[----:B------:R-:W3:Y:S02]  /*909e0*/  LDL.LU R142, [R1+0x280c] ;  /* 0x00280c00018e7983 */ /* 0x000ee40000300800 */
[----:B------:R-:W-:Y:S01]  /*909f0*/  VIADD R0, R10, 0x1e6 ;  /* 0x000001e60a007836 */ /* 0x000fe20000000000 */
[----:B------:R-:W-:Y:S01]  /*90a00*/  ISETP.LT.AND P0, PT, R14, UR4, !P0 ;  /* 0x000000040e007c0c */ /* 0x000fe2000c701270 */
[----:B------:R-:W-:Y:S01]  /*90a10*/  VIADD R15, R10, 0x1e8 ;  /* 0x000001e80a0f7836 */ /* 0x000fe20000000000 */
[----:B------:R-:W4:Y:S02]  /*90a20*/  LDL.LU R146, [R1+0x2808] ;  /* 0x0028080001927983 */ /* 0x000f240000300800 */
        /* <DEDUP_REMOVED lines=10> */
[----:B------:R-:W-:Y:S02]  /*90ad0*/  ISETP.LT.AND P6, PT, R12, UR4, !P1 ;  /* 0x000000040c007c0c */ /* 0x000fe4000cfc1270 */
[----:B------:R-:W-:Y:S01]  /*90ae0*/  ISETP.GE.AND P0, PT, R15, UR5, PT ;  /* 0x000000050f007c0c */ /* 0x000fe2000bf06270 */
[----:B------:R1:W-:Y:S04]  /*90af0*/  @P3 STG.E desc[UR6][R16.64], R191 ;  /* 0x000000bf10003986 */ /* 0x0003e8000c101906 */
[----:B------:R1:W-:Y:S01]  /*90b00*/  @P4 STG.E desc[UR6][R18.64], R187 ;  /* 0x000000bb12004986 */ /* 0x0003e2000c101906 */
[----:B------:R-:W-:Y:S02]  /*90b10*/  ISETP.LT.AND P4, PT, R13, UR4, !P1 ;  /* 0x000000040d007c0c */ /* 0x000fe4000cf81270 */
[----:B------:R-:W-:Y:S01]  /*90b20*/  ISETP.LT.AND P1, PT, R14, UR4, !P1 ;  /* 0x000000040e007c0c */ /* 0x000fe2000cf21270 */
[----:B------:R2:W-:Y:S01]  /*90b30*/  @P2 STG.E desc[UR6][R20.64], R183 ;  /* 0x000000b714002986 */ /* 0x0005e2000c101906 */
[----:B------:R-:W-:Y:S01]  /*90b40*/  ISETP.LT.AND P2, PT, R11, UR4, !P0 ;  /* 0x000000040b007c0c */ /* 0x000fe2000c741270 */
[----:B-1----:R-:W-:-:S04]  /*90b50*/  IMAD.WIDE R22, R144, 0x4, R2 ;  /* 0x0000000490167825 */ /* 0x002fc800078e0202 */
[----:B------:R-:W-:Y:S01]  /*90b60*/  IMAD.WIDE R24, R144, 0x4, R4 ;  /* 0x0000000490187825 */ /* 0x000fe200078e0204 */
[----:B------:R1:W-:Y:S04]  /*90b70*/  @P5 STG.E desc[UR6][R22.64], R179 ;  /* 0x000000b316005986 */ /* 0x0003e8000c101906 */
[----:B------:R1:W-:Y:S01]  /*90b80*/  @P6 STG.E desc[UR6][R24.64], R175 ;  /* 0x000000af18006986 */ /* 0x0003e2000c101906 */
[----:B------:R-:W-:Y:S01]  /*90b90*/  ISETP.LT.AND P6, PT, R12, UR4, !P0 ;  /* 0x000000040c007c0c */ /* 0x000fe2000c7c1270 */
[----:B------:R-:W-:-:S04]  /*90ba0*/  IMAD.WIDE R16, R144, 0x4, R6 ;  /* 0x0000000490107825 */ /* 0x000fc800078e0206 */
[----:B------:R-:W-:Y:S01]  /*90bb0*/  IMAD.WIDE R18, R144, 0x4, R8 ;  /* 0x0000000490127825 */ /* 0x000fe200078e0208 */
[----:B------:R3:W-:Y:S04]  /*90bc0*/  @P4 STG.E desc[UR6][R16.64], R139 ;  /* 0x0000008b10004986 */ /* 0x0007e8000c101906 */
        /* <DEDUP_REMOVED lines=15> */
[----:B------:R-:W3:Y:S01]  /*90cc0*/  LDL.LU R144, [R1+0x27e8] ;  /* 0x0027e80001907983 */ /* 0x000ee20000300800 */
[----:B------:R-:W-:Y:S02]  /*90cd0*/  ISETP.LT.AND P0, PT, R14, UR4, !P0 ;  /* 0x000000040e007c0c */ /* 0x000fe4000c701270 */
[----:B------:R-:W-:Y:S01]  /*90ce0*/  ISETP.GE.AND P3, PT, R0, UR5, PT ;  /* 0x0000000500007c0c */ /* 0x000fe2000bf66270 */
[----:B------:R-:W-:-:S03]  /*90cf0*/  VIADD R0, R10, 0x1ea ;  /* 0x000001ea0a007836 */ /* 0x000fc60000000000 */
[----:B------:R-:W-:Y:S02]  /*90d00*/  ISETP.LT.AND P1, PT, R11, UR4, !P3 ;  /* 0x000000040b007c0c */ /* 0x000fe4000df21270 */
[----:B------:R-:W-:Y:S02]  /*90d10*/  ISETP.LT.AND P2, PT, R12, UR4, !P3 ;  /* 0x000000040c007c0c */ /* 0x000fe4000df41270 */
[----:B------:R-:W-:Y:S01]  /*90d20*/  ISETP.GE.AND P4, PT, R0, UR5, PT ;  /* 0x0000000500007c0c */ /* 0x000fe2000bf86270 */
[----:B------:R4:W-:Y:S04]  /*90d30*/  @P5 STG.E desc[UR6][R24.64], R120 ;  /* 0x0000007818005986 */ /* 0x0009e8000c101906 */
[----:B------:R1:W-:Y:S01]  /*90d40*/  @P0 STG.E desc[UR6][R26.64], R116 ;  /* 0x000000741a000986 */ /* 0x0003e2000c101906 */
[----:B------:R-:W-:-:S02]  /*90d50*/  ISETP.LT.AND P0, PT, R13, UR4, !P3 ;  /* 0x000000040d007c0c */ /* 0x000fc4000df01270 */
[----:B------:R-:W-:Y:S01]  /*90d60*/  ISETP.LT.AND P3, PT, R14, UR4, !P3 ;  /* 0x000000040e007c0c */ /* 0x000fe2000df61270 */
[----:B------:R1:W-:Y:S01]  /*90d70*/  @P1 STG.E desc[UR6][R16.64], R112 ;  /* 0x0000007010001986 */ /* 0x0003e2000c101906 */
[----:B------:R-:W-:Y:S02]  /*90d80*/  ISETP.LT.AND P6, PT, R11, UR4, !P4 ;  /* 0x000000040b007c0c */ /* 0x000fe4000e7c1270 */
[----:B------:R-:W-:Y:S01]  /*90d90*/  ISETP.LT.AND P5, PT, R12, UR4, !P4 ;  /* 0x000000040c007c0c */ /* 0x000fe2000e7a1270 */
[----:B------:R1:W-:Y:S01]  /*90da0*/  @P2 STG.E desc[UR6][R18.64], R108 ;  /* 0x0000006c12002986 */ /* 0x0003e2000c101906 */
[----:B------:R-:W-:Y:S01]  /*90db0*/  ISETP.LT.AND P2, PT, R13, UR4, !P4 ;  /* 0x000000040d007c0c */ /* 0x000fe2000e741270 */
[----:B------:R-:W-:Y:S02]  /*90dc0*/  VIADD R0, R10, 0x1eb ;  /* 0x000001eb0a007836 */ /* 0x000fe40000000000 */
[----:B----4-:R-:W-:Y:S02]  /*90dd0*/  IMAD.WIDE R24, R146, 0x4, R2 ;  /* 0x0000000492187825 */ /* 0x010fe400078e0202 */
[----:B------:R2:W-:Y:S01]  /*90de0*/  @P0 STG.E desc[UR6][R20.64], R104 ;  /* 0x0000006814000986 */ /* 0x0005e2000c101906 */
[----:B------:R-:W-:Y:S01]  /*90df0*/  ISETP.GE.AND P1, PT, R0, UR5, PT ;  /* 0x0000000500007c0c */ /* 0x000fe2000bf26270 */
[----:B-1----:R-:W-:Y:S01]  /*90e00*/  IMAD.WIDE R26, R146, 0x4, R4 ;  /* 0x00000004921a7825 */ /* 0x002fe200078e0204 */
[----:B------:R-:W-:Y:S01]  /*90e10*/  ISETP.LT.AND P4, PT, R14, UR4, !P4 ;  /* 0x000000040e007c0c */ /* 0x000fe2000e781270 */
[----:B------:R1:W-:Y:S02]  /*90e20*/  @P3 STG.E desc[UR6][R22.64], R100 ;  /* 0x0000006416003986 */ /* 0x0003e4000c101906 */
[----:B------:R-:W-:-:S02]  /*90e30*/  IMAD.WIDE R16, R146, 0x4, R6 ;  /* 0x0000000492107825 */ /* 0x000fc400078e0206 */
[----:B------:R4:W-:Y:S01]  /*90e40*/  @P6 STG.E desc[UR6][R24.64], R129 ;  /* 0x0000008118006986 */ /* 0x0009e2000c101906 */
[----:B------:R-:W-:Y:S02]  /*90e50*/  ISETP.LT.AND P6, PT, R11, UR4, !P1 ;  /* 0x000000040b007c0c */ /* 0x000fe4000cfc1270 */
[----:B------:R-:W-:Y:S01]  /*90e60*/  ISETP.LT.AND P3, PT, R12, UR4, !P1 ;  /* 0x000000040c007c0c */ /* 0x000fe2000cf61270 */
[----:B------:R-:W-:Y:S04]  /*90e70*/  @P5 STG.E desc[UR6][R26.64], R125 ;  /* 0x0000007d1a005986 */ /* 0x000fe8000c101906 */
[----:B------:R4:W-:Y:S01]  /*90e80*/  @P2 STG.E desc[UR6][R16.64], R121 ;  /* 0x0000007910002986 */ /* 0x0009e2000c101906 */
[----:B------:R-:W-:-:S05]  /*90e90*/  IMAD.WIDE R18, R146, 0x4, R8 ;  /* 0x0000000492127825 */ /* 0x000fca00078e0208 */
[----:B------:R3:W-:Y:S01]  /*90ea0*/  @P4 STG.E desc[UR6][R18.64], R117 ;  /* 0x0000007512004986 */ /* 0x0007e2000c101906 */
[----:B--2---:R-:W-:-:S04]  /*90eb0*/  IMAD.WIDE R20, R143, 0x4, R2 ;  /* 0x000000048f147825 */ /* 0x004fc800078e0202 */
[----:B-1----:R-:W-:-:S04]  /*90ec0*/  IMAD.WIDE R22, R143, 0x4, R4 ;  /* 0x000000048f167825 */ /* 0x002fc800078e0204 */
[----:B----4-:R-:W-:-:S04]  /*90ed0*/  IMAD.WIDE R24, R143, 0x4, R6 ;  /* 0x000000048f187825 */ /* 0x010fc800078e0206 */
[----:B------:R-:W-:Y:S02]  /*90ee0*/  IMAD.WIDE R16, R143, 0x4, R8 ;  /* 0x000000048f107825 */ /* 0x000fe400078e0208 */
[----:B------:R-:W2:Y:S04]  /*90ef0*/  LDL.LU R143, [R1+0x27e4] ;  /* 0x0027e400018f7983 */ /* 0x000ea80000300800 */
[----:B------:R1:W-:Y:S04]  /*90f00*/  @P6 STG.E desc[UR6][R20.64], R113 ;  /* 0x0000007114006986 */ /* 0x0003e8000c101906 */
[----:B------:R4:W-:Y:S01]  /*90f10*/  @P3 STG.E desc[UR6][R22.64], R109 ;  /* 0x0000006d16003986 */ /* 0x0009e2000c101906 */
[----:B---3--:R-:W-:-:S04]  /*90f20*/  IMAD.WIDE R26, R142, 0x4, R2 ;  /* 0x000000048e1a7825 */ /* 0x008fc800078e0202 */
[----:B------:R-:W-:-:S04]  /*90f30*/  IMAD.WIDE R18, R142, 0x4, R4 ;  /* 0x000000048e127825 */ /* 0x000fc800078e0204 */
[----:B-1----:R-:W-:-:S04]  /*90f40*/  IMAD.WIDE R20, R142, 0x4, R6 ;  /* 0x000000048e147825 */ /* 0x002fc800078e0206 */
[----:B----4-:R-:W-:Y:S02]  /*90f50*/  IMAD.WIDE R22, R142, 0x4, R8 ;  /* 0x000000048e167825 */ /* 0x010fe400078e0208 */
[----:B------:R-:W3:Y:S01]  /*90f60*/  LDL.LU R142, [R1+0x27e0] ;  /* 0x0027e000018e7983 */ /* 0x000ee20000300800 */
[----:B------:R-:W-:Y:S01]  /*90f70*/  ISETP.LT.AND P5, PT, R13, UR4, !P1 ;  /* 0x000000040d007c0c */ /* 0x000fe2000cfa1270 */
[----:B------:R-:W-:Y:S01]  /*90f80*/  VIADD R15, R10, 0x1ec ;  /* 0x000001ec0a0f7836 */ /* 0x000fe20000000000 */
[----:B------:R-:W-:-:S04]  /*90f90*/  ISETP.LT.AND P1, PT, R14, UR4, !P1 ;  /* 0x000000040e007c0c */ /* 0x000fc8000cf21270 */
[----:B------:R-:W-:-:S04]  /*90fa0*/  ISETP.GE.AND P0, PT, R15, UR5, PT ;  /* 0x000000050f007c0c */ /* 0x000fc8000bf06270 */
[----:B------:R-:W-:-:S03]  /*90fb0*/  ISETP.LT.AND P4, PT, R11, UR4, !P0 ;  /* 0x000000040b007c0c */ /* 0x000fc6000c781270 */
[----:B------:R1:W-:Y:S01]  /*90fc0*/  @P5 STG.E desc[UR6][R24.64], R105 ;  /* 0x0000006918005986 */ /* 0x0003e2000c101906 */
[----:B------:R-:W-:Y:S02]  /*90fd0*/  ISETP.LT.AND P5, PT, R12, UR4, !P0 ;  /* 0x000000040c007c0c */ /* 0x000fe4000c7a1270 */
[----:B------:R-:W-:Y:S01]  /*90fe0*/  ISETP.LT.AND P3, PT, R13, UR4, !P0 ;  /* 0x000000040d007c0c */ /* 0x000fe2000c761270 */
[----:B------:R-:W-:Y:S01]  /*90ff0*/  VIADD R0, R10, 0x1ed ;  /* 0x000001ed0a007836 */ /* 0x000fe20000000000 */
[----:B------:R4:W-:Y:S01]  /*91000*/  @P1 STG.E desc[UR6][R16.64], R101 ;  /* 0x0000006510001986 */ /* 0x0009e2000c101906 */
[----:B------:R-:W-:-:S03]  /*91010*/  ISETP.LT.AND P0, PT, R14, UR4, !P0 ;  /* 0x000000040e007c0c */ /* 0x000fc6000c701270 */
[----:B------:R-:W-:Y:S01]  /*91020*/  ISETP.GE.AND P2, PT, R0, UR5, PT ;  /* 0x0000000500007c0c */ /* 0x000fe2000bf46270 */
[----:B------:R-:W-:Y:S03]  /*91030*/  @P4 STG.E desc[UR6][R26.64], R130 ;  /* 0x000000821a004986 */ /* 0x000fe6000c101906 */
[----:B------:R-:W-:Y:S01]  /*91040*/  ISETP.LT.AND P6, PT, R11, UR4, !P2 ;  /* 0x000000040b007c0c */ /* 0x000fe2000d7c1270 */
[----:B------:R4:W-:Y:S01]  /*91050*/  @P5 STG.E desc[UR6][R18.64], R126 ;  /* 0x0000007e12005986 */ /* 0x0009e2000c101906 */
[----:B------:R-:W-:-:S03]  /*91060*/  ISETP.LT.AND P4, PT, R12, UR4, !P2 ;  /* 0x000000040c007c0c */ /* 0x000fc6000d781270 */
[----:B------:R4:W-:Y:S01]  /*91070*/  @P3 STG.E desc[UR6][R20.64], R122 ;  /* 0x0000007a14003986 */ /* 0x0009e2000c101906 */
[----:B------:R-:W-:Y:S01]  /*91080*/  ISETP.LT.AND P3, PT, R13, UR4, !P2 ;  /* 0x000000040d007c0c */ /* 0x000fe2000d761270 */
[----:B------:R-:W-:Y:S02]  /*91090*/  VIADD R0, R10, 0x1ee ;  /* 0x000001ee0a007836 */ /* 0x000fe40000000000 */
[----:B-1----:R-:W-:-:S04]  /*910a0*/  IMAD.WIDE R24, R144, 0x4, R2 ;  /* 0x0000000490187825 */ /* 0x002fc800078e0202 */
[----:B----4-:R-:W-:-:S04]  /*910b0*/  IMAD.WIDE R16, R144, 0x4, R4 ;  /* 0x0000000490107825 */ /* 0x010fc800078e0204 */
[----:B------:R-:W-:-:S04]  /*910c0*/  IMAD.WIDE R18, R144, 0x4, R6 ;  /* 0x0000000490127825 */ /* 0x000fc800078e0206 */
[----:B------:R-:W-:Y:S02]  /*910d0*/  IMAD.WIDE R20, R144, 0x4, R8 ;  /* 0x0000000490147825 */ /* 0x000fe400078e0208 */
[----:B------:R-:W4:Y:S01]  /*910e0*/  LDL.LU R144, [R1+0x27dc] ;  /* 0x0027dc0001907983 */ /* 0x000f220000300800 */
[----:B------:R-:W-:Y:S02]  /*910f0*/  ISETP.GE.AND P1, PT, R0, UR5, PT ;  /* 0x0000000500007c0c */ /* 0x000fe4000bf26270 */
[----:B------:R-:W-:Y:S01]  /*91100*/  ISETP.LT.AND P2, PT, R14, UR4, !P2 ;  /* 0x000000040e007c0c */ /* 0x000fe2000d741270 */
[----:B------:R2:W-:Y:S01]  /*91110*/  @P0 STG.E desc[UR6][R22.64], R118 ;  /* 0x0000007616000986 */ /* 0x0005e2000c101906 */
[----:B------:R-:W-:-:S03]  /*91120*/  ISETP.LT.AND P5, PT, R11, UR4, !P1 ;  /* 0x000000040b007c0c */ /* 0x000fc6000cfa1270 */
[----:B------:R1:W-:Y:S01]  /*91130*/  @P6 STG.E desc[UR6][R24.64], R114 ;  /* 0x0000007218006986 */ /* 0x0003e2000c101906 */
[----:B------:R-:W-:-:S03]  /*91140*/  ISETP.LT.AND P6, PT, R12, UR4, !P1 ;  /* 0x000000040c007c0c */ /* 0x000fc6000cfc1270 */
[----:B------:R1:W-:Y:S04]  /*91150*/  @P4 STG.E desc[UR6][R16.64], R110 ;  /* 0x0000006e10004986 */ /* 0x0003e8000c101906 */
        /* <DEDUP_REMOVED lines=15> */
[----:B------:R-:W-:-:S04]  /*91250*/  ISETP.LT.AND P3, PT, R13, UR4, !P1 ;  /* 0x000000040d007c0c */ /* 0x000fc8000cf61270 */
[----:B------:R-:W-:Y:S02]  /*91260*/  ISETP.GE.AND P0, PT, R15, UR5, PT ;  /* 0x000000050f007c0c */ /* 0x000fe4000bf06270 */
[----:B------:R-:W-:Y:S02]  /*91270*/  ISETP.LT.AND P1, PT, R14, UR4, !P1 ;  /* 0x000000040e007c0c */ /* 0x000fe4000cf21270 */
[----:B------:R-:W-:Y:S02]  /*91280*/  ISETP.LT.AND P2, PT, R11, UR4, !P0 ;  /* 0x000000040b007c0c */ /* 0x000fe4000c741270 */
[----:B------:R-:W-:Y:S01]  /*91290*/  ISETP.LT.AND P5, PT, R12, UR4, !P0 ;  /* 0x000000040c007c0c */ /* 0x000fe2000c7a1270 */
[----:B------:R-:W-:Y:S01]  /*912a0*/  VIADD R0, R10, 0x1f0 ;  /* 0x000001f00a007836 */ /* 0x000fe20000000000 */
[----:B------:R-:W-:Y:S01]  /*912b0*/  ISETP.LT.AND P6, PT, R13, UR4, !P0 ;  /* 0x000000040d007c0c */ /* 0x000fe2000c7c1270 */
[----:B------:R4:W-:Y:S03]  /*912c0*/  @P3 STG.E desc[UR6][R16.64], R123 ;  /* 0x0000007b10003986 */ /* 0x0009e6000c101906 */
[----:B------:R-:W-:-:S02]  /*912d0*/  ISETP.GE.AND P4, PT, R0, UR5, PT ;  /* 0x0000000500007c0c */ /* 0x000fc4000bf86270 */
[----:B------:R-:W-:Y:S01]  /*912e0*/  ISETP.LT.AND P0, PT, R14, UR4, !P0 ;  /* 0x000000040e007c0c */ /* 0x000fe2000c701270 */
[----:B------:R1:W-:Y:S01]  /*912f0*/  @P1 STG.E desc[UR6][R18.64], R119 ;  /* 0x0000007712001986 */ /* 0x0003e2000c101906 */
[----:B------:R-:W-:-:S03]  /*91300*/  ISETP.LT.AND P1, PT, R11, UR4, !P4 ;  /* 0x000000040b007c0c */ /* 0x000fc6000e721270 */
[----:B------:R1:W-:Y:S01]  /*91310*/  @P2 STG.E desc[UR6][R26.64], R115 ;  /* 0x000000731a002986 */ /* 0x0003e2000c101906 */
[----:B------:R-:W-:-:S03]  /*91320*/  ISETP.LT.AND P2, PT, R13, UR4, !P4 ;  /* 0x000000040d007c0c */ /* 0x000fc6000e741270 */
[----:B------:R1:W-:Y:S01]  /*91330*/  @P5 STG.E desc[UR6][R20.64], R111 ;  /* 0x0000006f14005986 */ /* 0x0003e2000c101906 */
[----:B------:R-:W-:Y:S01]  /*91340*/  ISETP.LT.AND P5, PT, R12, UR4, !P4 ;  /* 0x000000040c007c0c */ /* 0x000fe2000e7a1270 */
[----:B------:R-:W-:Y:S02]  /*91350*/  VIADD R0, R10, 0x1f1 ;  /* 0x000001f10a007836 */ /* 0x000fe40000000000 */
[----:B----4-:R-:W-:-:S03]  /*91360*/  IMAD.WIDE R16, R144, 0x4, R2 ;  /* 0x0000000490107825 */ /* 0x010fc600078e0202 */
[----:B------:R-:W-:Y:S01]  /*91370*/  ISETP.GE.AND P3, PT, R0, UR5, PT ;  /* 0x0000000500007c0c */ /* 0x000fe2000bf66270 */
[----:B-1----:R-:W-:-:S04]  /*91380*/  IMAD.WIDE R18, R144, 0x4, R4 ;  /* 0x0000000490127825 */ /* 0x002fc800078e0204 */
[----:B------:R-:W-:-:S04]  /*91390*/  IMAD.WIDE R26, R144, 0x4, R6 ;  /* 0x00000004901a7825 */ /* 0x000fc800078e0206 */
[----:B------:R-:W-:Y:S02]  /*913a0*/  IMAD.WIDE R20, R144, 0x4, R8 ;  /* 0x0000000490147825 */ /* 0x000fe400078e0208 */
[----:B------:R-:W4:Y:S01]  /*913b0*/  LDL.LU R144, [R1+0x27c8] ;  /* 0x0027c80001907983 */ /* 0x000f220000300800 */
[----:B------:R-:W-:-:S03]  /*913c0*/  ISETP.LT.AND P4, PT, R14, UR4, !P4 ;  /* 0x000000040e007c0c */ /* 0x000fc6000e781270 */
[----:B------:R2:W-:Y:S01]  /*913d0*/  @P6 STG.E desc[UR6][R22.64], R107 ;  /* 0x0000006b16006986 */ /* 0x0005e2000c101906 */
[----:B------:R-:W-:-:S03]  /*913e0*/  ISETP.LT.AND P6, PT, R12, UR4, !P3 ;  /* 0x000000040c007c0c */ /* 0x000fc6000dfc1270 */
[----:B------:R1:W-:Y:S01]  /*913f0*/  @P0 STG.E desc[UR6][R24.64], R103 ;  /* 0x0000006718000986 */ /* 0x0003e2000c101906 */
[----:B------:R-:W-:-:S03]  /*91400*/  ISETP.LT.AND P0, PT, R11, UR4, !P3 ;  /* 0x000000040b007c0c */ /* 0x000fc6000df01270 */
[----:B------:R1:W-:Y:S04]  /*91410*/  @P1 STG.E desc[UR6][R16.64], R96 ;  /* 0x0000006010001986 */ /* 0x0003e8000c101906 */
[----:B------:R1:W-:Y:S04]  /*91420*/  @P5 STG.E desc[UR6][R18.64], R92 ;  /* 0x0000005c12005986 */ /* 0x0003e8000c101906 */
        /* <DEDUP_REMOVED lines=8> */
[----:B------:R1:W-:Y:S04]  /*914b0*/  @P0 STG.E desc[UR6][R22.64], R64 ;  /* 0x0000004016000986 */ /* 0x0003e8000c101906 */
[----:B------:R-:W-:Y:S04]  /*914c0*/  @P6 STG.E desc[UR6][R24.64], R32 ;  /* 0x0000002018006986 */ /* 0x000fe8000c101906 */
        /* <DEDUP_REMOVED lines=17> */
[----:B------:R-:W-:Y:S01]  /*915e0*/  @P5 STG.E desc[UR6][R26.64], R97 ;  /* 0x000000611a005986 */ /* 0x000fe2000c101906 */
[----:B------:R-:W-:Y:S01]  /*915f0*/  ISETP.LT.AND P5, PT, R12, UR4, !P0 ;  /* 0x000000040c007c0c */ /* 0x000fe2000c7a1270 */
[----:B------:R-:W-:Y:S02]  /*91600*/  VIADD R0, R10, 0x1f4 ;  /* 0x000001f40a007836 */ /* 0x000fe40000000000 */
[----:B------:R1:W-:Y:S04]  /*91610*/  @P6 STG.E desc[UR6][R20.64], R93 ;  /* 0x0000005d14006986 */ /* 0x0003e8000c101906 */
[----:B------:R1:W-:Y:S01]  /*91620*/  @P4 STG.E desc[UR6][R22.64], R89 ;  /* 0x0000005916004986 */ /* 0x0003e2000c101906 */
[----:B----4-:R-:W-:-:S04]  /*91630*/  IMAD.WIDE R18, R144, 0x4, R2 ;  /* 0x0000000490127825 */ /* 0x010fc800078e0202 */
[----:B------:R-:W-:-:S04]  /*91640*/  IMAD.WIDE R24, R144, 0x4, R4 ;  /* 0x0000000490187825 */ /* 0x000fc800078e0204 */
[----:B-1----:R-:W-:-:S04]  /*91650*/  IMAD.WIDE R20, R144, 0x4, R6 ;  /* 0x0000000490147825 */ /* 0x002fc800078e0206 */
        /* <DEDUP_REMOVED lines=8> */
[----:B------:R1:W-:Y:S01]  /*916e0*/  @P5 STG.E desc[UR6][R24.64], R33 ;  /* 0x0000002118005986 */ /* 0x0003e2000c101906 */
[----:B------:R-:W-:-:S03]  /*916f0*/  ISETP.LT.AND P5, PT, R11, UR4, !P1 ;  /* 0x000000040b007c0c */ /* 0x000fc6000cfa1270 */
[----:B------:R3:W-:Y:S04]  /*91700*/  @P6 STG.E desc[UR6][R20.64], R45 ;  /* 0x0000002d14006986 */ /* 0x0007e8000c101906 */
[----:B------:R-:W-:Y:S01]  /*91710*/  @P0 STG.E desc[UR6][R22.64], R49 ;  /* 0x0000003116000986 */ /* 0x000fe2000c101906 */
        /* <DEDUP_REMOVED lines=8> */
[----:B-1----:R-:W-:-:S04]  /*917a0*/  IMAD.WIDE R16, R142, 0x4, R4 ;  /* 0x000000048e107825 */ /* 0x002fc800078e0204 */
[----:B------:R-:W-:-:S04]  /*917b0*/  IMAD.WIDE R18, R142, 0x4, R6 ;  /* 0x000000048e127825 */ /* 0x000fc800078e0206 */
[----:B------:R-:W-:Y:S02]  /*917c0*/  IMAD.WIDE R22, R142, 0x4, R8 ;  /* 0x000000048e167825 */ /* 0x000fe400078e0208 */
[----:B------:R-:W3:Y:S01]  /*917d0*/  LDL.LU R142, [R1+0x27a4] ;  /* 0x0027a400018e7983 */ /* 0x000ee20000300800 */
[----:B------:R-:W-:Y:S01]  /*917e0*/  ISETP.LT.AND P3, PT, R13, UR4, !P1 ;  /* 0x000000040d007c0c */ /* 0x000fe2000cf61270 */
[----:B------:R-:W-:Y:S01]  /*917f0*/  VIADD R0, R10, 0x1f5 ;  /* 0x000001f50a007836 */ /* 0x000fe20000000000 */
[----:B------:R-:W-:-:S04]  /*91800*/  ISETP.LT.AND P1, PT, R14, UR4, !P1 ;  /* 0x000000040e007c0c */ /* 0x000fc8000cf21270 */
[----:B------:R-:W-:-:S04]  /*91810*/  ISETP.GE.AND P4, PT, R0, UR5, PT ;  /* 0x0000000500007c0c */ /* 0x000fc8000bf86270 */
[----:B------:R-:W-:Y:S02]  /*91820*/  ISETP.LT.AND P0, PT, R11, UR4, !P4 ;  /* 0x000000040b007c0c */ /* 0x000fe4000e701270 */
[----:B------:R-:W-:Y:S01]  /*91830*/  ISETP.LT.AND P2, PT, R12, UR4, !P4 ;  /* 0x000000040c007c0c */ /* 0x000fe2000e741270 */
[----:B------:R4:W-:Y:S01]  /*91840*/  @P3 STG.E desc[UR6][R24.64], R90 ;  /* 0x0000005a18003986 */ /* 0x0009e2000c101906 */
[----:B------:R-:W-:Y:S01]  /*91850*/  ISETP.LT.AND P3, PT, R13, UR4, !P4 ;  /* 0x000000040d007c0c */ /* 0x000fe2000e761270 */
[----:B------:R-:W-:Y:S01]  /*91860*/  VIADD R0, R10, 0x1f6 ;  /* 0x000001f60a007836 */ /* 0x000fe20000000000 */
[----:B------:R-:W-:Y:S01]  /*91870*/  ISETP.LT.AND P4, PT, R14, UR4, !P4 ;  /* 0x000000040e007c0c */ /* 0x000fe2000e781270 */
[----:B------:R-:W-:Y:S03]  /*91880*/  @P1 STG.E desc[UR6][R26.64], R74 ;  /* 0x0000004a1a001986 */ /* 0x000fe6000c101906 */
[----:B------:R-:W-:-:S03]  /*91890*/  ISETP.GE.AND P6, PT, R0, UR5, PT ;  /* 0x0000000500007c0c */ /* 0x000fc6000bfc6270 */
[----:B------:R1:W-:Y:S01]  /*918a0*/  @P0 STG.E desc[UR6][R20.64], R66 ;  /* 0x0000004214000986 */ /* 0x0003e2000c101906 */
[----:B------:R-:W-:-:S03]  /*918b0*/  ISETP.LT.AND P5, PT, R11, UR4, !P6 ;  /* 0x000000040b007c0c */ /* 0x000fc6000f7a1270 */
[----:B------:R1:W-:Y:S01]  /*918c0*/  @P2 STG.E desc[UR6][R16.64], R34 ;  /* 0x0000002210002986 */ /* 0x0003e2000c101906 */
[----:B------:R-:W-:-:S03]  /*918d0*/  ISETP.LT.AND P2, PT, R12, UR4, !P6 ;  /* 0x000000040c007c0c */ /* 0x000fc6000f741270 */
[----:B------:R2:W-:Y:S01]  /*918e0*/  @P3 STG.E desc[UR6][R18.64], R46 ;  /* 0x0000002e12003986 */ /* 0x0005e2000c101906 */
[----:B------:R-:W-:Y:S01]  /*918f0*/  ISETP.LT.AND P3, PT, R13, UR4, !P6 ;  /* 0x000000040d007c0c */ /* 0x000fe2000f761270 */
[----:B------:R-:W-:Y:S02]  /*91900*/  VIADD R15, R10, 0x1f7 ;  /* 0x000001f70a0f7836 */ /* 0x000fe40000000000 */
[----:B----4-:R-:W-:-:S04]  /*91910*/  IMAD.WIDE R24, R144, 0x4, R2 ;  /* 0x0000000490187825 */ /* 0x010fc800078e0202 */
[----:B-1----:R-:W-:-:S04]  /*91920*/  IMAD.WIDE R20, R144, 0x4, R4 ;  /* 0x0000000490147825 */ /* 0x002fc800078e0204 */
[----:B------:R-:W-:-:S04]  /*91930*/  IMAD.WIDE R16, R144, 0x4, R6 ;  /* 0x0000000490107825 */ /* 0x000fc800078e0206 */
[----:B------:R-:W-:Y:S02]  /*91940*/  IMAD.WIDE R26, R144, 0x4, R8 ;  /* 0x00000004901a7825 */ /* 0x000fe400078e0208 */
[----:B------:R-:W4:Y:S01]  /*91950*/  LDL.LU R144, [R1+0x279c] ;  /* 0x00279c0001907983 */ /* 0x000f220000300800 */
[----:B------:R-:W-:Y:S02]  /*91960*/  ISETP.GE.AND P1, PT, R15, UR5, PT ;  /* 0x000000050f007c0c */ /* 0x000fe4000bf26270 */
[----:B------:R-:W-:Y:S01]  /*91970*/  ISETP.LT.AND P6, PT, R14, UR4, !P6 ;  /* 0x000000040e007c0c */ /* 0x000fe2000f7c1270 */
[----:B------:R1:W-:Y:S01]  /*91980*/  @P4 STG.E desc[UR6][R22.64], R50 ;  /* 0x0000003216004986 */ /* 0x0003e2000c101906 */
[----:B------:R-:W-:-:S03]  /*91990*/  ISETP.LT.AND P4, PT, R12, UR4, !P1 ;  /* 0x000000040c007c0c */ /* 0x000fc6000cf81270 */
[----:B------:R-:W-:Y:S01]  /*919a0*/  @P5 STG.E desc[UR6][R24.64], R99 ;  /* 0x0000006318005986 */ /* 0x000fe2000c101906 */
[----:B------:R-:W-:-:S03]  /*919b0*/  ISETP.LT.AND P5, PT, R11, UR4, !P1 ;  /* 0x000000040b007c0c */ /* 0x000fc6000cfa1270 */
[----:B------:R1:W-:Y:S04]  /*919c0*/  @P2 STG.E desc[UR6][R20.64], R95 ;  /* 0x0000005f14002986 */ /* 0x0003e8000c101906 */
        /* <DEDUP_REMOVED lines=13> */
[----:B------:R-:W3:Y:S02]  /*91aa0*/  LDL.LU R142, [R1+0x2790] ;  /* 0x00279000018e7983 */ /* 0x000ee40000300800 */
[----:B------:R-:W-:Y:S01]  /*91ab0*/  VIADD R0, R10, 0x1f8 ;  /* 0x000001f80a007836 */ /* 0x000fe20000000000 */
[----:B------:R-:W-:Y:S01]  /*91ac0*/  ISETP.LT.AND P3, PT, R13, UR4, !P1 ;  /* 0x000000040d007c0c */ /* 0x000fe2000cf61270 */
[----:B------:R-:W3:Y:S03]  /*91ad0*/  LDL.LU R146, [R1+0x2788] ;  /* 0x0027880001927983 */ /* 0x000ee60000300800 */
[----:B------:R-:W-:Y:S02]  /*91ae0*/  ISETP.GE.AND P0, PT, R0, UR5, PT ;  /* 0x0000000500007c0c */ /* 0x000fe4000bf06270 */
[----:B------:R-:W-:-:S02]  /*91af0*/  ISETP.LT.AND P1, PT, R14, UR4, !P1 ;  /* 0x000000040e007c0c */ /* 0x000fc4000cf21270 */
[----:B------:R-:W-:Y:S02]  /*91b00*/  ISETP.LT.AND P5, PT, R11, UR4, !P0 ;  /* 0x000000040b007c0c */ /* 0x000fe4000c7a1270 */
[----:B------:R-:W-:Y:S01]  /*91b10*/  ISETP.LT.AND P6, PT, R12, UR4, !P0 ;  /* 0x000000040c007c0c */ /* 0x000fe2000c7c1270 */
[----:B------:R-:W-:Y:S01]  /*91b20*/  VIADD R0, R10, 0x1f9 ;  /* 0x000001f90a007836 */ /* 0x000fe20000000000 */
[----:B------:R-:W-:Y:S01]  /*91b30*/  ISETP.LT.AND P4, PT, R13, UR4, !P0 ;  /* 0x000000040d007c0c */ /* 0x000fe2000c781270 */
[----:B------:R-:W-:Y:S03]  /*91b40*/  @P3 STG.E desc[UR6][R20.64], R47 ;  /* 0x0000002f14003986 */ /* 0x000fe6000c101906 */
[----:B------:R-:W-:Y:S02]  /*91b50*/  ISETP.GE.AND P2, PT, R0, UR5, PT ;  /* 0x0000000500007c0c */ /* 0x000fe4000bf46270 */
        /* <DEDUP_REMOVED lines=10> */
[----:B------:R-:W-:-:S04]  /*91c00*/  IMAD.WIDE R20, R144, 0x4, R4 ;  /* 0x0000000490147825 */ /* 0x000fc800078e0204 */
[----:B-1----:R-:W-:-:S04]  /*91c10*/  IMAD.WIDE R24, R144, 0x4, R6 ;  /* 0x0000000490187825 */ /* 0x002fc800078e0206 */
        /* <DEDUP_REMOVED lines=27> */
[----:B------:R-:W-:Y:S01]  /*91dd0*/  ISETP.GE.AND P1, PT, R0, UR5, PT ;  /* 0x0000000500007c0c */ /* 0x000fe2000bf26270 */
[----:B------:R-:W-:-:S03]  /*91de0*/  VIADD R0, R10, 0x1fc ;  /* 0x000001fc0a007836 */ /* 0x000fc60000000000 */
[----:B------:R-:W-:Y:S02]  /*91df0*/  ISETP.LT.AND P6, PT, R11, UR4, !P1 ;  /* 0x000000040b007c0c */ /* 0x000fe4000cfc1270 */
[----:B------:R-:W-:Y:S02]  /*91e00*/  ISETP.LT.AND P4, PT, R12, UR4, !P1 ;  /* 0x000000040c007c0c */ /* 0x000fe4000cf81270 */
[----:B------:R-:W-:Y:S01]  /*91e10*/  ISETP.GE.AND P0, PT, R0, UR5, PT ;  /* 0x0000000500007c0c */ /* 0x000fe2000bf06270 */
[----:B------:R1:W-:Y:S01]  /*91e20*/  @P3 STG.E desc[UR6][R20.64], R53 ;  /* 0x0000003514003986 */ /* 0x0003e2000c101906 */
[----:B------:R-:W-:Y:S02]  /*91e30*/  ISETP.LT.AND P2, PT, R13, UR4, !P1 ;  /* 0x000000040d007c0c */ /* 0x000fe4000cf41270 */
[----:B------:R-:W-:Y:S02]  /*91e40*/  ISETP.LT.AND P3, PT, R14, UR4, !P1 ;  /* 0x000000040e007c0c */ /* 0x000fe4000cf61270 */
[----:B------:R-:W-:Y:S01]  /*91e50*/  ISETP.LT.AND P5, PT, R11, UR4, !P0 ;  /* 0x000000040b007c0c */ /* 0x000fe2000c7a1270 */
[----:B------:R-:W-:-:S02]  /*91e60*/  VIADD R0, R10, 0x1fd ;  /* 0x000001fd0a007836 */ /* 0x000fc40000000000 */
[----:B------:R4:W-:Y:S01]  /*91e70*/  @P6 STG.E desc[UR6][R24.64], R61 ;  /* 0x0000003d18006986 */ /* 0x0009e2000c101906 */
[----:B------:R-:W-:Y:S01]  /*91e80*/  ISETP.LT.AND P6, PT, R12, UR4, !P0 ;  /* 0x000000040c007c0c */ /* 0x000fe2000c7c1270 */
[----:B-1----:R-:W-:Y:S02]  /*91e90*/  IMAD.WIDE R20, R146, 0x4, R2 ;  /* 0x0000000492147825 */ /* 0x002fe400078e0202 */
[----:B------:R1:W-:Y:S01]  /*91ea0*/  @P4 STG.E desc[UR6][R18.64], R69 ;  /* 0x0000004512004986 */ /* 0x0003e2000c101906 */
[----:B------:R-:W-:Y:S02]  /*91eb0*/  ISETP.GE.AND P1, PT, R0, UR5, PT ;  /* 0x0000000500007c0c */ /* 0x000fe4000bf26270 */
[----:B------:R-:W-:Y:S01]  /*91ec0*/  ISETP.LT.AND P4, PT, R13, UR4, !P0 ;  /* 0x000000040d007c0c */ /* 0x000fe2000c781270 */
[----:B------:R1:W-:Y:S01]  /*91ed0*/  @P2 STG.E desc[UR6][R22.64], R85 ;  /* 0x0000005516002986 */ /* 0x0003e2000c101906 */
[----:B------:R-:W-:-:S03]  /*91ee0*/  ISETP.LT.AND P0, PT, R14, UR4, !P0 ;  /* 0x000000040e007c0c */ /* 0x000fc6000c701270 */
[----:B------:R1:W-:Y:S01]  /*91ef0*/  @P3 STG.E desc[UR6][R16.64], R153 ;  /* 0x0000009910003986 */ /* 0x0003e2000c101906 */
[----:B----4-:R-:W-:-:S03]  /*91f00*/  IMAD.WIDE R24, R146, 0x4, R4 ;  /* 0x0000000492187825 */ /* 0x010fc600078e0204 */
[----:B------:R4:W-:Y:S01]  /*91f10*/  @P5 STG.E desc[UR6][R20.64], R42 ;  /* 0x0000002a14005986 */ /* 0x0009e2000c101906 */
[----:B------:R-:W-:Y:S01]  /*91f20*/  ISETP.LT.AND P5, PT, R11, UR4, !P1 ;  /* 0x000000040b007c0c */ /* 0x000fe2000cfa1270 */
[----:B------:R-:W-:Y:S01]  /*91f30*/  VIADD R0, R10, 0x1fe ;  /* 0x000001fe0a007836 */ /* 0x000fe20000000000 */
[----:B------:R-:W-:Y:S01]  /*91f40*/  ISETP.LT.AND P3, PT, R12, UR4, !P1 ;  /* 0x000000040c007c0c */ /* 0x000fe2000cf61270 */
[----:B-1----:R-:W-:Y:S01]  /*91f50*/  IMAD.WIDE R18, R146, 0x4, R6 ;  /* 0x0000000492127825 */ /* 0x002fe200078e0206 */
[----:B------:R1:W-:Y:S01]  /*91f60*/  @P6 STG.E desc[UR6][R24.64], R38 ;  /* 0x0000002618006986 */ /* 0x0003e2000c101906 */
[----:B------:R-:W-:Y:S02]  /*91f70*/  ISETP.LT.AND P6, PT, R13, UR4, !P1 ;  /* 0x000000040d007c0c */ /* 0x000fe4000cfc1270 */
[----:B------:R-:W-:Y:S02]  /*91f80*/  VIADD R10, R10, 0x1ff ;  /* 0x000001ff0a0a7836 */ /* 0x000fe40000000000 */
[----:B------:R-:W-:Y:S01]  /*91f90*/  IMAD.WIDE R22, R146, 0x4, R8 ;  /* 0x0000000492167825 */ /* 0x000fe200078e0208 */
[----:B------:R-:W-:-:S02]  /*91fa0*/  ISETP.GE.AND P2, PT, R0, UR5, PT ;  /* 0x0000000500007c0c */ /* 0x000fc4000bf46270 */
[----:B------:R-:W-:Y:S01]  /*91fb0*/  ISETP.LT.AND P1, PT, R14, UR4, !P1 ;  /* 0x000000040e007c0c */ /* 0x000fe2000cf21270 */
[----:B------:R-:W-:Y:S01]  /*91fc0*/  IMAD.WIDE R16, R144, 0x4, R2 ;  /* 0x0000000490107825 */ /* 0x000fe200078e0202 */
[----:B------:R2:W-:Y:S01]  /*91fd0*/  @P4 STG.E desc[UR6][R18.64], R58 ;  /* 0x0000003a12004986 */ /* 0x0005e2000c101906 */
[----:B------:R-:W-:-:S03]  /*91fe0*/  ISETP.GE.AND P4, PT, R10, UR5, PT ;  /* 0x000000050a007c0c */ /* 0x000fc6000bf86270 */
[----:B------:R-:W-:Y:S01]  /*91ff0*/  @P0 STG.E desc[UR6][R22.64], R54 ;  /* 0x0000003616000986 */ /* 0x000fe2000c101906 */
[C---:B------:R-:W-:Y:S01]  /*92000*/  ISETP.LT.AND P0, PT, R11.reuse, UR4, !P2 ;  /* 0x000000040b007c0c */ /* 0x040fe2000d701270 */
[C---:B----4-:R-:W-:Y:S02]  /*92010*/  IMAD.WIDE R20, R144.reuse, 0x4, R4 ;  /* 0x0000000490147825 */ /* 0x050fe400078e0204 */
[----:B------:R4:W-:Y:S01]  /*92020*/  @P5 STG.E desc[UR6][R16.64], R62 ;  /* 0x0000003e10005986 */ /* 0x0009e2000c101906 */
[----:B------:R-:W-:Y:S01]  /*92030*/  ISETP.LT.AND P5, PT, R11, UR4, !P4 ;  /* 0x000000040b007c0c */ /* 0x000fe2000e7a1270 */
[----:B-1----:R-:W-:-:S04]  /*92040*/  IMAD.WIDE R24, R144, 0x4, R6 ;  /* 0x0000000490187825 */ /* 0x002fc800078e0206 */
[----:B------:R-:W-:Y:S01]  /*92050*/  IMAD.WIDE R10, R144, 0x4, R8 ;  /* 0x00000004900a7825 */ /* 0x000fe200078e0208 */
[----:B------:R1:W-:Y:S01]  /*92060*/  @P3 STG.E desc[UR6][R20.64], R70 ;  /* 0x0000004614003986 */ /* 0x0003e2000c101906 */
[----:B------:R-:W-:-:S03]  /*92070*/  ISETP.LT.AND P3, PT, R12, UR4, !P2 ;  /* 0x000000040c007c0c */ /* 0x000fc6000d761270 */
[----:B------:R1:W-:Y:S04]  /*92080*/  @P6 STG.E desc[UR6][R24.64], R86 ;  /* 0x0000005618006986 */ /* 0x0003e8000c101906 */
[----:B------:R1:W-:Y:S01]  /*92090*/  @P1 STG.E desc[UR6][R10.64], R154 ;  /* 0x0000009a0a001986 */ /* 0x0003e2000c101906 */
[----:B------:R-:W-:Y:S02]  /*920a0*/  ISETP.LT.AND P1, PT, R13, UR4, !P2 ;  /* 0x000000040d007c0c */ /* 0x000fe4000d721270 */
[----:B------:R-:W-:Y:S02]  /*920b0*/  ISETP.LT.AND P2, PT, R14, UR4, !P2 ;  /* 0x000000040e007c0c */ /* 0x000fe4000d741270 */
[----:B------:R-:W-:Y:S01]  /*920c0*/  ISETP.LT.AND P6, PT, R12, UR4, !P4 ;  /* 0x000000040c007c0c */ /* 0x000fe2000e7c1270 */
[----:B--2---:R-:W-:-:S05]  /*920d0*/  IMAD.WIDE R18, R143, 0x4, R2 ;  /* 0x000000048f127825 */ /* 0x004fca00078e0202 */
[----:B------:R1:W-:Y:S01]  /*920e0*/  @P0 STG.E desc[UR6][R18.64], R43 ;  /* 0x0000002b12000986 */ /* 0x0003e2000c101906 */
[----:B------:R-:W-:Y:S02]  /*920f0*/  ISETP.LT.AND P0, PT, R13, UR4, !P4 ;  /* 0x000000040d007c0c */ /* 0x000fe4000e701270 */
[----:B------:R-:W-:Y:S01]  /*92100*/  ISETP.LT.AND P4, PT, R14, UR4, !P4 ;  /* 0x000000040e007c0c */ /* 0x000fe2000e781270 */
[----:B------:R-:W-:-:S04]  /*92110*/  IMAD.WIDE R12, R143, 0x4, R4 ;  /* 0x000000048f0c7825 */ /* 0x000fc800078e0204 */
[C---:B------:R-:W-:Y:S01]  /*92120*/  IMAD.WIDE R14, R143.reuse, 0x4, R6 ;  /* 0x000000048f0e7825 */ /* 0x040fe200078e0206 */
[----:B------:R1:W-:Y:S03]  /*92130*/  @P3 STG.E desc[UR6][R12.64], R39 ;  /* 0x000000270c003986 */ /* 0x0003e6000c101906 */
[----:B----4-:R-:W-:Y:S01]  /*92140*/  IMAD.WIDE R16, R143, 0x4, R8 ;  /* 0x000000048f107825 */ /* 0x010fe200078e0208 */
[----:B------:R1:W-:Y:S04]  /*92150*/  @P1 STG.E desc[UR6][R14.64], R59 ;  /* 0x0000003b0e001986 */ /* 0x0003e8000c101906 */
[----:B------:R1:W-:Y:S01]  /*92160*/  @P2 STG.E desc[UR6][R16.64], R55 ;  /* 0x0000003710002986 */ /* 0x0003e2000c101906 */
[----:B---3--:R-:W-:-:S04]  /*92170*/  IMAD.WIDE R2, R142, 0x4, R2 ;  /* 0x000000048e027825 */ /* 0x008fc800078e0202 */
[C---:B------:R-:W-:Y:S01]  /*92180*/  IMAD.WIDE R4, R142.reuse, 0x4, R4 ;  /* 0x000000048e047825 */ /* 0x040fe200078e0204 */
[----:B------:R1:W-:Y:S03]  /*92190*/  @P5 STG.E desc[UR6][R2.64], R63 ;  /* 0x0000003f02005986 */ /* 0x0003e6000c101906 */
[C---:B------:R-:W-:Y:S01]  /*921a0*/  IMAD.WIDE R6, R142.reuse, 0x4, R6 ;  /* 0x000000048e067825 */ /* 0x040fe200078e0206 */
[----:B------:R1:W-:Y:S04]  /*921b0*/  @P6 STG.E desc[UR6][R4.64], R71 ;  /* 0x0000004704006986 */ /* 0x0003e8000c101906 */
[----:B------:R1:W-:Y:S01]  /*921c0*/  @P0 STG.E desc[UR6][R6.64], R87 ;  /* 0x0000005706000986 */ /* 0x0003e2000c101906 */
[----:B------:R-:W-:Y:S01]  /*921d0*/  IMAD.WIDE R8, R142, 0x4, R8 ;  /* 0x000000048e087825 */ /* 0x000fe200078e0208 */
[----:B------:R-:W-:Y:S06]  /*921e0*/  @!P4 EXIT ;  /* 0x000000000000c94d */ /* 0x000fec0003800000 */
[----:B------:R-:W-:Y:S01]  /*921f0*/  STG.E desc[UR6][R8.64], R155 ;  /* 0x0000009b08007986 */ /* 0x000fe2000c101906 */
[----:B------:R-:W-:Y:S05]  /*92200*/  EXIT ;  /* 0x000000000000794d */ /* 0x000fea0003800000 */
.L_x_2:
[----:B------:R-:W-:-:S00]  /*92210*/  BRA `(.L_x_2) ;  /* 0xfffffffc00fc7947 */ /* 0x000fc0000383ffff */
[----:B------:R-:W-:-:S00]  /*92220*/  NOP ;  /* 0x0000000000007918 */ /* 0x000fc00000000000 */
        /* <DEDUP_REMOVED lines=13> */
.L_x_3:


//--------------------- .nv.shared.matmul_kernel  --------------------------
	.section	.nv.shared.matmul_kernel,"aw",@nobits
	.sectionflags	@""
	.align	16
	.zero		1024


//--------------------- .nv.shared.reserved.0     --------------------------
	.section	.nv.shared.reserved.0,"aw",@nobits
	.weak		__nv_reservedSMEM_offset_0_alias
	.size		__nv_reservedSMEM_offset_0_alias, 0, 0
	.other		__nv_reservedSMEM_offset_0_alias,@"STO_CUDA_RESERVED_SHARED STV_DEFAULT"
__nv_reservedSMEM_offset_0_alias:
	.zero		0


//--------------------- .nv.constant0.matmul_kernel --------------------------
	.section	.nv.constant0.matmul_kernel,"a",@progbits
	.sectionflags	@""
	.align	4
.nv.constant0.matmul_kernel:
	.zero		608


//--------------------- SYMBOLS --------------------------

	.type		.nv.reservedSmem.offset0,@object
	.size		.nv.reservedSmem.offset0,0x4
